//
// Generated by NVIDIA NVVM Compiler
//
// Compiler Build ID: CL-36424714
// Cuda compilation tools, release 13.0, V13.0.88
// Based on NVVM 20.0.0
//

.version 9.0
.target sm_100
.address_size 64

	// .globl	_ZN3cub18CUB_300001_SM_10006detail11EmptyKernelIvEEvv
// _ZZN3cub18CUB_300001_SM_10006detail6select23DeviceSelectSweepKernelINS2_10policy_hubIiNS0_8NullTypeEiLb1ELNS0_10SelectImplE2EE10Policy1000EN6thrust24THRUST_300001_SM_1000_NS6detail15normal_iteratorINSA_10device_ptrIiEEEEPS5_NS2_27partition_distinct_output_tISF_SF_EEPiNS0_13ScanTileStateIiLb1EEE7is_evenS5_iNS2_19streaming_context_tIiLb0EEELS6_2EEEvT0_T1_T2_T3_T4_T5_T6_T7_iT8_NS1_7vsmem_tEE19static_temp_storage has been demoted
// _ZZN3cub18CUB_300001_SM_10006detail6select23DeviceSelectSweepKernelINS2_10policy_hubIiNS0_8NullTypeElLb1ELNS0_10SelectImplE2EE10Policy1000EN6thrust24THRUST_300001_SM_1000_NS6detail15normal_iteratorINSA_10device_ptrIiEEEEPS5_NS2_27partition_distinct_output_tISF_SF_EEPlNS0_13ScanTileStateIiLb1EEE7is_evenS5_iNS2_19streaming_context_tIlLb1EEELS6_2EEEvT0_T1_T2_T3_T4_T5_T6_T7_iT8_NS1_7vsmem_tEE19static_temp_storage has been demoted
// _ZZN3cub18CUB_300001_SM_10006detail6select23DeviceSelectSweepKernelINS2_10policy_hubIiiiLb1ELNS0_10SelectImplE2EE10Policy1000EN6thrust24THRUST_300001_SM_1000_NS6detail15normal_iteratorINS9_10device_ptrIiEEEESE_NS2_27partition_distinct_output_tISE_SE_EEPiNS0_13ScanTileStateIiLb1EEE7is_evenNS0_8NullTypeEiNS2_19streaming_context_tIiLb0EEELS5_2EEEvT0_T1_T2_T3_T4_T5_T6_T7_iT8_NS1_7vsmem_tEE19static_temp_storage has been demoted
// _ZZN3cub18CUB_300001_SM_10006detail6select23DeviceSelectSweepKernelINS2_10policy_hubIiilLb1ELNS0_10SelectImplE2EE10Policy1000EN6thrust24THRUST_300001_SM_1000_NS6detail15normal_iteratorINS9_10device_ptrIiEEEESE_NS2_27partition_distinct_output_tISE_SE_EEPlNS0_13ScanTileStateIiLb1EEE7is_evenNS0_8NullTypeEiNS2_19streaming_context_tIlLb1EEELS5_2EEEvT0_T1_T2_T3_T4_T5_T6_T7_iT8_NS1_7vsmem_tEE19static_temp_storage has been demoted
.global .align 1 .b8 _ZN34_INTERNAL_d8572021_4_k_cu__Z4testv4cuda3std3__45__cpo5beginE[1];
.global .align 1 .b8 _ZN34_INTERNAL_d8572021_4_k_cu__Z4testv4cuda3std3__45__cpo3endE[1];
.global .align 1 .b8 _ZN34_INTERNAL_d8572021_4_k_cu__Z4testv4cuda3std3__45__cpo6cbeginE[1];
.global .align 1 .b8 _ZN34_INTERNAL_d8572021_4_k_cu__Z4testv4cuda3std3__45__cpo4cendE[1];
.global .align 1 .b8 _ZN34_INTERNAL_d8572021_4_k_cu__Z4testv4cuda3std3__45__cpo6rbeginE[1];
.global .align 1 .b8 _ZN34_INTERNAL_d8572021_4_k_cu__Z4testv4cuda3std3__45__cpo4rendE[1];
.global .align 1 .b8 _ZN34_INTERNAL_d8572021_4_k_cu__Z4testv4cuda3std3__45__cpo7crbeginE[1];
.global .align 1 .b8 _ZN34_INTERNAL_d8572021_4_k_cu__Z4testv4cuda3std3__45__cpo5crendE[1];
.global .align 1 .b8 _ZN34_INTERNAL_d8572021_4_k_cu__Z4testv4cuda3std3__436_GLOBAL__N__d8572021_4_k_cu__Z4testv6ignoreE[1];
.global .align 1 .b8 _ZN34_INTERNAL_d8572021_4_k_cu__Z4testv4cuda3std3__419piecewise_constructE[1];
.global .align 1 .b8 _ZN34_INTERNAL_d8572021_4_k_cu__Z4testv4cuda3std3__48in_placeE[1];
.global .align 1 .b8 _ZN34_INTERNAL_d8572021_4_k_cu__Z4testv4cuda3std3__420unreachable_sentinelE[1];
.global .align 1 .b8 _ZN34_INTERNAL_d8572021_4_k_cu__Z4testv4cuda3std3__47nulloptE[1];
.global .align 1 .b8 _ZN34_INTERNAL_d8572021_4_k_cu__Z4testv4cuda3std3__48unexpectE[1];
.global .align 1 .b8 _ZN34_INTERNAL_d8572021_4_k_cu__Z4testv4cuda3std6ranges3__45__cpo4swapE[1];
.global .align 1 .b8 _ZN34_INTERNAL_d8572021_4_k_cu__Z4testv4cuda3std6ranges3__45__cpo9iter_moveE[1];
.global .align 1 .b8 _ZN34_INTERNAL_d8572021_4_k_cu__Z4testv4cuda3std6ranges3__45__cpo5beginE[1];
.global .align 1 .b8 _ZN34_INTERNAL_d8572021_4_k_cu__Z4testv4cuda3std6ranges3__45__cpo3endE[1];
.global .align 1 .b8 _ZN34_INTERNAL_d8572021_4_k_cu__Z4testv4cuda3std6ranges3__45__cpo6cbeginE[1];
.global .align 1 .b8 _ZN34_INTERNAL_d8572021_4_k_cu__Z4testv4cuda3std6ranges3__45__cpo4cendE[1];
.global .align 1 .b8 _ZN34_INTERNAL_d8572021_4_k_cu__Z4testv4cuda3std6ranges3__45__cpo7advanceE[1];
.global .align 1 .b8 _ZN34_INTERNAL_d8572021_4_k_cu__Z4testv4cuda3std6ranges3__45__cpo9iter_swapE[1];
.global .align 1 .b8 _ZN34_INTERNAL_d8572021_4_k_cu__Z4testv4cuda3std6ranges3__45__cpo4nextE[1];
.global .align 1 .b8 _ZN34_INTERNAL_d8572021_4_k_cu__Z4testv4cuda3std6ranges3__45__cpo4prevE[1];
.global .align 1 .b8 _ZN34_INTERNAL_d8572021_4_k_cu__Z4testv4cuda3std6ranges3__45__cpo4dataE[1];
.global .align 1 .b8 _ZN34_INTERNAL_d8572021_4_k_cu__Z4testv4cuda3std6ranges3__45__cpo5cdataE[1];
.global .align 1 .b8 _ZN34_INTERNAL_d8572021_4_k_cu__Z4testv4cuda3std6ranges3__45__cpo4sizeE[1];
.global .align 1 .b8 _ZN34_INTERNAL_d8572021_4_k_cu__Z4testv4cuda3std6ranges3__45__cpo5ssizeE[1];
.global .align 1 .b8 _ZN34_INTERNAL_d8572021_4_k_cu__Z4testv4cuda3std6ranges3__45__cpo8distanceE[1];
.global .align 1 .b8 _ZN34_INTERNAL_d8572021_4_k_cu__Z4testv6thrust24THRUST_300001_SM_1000_NS8cuda_cub3parE[1];
.global .align 1 .b8 _ZN34_INTERNAL_d8572021_4_k_cu__Z4testv6thrust24THRUST_300001_SM_1000_NS8cuda_cub10par_nosyncE[1];
.global .align 1 .b8 _ZN34_INTERNAL_d8572021_4_k_cu__Z4testv6thrust24THRUST_300001_SM_1000_NS6system6detail10sequential3seqE[1];
.global .align 1 .b8 _ZN34_INTERNAL_d8572021_4_k_cu__Z4testv6thrust24THRUST_300001_SM_1000_NS6system3cpp3parE[1];
.global .align 1 .b8 _ZN34_INTERNAL_d8572021_4_k_cu__Z4testv6thrust24THRUST_300001_SM_1000_NS12placeholders2_1E[1];
.global .align 1 .b8 _ZN34_INTERNAL_d8572021_4_k_cu__Z4testv6thrust24THRUST_300001_SM_1000_NS12placeholders2_2E[1];
.global .align 1 .b8 _ZN34_INTERNAL_d8572021_4_k_cu__Z4testv6thrust24THRUST_300001_SM_1000_NS12placeholders2_3E[1];
.global .align 1 .b8 _ZN34_INTERNAL_d8572021_4_k_cu__Z4testv6thrust24THRUST_300001_SM_1000_NS12placeholders2_4E[1];
.global .align 1 .b8 _ZN34_INTERNAL_d8572021_4_k_cu__Z4testv6thrust24THRUST_300001_SM_1000_NS12placeholders2_5E[1];
.global .align 1 .b8 _ZN34_INTERNAL_d8572021_4_k_cu__Z4testv6thrust24THRUST_300001_SM_1000_NS12placeholders2_6E[1];
.global .align 1 .b8 _ZN34_INTERNAL_d8572021_4_k_cu__Z4testv6thrust24THRUST_300001_SM_1000_NS12placeholders2_7E[1];
.global .align 1 .b8 _ZN34_INTERNAL_d8572021_4_k_cu__Z4testv6thrust24THRUST_300001_SM_1000_NS12placeholders2_8E[1];
.global .align 1 .b8 _ZN34_INTERNAL_d8572021_4_k_cu__Z4testv6thrust24THRUST_300001_SM_1000_NS12placeholders2_9E[1];
.global .align 1 .b8 _ZN34_INTERNAL_d8572021_4_k_cu__Z4testv6thrust24THRUST_300001_SM_1000_NS12placeholders3_10E[1];
.global .align 1 .b8 _ZN34_INTERNAL_d8572021_4_k_cu__Z4testv6thrust24THRUST_300001_SM_1000_NS3seqE[1];
.global .align 1 .b8 _ZN34_INTERNAL_d8572021_4_k_cu__Z4testv6thrust24THRUST_300001_SM_1000_NS6deviceE[1];

.visible .entry _ZN3cub18CUB_300001_SM_10006detail11EmptyKernelIvEEvv()
{


	ret;

}
	// .globl	_ZN3cub18CUB_300001_SM_10006detail8for_each13static_kernelINS2_12policy_hub_t12policy_500_tEmN6thrust24THRUST_300001_SM_1000_NS8cuda_cub20__uninitialized_fill7functorINS7_10device_ptrIiEEiEEEEvT0_T1_
.visible .entry _ZN3cub18CUB_300001_SM_10006detail8for_each13static_kernelINS2_12policy_hub_t12policy_500_tEmN6thrust24THRUST_300001_SM_1000_NS8cuda_cub20__uninitialized_fill7functorINS7_10device_ptrIiEEiEEEEvT0_T1_(
	.param .u64 _ZN3cub18CUB_300001_SM_10006detail8for_each13static_kernelINS2_12policy_hub_t12policy_500_tEmN6thrust24THRUST_300001_SM_1000_NS8cuda_cub20__uninitialized_fill7functorINS7_10device_ptrIiEEiEEEEvT0_T1__param_0,
	.param .align 8 .b8 _ZN3cub18CUB_300001_SM_10006detail8for_each13static_kernelINS2_12policy_hub_t12policy_500_tEmN6thrust24THRUST_300001_SM_1000_NS8cuda_cub20__uninitialized_fill7functorINS7_10device_ptrIiEEiEEEEvT0_T1__param_1[16]
)
.maxntid 256
{
	.reg .pred 	%p<4>;
	.reg .b16 	%rs<5>;
	.reg .b32 	%r<12>;
	.reg .b64 	%rd<16>;

	ld.param.u32 	%r3, [_ZN3cub18CUB_300001_SM_10006detail8for_each13static_kernelINS2_12policy_hub_t12policy_500_tEmN6thrust24THRUST_300001_SM_1000_NS8cuda_cub20__uninitialized_fill7functorINS7_10device_ptrIiEEiEEEEvT0_T1__param_1+8];
	ld.param.u64 	%rd4, [_ZN3cub18CUB_300001_SM_10006detail8for_each13static_kernelINS2_12policy_hub_t12policy_500_tEmN6thrust24THRUST_300001_SM_1000_NS8cuda_cub20__uninitialized_fill7functorINS7_10device_ptrIiEEiEEEEvT0_T1__param_1];
	ld.param.u64 	%rd5, [_ZN3cub18CUB_300001_SM_10006detail8for_each13static_kernelINS2_12policy_hub_t12policy_500_tEmN6thrust24THRUST_300001_SM_1000_NS8cuda_cub20__uninitialized_fill7functorINS7_10device_ptrIiEEiEEEEvT0_T1__param_0];
	mov.u32 	%r9, %ctaid.x;
	mul.wide.u32 	%rd1, %r9, 512;
	sub.s64 	%rd2, %rd5, %rd1;
	setp.lt.u64 	%p1, %rd2, 512;
	@%p1 bra 	$L__BB1_2;
	mov.u32 	%r11, %tid.x;
	cvta.to.global.u64 	%rd11, %rd4;
	cvt.u64.u32 	%rd12, %r11;
	add.s64 	%rd13, %rd1, %rd12;
	shl.b64 	%rd14, %rd13, 2;
	add.s64 	%rd15, %rd11, %rd14;
	st.global.u32 	[%rd15], %r3;
	st.global.u32 	[%rd15+1024], %r3;
	bra.uni 	$L__BB1_6;
$L__BB1_2:
	cvta.to.global.u64 	%rd6, %rd4;
	mov.u32 	%r2, %tid.x;
	cvt.u64.u32 	%rd7, %r2;
	setp.le.u64 	%p2, %rd2, %rd7;
	add.s64 	%rd8, %rd1, %rd7;
	shl.b64 	%rd9, %rd8, 2;
	add.s64 	%rd3, %rd6, %rd9;
	@%p2 bra 	$L__BB1_4;
	st.global.u32 	[%rd3], %r3;
$L__BB1_4:
	add.s32 	%r10, %r2, 256;
	cvt.u64.u32 	%rd10, %r10;
	setp.le.u64 	%p3, %rd2, %rd10;
	@%p3 bra 	$L__BB1_6;
	st.global.u32 	[%rd3+1024], %r3;
$L__BB1_6:
	ret;

}
	// .globl	_ZN3cub18CUB_300001_SM_10006detail4scan23DeviceCompactInitKernelINS0_13ScanTileStateIiLb1EEEPiEEvT_iT0_
.visible .entry _ZN3cub18CUB_300001_SM_10006detail4scan23DeviceCompactInitKernelINS0_13ScanTileStateIiLb1EEEPiEEvT_iT0_(
	.param .align 8 .b8 _ZN3cub18CUB_300001_SM_10006detail4scan23DeviceCompactInitKernelINS0_13ScanTileStateIiLb1EEEPiEEvT_iT0__param_0[8],
	.param .u32 _ZN3cub18CUB_300001_SM_10006detail4scan23DeviceCompactInitKernelINS0_13ScanTileStateIiLb1EEEPiEEvT_iT0__param_1,
	.param .u64 .ptr .align 1 _ZN3cub18CUB_300001_SM_10006detail4scan23DeviceCompactInitKernelINS0_13ScanTileStateIiLb1EEEPiEEvT_iT0__param_2
)
{
	.reg .pred 	%p<6>;
	.reg .b32 	%r<12>;
	.reg .b64 	%rd<9>;

	ld.param.u64 	%rd3, [_ZN3cub18CUB_300001_SM_10006detail4scan23DeviceCompactInitKernelINS0_13ScanTileStateIiLb1EEEPiEEvT_iT0__param_0];
	ld.param.u32 	%r4, [_ZN3cub18CUB_300001_SM_10006detail4scan23DeviceCompactInitKernelINS0_13ScanTileStateIiLb1EEEPiEEvT_iT0__param_1];
	ld.param.u64 	%rd2, [_ZN3cub18CUB_300001_SM_10006detail4scan23DeviceCompactInitKernelINS0_13ScanTileStateIiLb1EEEPiEEvT_iT0__param_2];
	cvta.to.global.u64 	%rd1, %rd3;
	mov.u32 	%r1, %ctaid.x;
	mov.u32 	%r5, %ntid.x;
	mov.u32 	%r2, %tid.x;
	mad.lo.s32 	%r3, %r1, %r5, %r2;
	setp.ge.s32 	%p1, %r3, %r4;
	@%p1 bra 	$L__BB2_2;
	mul.wide.s32 	%rd4, %r3, 8;
	add.s64 	%rd5, %rd1, %rd4;
	mov.b32 	%r6, 0;
	mov.b32 	%r7, 99;
	st.global.v2.u32 	[%rd5+256], {%r7, %r6};
$L__BB2_2:
	setp.ne.s32 	%p2, %r1, 0;
	setp.gt.u32 	%p3, %r2, 31;
	or.pred  	%p4, %p2, %p3;
	@%p4 bra 	$L__BB2_4;
	mul.wide.u32 	%rd6, %r2, 8;
	add.s64 	%rd7, %rd1, %rd6;
	mov.b32 	%r9, 0;
	st.global.v2.u32 	[%rd7], {%r9, %r9};
$L__BB2_4:
	or.b32  	%r10, %r1, %r2;
	setp.ne.s32 	%p5, %r10, 0;
	@%p5 bra 	$L__BB2_6;
	cvta.to.global.u64 	%rd8, %rd2;
	mov.b32 	%r11, 0;
	st.global.u32 	[%rd8], %r11;
$L__BB2_6:
	ret;

}
	// .globl	_ZN3cub18CUB_300001_SM_10006detail4scan23DeviceCompactInitKernelINS0_13ScanTileStateIiLb1EEEPlEEvT_iT0_
.visible .entry _ZN3cub18CUB_300001_SM_10006detail4scan23DeviceCompactInitKernelINS0_13ScanTileStateIiLb1EEEPlEEvT_iT0_(
	.param .align 8 .b8 _ZN3cub18CUB_300001_SM_10006detail4scan23DeviceCompactInitKernelINS0_13ScanTileStateIiLb1EEEPlEEvT_iT0__param_0[8],
	.param .u32 _ZN3cub18CUB_300001_SM_10006detail4scan23DeviceCompactInitKernelINS0_13ScanTileStateIiLb1EEEPlEEvT_iT0__param_1,
	.param .u64 .ptr .align 1 _ZN3cub18CUB_300001_SM_10006detail4scan23DeviceCompactInitKernelINS0_13ScanTileStateIiLb1EEEPlEEvT_iT0__param_2
)
{
	.reg .pred 	%p<6>;
	.reg .b32 	%r<11>;
	.reg .b64 	%rd<10>;

	ld.param.u64 	%rd3, [_ZN3cub18CUB_300001_SM_10006detail4scan23DeviceCompactInitKernelINS0_13ScanTileStateIiLb1EEEPlEEvT_iT0__param_0];
	ld.param.u32 	%r4, [_ZN3cub18CUB_300001_SM_10006detail4scan23DeviceCompactInitKernelINS0_13ScanTileStateIiLb1EEEPlEEvT_iT0__param_1];
	ld.param.u64 	%rd2, [_ZN3cub18CUB_300001_SM_10006detail4scan23DeviceCompactInitKernelINS0_13ScanTileStateIiLb1EEEPlEEvT_iT0__param_2];
	cvta.to.global.u64 	%rd1, %rd3;
	mov.u32 	%r1, %ctaid.x;
	mov.u32 	%r5, %ntid.x;
	mov.u32 	%r2, %tid.x;
	mad.lo.s32 	%r3, %r1, %r5, %r2;
	setp.ge.s32 	%p1, %r3, %r4;
	@%p1 bra 	$L__BB3_2;
	mul.wide.s32 	%rd4, %r3, 8;
	add.s64 	%rd5, %rd1, %rd4;
	mov.b32 	%r6, 0;
	mov.b32 	%r7, 99;
	st.global.v2.u32 	[%rd5+256], {%r7, %r6};
$L__BB3_2:
	setp.ne.s32 	%p2, %r1, 0;
	setp.gt.u32 	%p3, %r2, 31;
	or.pred  	%p4, %p2, %p3;
	@%p4 bra 	$L__BB3_4;
	mul.wide.u32 	%rd6, %r2, 8;
	add.s64 	%rd7, %rd1, %rd6;
	mov.b32 	%r9, 0;
	st.global.v2.u32 	[%rd7], {%r9, %r9};
$L__BB3_4:
	or.b32  	%r10, %r1, %r2;
	setp.ne.s32 	%p5, %r10, 0;
	@%p5 bra 	$L__BB3_6;
	cvta.to.global.u64 	%rd8, %rd2;
	mov.b64 	%rd9, 0;
	st.global.u64 	[%rd8], %rd9;
$L__BB3_6:
	ret;

}
	// .globl	_ZN3cub18CUB_300001_SM_10006detail6select23DeviceSelectSweepKernelINS2_10policy_hubIiNS0_8NullTypeEiLb1ELNS0_10SelectImplE2EE10Policy1000EN6thrust24THRUST_300001_SM_1000_NS6detail15normal_iteratorINSA_10device_ptrIiEEEEPS5_NS2_27partition_distinct_output_tISF_SF_EEPiNS0_13ScanTileStateIiLb1EEE7is_evenS5_iNS2_19streaming_context_tIiLb0EEELS6_2EEEvT0_T1_T2_T3_T4_T5_T6_T7_iT8_NS1_7vsmem_tE
.visible .entry _ZN3cub18CUB_300001_SM_10006detail6select23DeviceSelectSweepKernelINS2_10policy_hubIiNS0_8NullTypeEiLb1ELNS0_10SelectImplE2EE10Policy1000EN6thrust24THRUST_300001_SM_1000_NS6detail15normal_iteratorINSA_10device_ptrIiEEEEPS5_NS2_27partition_distinct_output_tISF_SF_EEPiNS0_13ScanTileStateIiLb1EEE7is_evenS5_iNS2_19streaming_context_tIiLb0EEELS6_2EEEvT0_T1_T2_T3_T4_T5_T6_T7_iT8_NS1_7vsmem_tE(
	.param .align 8 .b8 _ZN3cub18CUB_300001_SM_10006detail6select23DeviceSelectSweepKernelINS2_10policy_hubIiNS0_8NullTypeEiLb1ELNS0_10SelectImplE2EE10Policy1000EN6thrust24THRUST_300001_SM_1000_NS6detail15normal_iteratorINSA_10device_ptrIiEEEEPS5_NS2_27partition_distinct_output_tISF_SF_EEPiNS0_13ScanTileStateIiLb1EEE7is_evenS5_iNS2_19streaming_context_tIiLb0EEELS6_2EEEvT0_T1_T2_T3_T4_T5_T6_T7_iT8_NS1_7vsmem_tE_param_0[8],
	.param .u64 .ptr .align 1 _ZN3cub18CUB_300001_SM_10006detail6select23DeviceSelectSweepKernelINS2_10policy_hubIiNS0_8NullTypeEiLb1ELNS0_10SelectImplE2EE10Policy1000EN6thrust24THRUST_300001_SM_1000_NS6detail15normal_iteratorINSA_10device_ptrIiEEEEPS5_NS2_27partition_distinct_output_tISF_SF_EEPiNS0_13ScanTileStateIiLb1EEE7is_evenS5_iNS2_19streaming_context_tIiLb0EEELS6_2EEEvT0_T1_T2_T3_T4_T5_T6_T7_iT8_NS1_7vsmem_tE_param_1,
	.param .align 8 .b8 _ZN3cub18CUB_300001_SM_10006detail6select23DeviceSelectSweepKernelINS2_10policy_hubIiNS0_8NullTypeEiLb1ELNS0_10SelectImplE2EE10Policy1000EN6thrust24THRUST_300001_SM_1000_NS6detail15normal_iteratorINSA_10device_ptrIiEEEEPS5_NS2_27partition_distinct_output_tISF_SF_EEPiNS0_13ScanTileStateIiLb1EEE7is_evenS5_iNS2_19streaming_context_tIiLb0EEELS6_2EEEvT0_T1_T2_T3_T4_T5_T6_T7_iT8_NS1_7vsmem_tE_param_2[16],
	.param .u64 .ptr .align 1 _ZN3cub18CUB_300001_SM_10006detail6select23DeviceSelectSweepKernelINS2_10policy_hubIiNS0_8NullTypeEiLb1ELNS0_10SelectImplE2EE10Policy1000EN6thrust24THRUST_300001_SM_1000_NS6detail15normal_iteratorINSA_10device_ptrIiEEEEPS5_NS2_27partition_distinct_output_tISF_SF_EEPiNS0_13ScanTileStateIiLb1EEE7is_evenS5_iNS2_19streaming_context_tIiLb0EEELS6_2EEEvT0_T1_T2_T3_T4_T5_T6_T7_iT8_NS1_7vsmem_tE_param_3,
	.param .align 8 .b8 _ZN3cub18CUB_300001_SM_10006detail6select23DeviceSelectSweepKernelINS2_10policy_hubIiNS0_8NullTypeEiLb1ELNS0_10SelectImplE2EE10Policy1000EN6thrust24THRUST_300001_SM_1000_NS6detail15normal_iteratorINSA_10device_ptrIiEEEEPS5_NS2_27partition_distinct_output_tISF_SF_EEPiNS0_13ScanTileStateIiLb1EEE7is_evenS5_iNS2_19streaming_context_tIiLb0EEELS6_2EEEvT0_T1_T2_T3_T4_T5_T6_T7_iT8_NS1_7vsmem_tE_param_4[8],
	.param .align 1 .b8 _ZN3cub18CUB_300001_SM_10006detail6select23DeviceSelectSweepKernelINS2_10policy_hubIiNS0_8NullTypeEiLb1ELNS0_10SelectImplE2EE10Policy1000EN6thrust24THRUST_300001_SM_1000_NS6detail15normal_iteratorINSA_10device_ptrIiEEEEPS5_NS2_27partition_distinct_output_tISF_SF_EEPiNS0_13ScanTileStateIiLb1EEE7is_evenS5_iNS2_19streaming_context_tIiLb0EEELS6_2EEEvT0_T1_T2_T3_T4_T5_T6_T7_iT8_NS1_7vsmem_tE_param_5[1],
	.param .align 1 .b8 _ZN3cub18CUB_300001_SM_10006detail6select23DeviceSelectSweepKernelINS2_10policy_hubIiNS0_8NullTypeEiLb1ELNS0_10SelectImplE2EE10Policy1000EN6thrust24THRUST_300001_SM_1000_NS6detail15normal_iteratorINSA_10device_ptrIiEEEEPS5_NS2_27partition_distinct_output_tISF_SF_EEPiNS0_13ScanTileStateIiLb1EEE7is_evenS5_iNS2_19streaming_context_tIiLb0EEELS6_2EEEvT0_T1_T2_T3_T4_T5_T6_T7_iT8_NS1_7vsmem_tE_param_6[1],
	.param .u32 _ZN3cub18CUB_300001_SM_10006detail6select23DeviceSelectSweepKernelINS2_10policy_hubIiNS0_8NullTypeEiLb1ELNS0_10SelectImplE2EE10Policy1000EN6thrust24THRUST_300001_SM_1000_NS6detail15normal_iteratorINSA_10device_ptrIiEEEEPS5_NS2_27partition_distinct_output_tISF_SF_EEPiNS0_13ScanTileStateIiLb1EEE7is_evenS5_iNS2_19streaming_context_tIiLb0EEELS6_2EEEvT0_T1_T2_T3_T4_T5_T6_T7_iT8_NS1_7vsmem_tE_param_7,
	.param .u32 _ZN3cub18CUB_300001_SM_10006detail6select23DeviceSelectSweepKernelINS2_10policy_hubIiNS0_8NullTypeEiLb1ELNS0_10SelectImplE2EE10Policy1000EN6thrust24THRUST_300001_SM_1000_NS6detail15normal_iteratorINSA_10device_ptrIiEEEEPS5_NS2_27partition_distinct_output_tISF_SF_EEPiNS0_13ScanTileStateIiLb1EEE7is_evenS5_iNS2_19streaming_context_tIiLb0EEELS6_2EEEvT0_T1_T2_T3_T4_T5_T6_T7_iT8_NS1_7vsmem_tE_param_8,
	.param .align 1 .b8 _ZN3cub18CUB_300001_SM_10006detail6select23DeviceSelectSweepKernelINS2_10policy_hubIiNS0_8NullTypeEiLb1ELNS0_10SelectImplE2EE10Policy1000EN6thrust24THRUST_300001_SM_1000_NS6detail15normal_iteratorINSA_10device_ptrIiEEEEPS5_NS2_27partition_distinct_output_tISF_SF_EEPiNS0_13ScanTileStateIiLb1EEE7is_evenS5_iNS2_19streaming_context_tIiLb0EEELS6_2EEEvT0_T1_T2_T3_T4_T5_T6_T7_iT8_NS1_7vsmem_tE_param_9[1],
	.param .align 8 .b8 _ZN3cub18CUB_300001_SM_10006detail6select23DeviceSelectSweepKernelINS2_10policy_hubIiNS0_8NullTypeEiLb1ELNS0_10SelectImplE2EE10Policy1000EN6thrust24THRUST_300001_SM_1000_NS6detail15normal_iteratorINSA_10device_ptrIiEEEEPS5_NS2_27partition_distinct_output_tISF_SF_EEPiNS0_13ScanTileStateIiLb1EEE7is_evenS5_iNS2_19streaming_context_tIiLb0EEELS6_2EEEvT0_T1_T2_T3_T4_T5_T6_T7_iT8_NS1_7vsmem_tE_param_10[8]
)
.maxntid 320
{
	.reg .pred 	%p<391>;
	.reg .b32 	%r<2028>;
	.reg .b64 	%rd<444>;
	// demoted variable
	.shared .align 16 .b8 _ZZN3cub18CUB_300001_SM_10006detail6select23DeviceSelectSweepKernelINS2_10policy_hubIiNS0_8NullTypeEiLb1ELNS0_10SelectImplE2EE10Policy1000EN6thrust24THRUST_300001_SM_1000_NS6detail15normal_iteratorINSA_10device_ptrIiEEEEPS5_NS2_27partition_distinct_output_tISF_SF_EEPiNS0_13ScanTileStateIiLb1EEE7is_evenS5_iNS2_19streaming_context_tIiLb0EEELS6_2EEEvT0_T1_T2_T3_T4_T5_T6_T7_iT8_NS1_7vsmem_tEE19static_temp_storage[24320];
	ld.param.u64 	%rd1, [_ZN3cub18CUB_300001_SM_10006detail6select23DeviceSelectSweepKernelINS2_10policy_hubIiNS0_8NullTypeEiLb1ELNS0_10SelectImplE2EE10Policy1000EN6thrust24THRUST_300001_SM_1000_NS6detail15normal_iteratorINSA_10device_ptrIiEEEEPS5_NS2_27partition_distinct_output_tISF_SF_EEPiNS0_13ScanTileStateIiLb1EEE7is_evenS5_iNS2_19streaming_context_tIiLb0EEELS6_2EEEvT0_T1_T2_T3_T4_T5_T6_T7_iT8_NS1_7vsmem_tE_param_4];
	ld.param.u64 	%rd20, [_ZN3cub18CUB_300001_SM_10006detail6select23DeviceSelectSweepKernelINS2_10policy_hubIiNS0_8NullTypeEiLb1ELNS0_10SelectImplE2EE10Policy1000EN6thrust24THRUST_300001_SM_1000_NS6detail15normal_iteratorINSA_10device_ptrIiEEEEPS5_NS2_27partition_distinct_output_tISF_SF_EEPiNS0_13ScanTileStateIiLb1EEE7is_evenS5_iNS2_19streaming_context_tIiLb0EEELS6_2EEEvT0_T1_T2_T3_T4_T5_T6_T7_iT8_NS1_7vsmem_tE_param_2+8];
	ld.param.u64 	%rd21, [_ZN3cub18CUB_300001_SM_10006detail6select23DeviceSelectSweepKernelINS2_10policy_hubIiNS0_8NullTypeEiLb1ELNS0_10SelectImplE2EE10Policy1000EN6thrust24THRUST_300001_SM_1000_NS6detail15normal_iteratorINSA_10device_ptrIiEEEEPS5_NS2_27partition_distinct_output_tISF_SF_EEPiNS0_13ScanTileStateIiLb1EEE7is_evenS5_iNS2_19streaming_context_tIiLb0EEELS6_2EEEvT0_T1_T2_T3_T4_T5_T6_T7_iT8_NS1_7vsmem_tE_param_2];
	ld.param.u64 	%rd22, [_ZN3cub18CUB_300001_SM_10006detail6select23DeviceSelectSweepKernelINS2_10policy_hubIiNS0_8NullTypeEiLb1ELNS0_10SelectImplE2EE10Policy1000EN6thrust24THRUST_300001_SM_1000_NS6detail15normal_iteratorINSA_10device_ptrIiEEEEPS5_NS2_27partition_distinct_output_tISF_SF_EEPiNS0_13ScanTileStateIiLb1EEE7is_evenS5_iNS2_19streaming_context_tIiLb0EEELS6_2EEEvT0_T1_T2_T3_T4_T5_T6_T7_iT8_NS1_7vsmem_tE_param_0];
	ld.param.u32 	%r623, [_ZN3cub18CUB_300001_SM_10006detail6select23DeviceSelectSweepKernelINS2_10policy_hubIiNS0_8NullTypeEiLb1ELNS0_10SelectImplE2EE10Policy1000EN6thrust24THRUST_300001_SM_1000_NS6detail15normal_iteratorINSA_10device_ptrIiEEEEPS5_NS2_27partition_distinct_output_tISF_SF_EEPiNS0_13ScanTileStateIiLb1EEE7is_evenS5_iNS2_19streaming_context_tIiLb0EEELS6_2EEEvT0_T1_T2_T3_T4_T5_T6_T7_iT8_NS1_7vsmem_tE_param_7];
	ld.param.u32 	%r624, [_ZN3cub18CUB_300001_SM_10006detail6select23DeviceSelectSweepKernelINS2_10policy_hubIiNS0_8NullTypeEiLb1ELNS0_10SelectImplE2EE10Policy1000EN6thrust24THRUST_300001_SM_1000_NS6detail15normal_iteratorINSA_10device_ptrIiEEEEPS5_NS2_27partition_distinct_output_tISF_SF_EEPiNS0_13ScanTileStateIiLb1EEE7is_evenS5_iNS2_19streaming_context_tIiLb0EEELS6_2EEEvT0_T1_T2_T3_T4_T5_T6_T7_iT8_NS1_7vsmem_tE_param_8];
	cvta.to.global.u64 	%rd2, %rd22;
	cvta.to.global.u64 	%rd3, %rd21;
	cvta.to.global.u64 	%rd4, %rd20;
	mov.u32 	%r625, %ctaid.x;
	mov.u32 	%r626, %nctaid.y;
	mov.u32 	%r627, %ctaid.y;
	mad.lo.s32 	%r1961, %r625, %r626, %r627;
	mul.lo.s32 	%r2, %r1961, 6080;
	add.s32 	%r628, %r624, -1;
	setp.ge.s32 	%p1, %r1961, %r628;
	@%p1 bra 	$L__BB4_138;
	setp.ne.s32 	%p263, %r1961, 0;
	@%p263 bra 	$L__BB4_63;
	mov.u32 	%r3, %tid.x;
	and.b32  	%r1744, %r3, 31;
	and.b32  	%r1745, %r3, 992;
	mul.lo.s32 	%r1746, %r1745, 19;
	or.b32  	%r1747, %r1746, %r1744;
	add.s32 	%r1748, %r1747, %r2;
	mul.wide.u32 	%rd256, %r1748, 4;
	add.s64 	%rd257, %rd2, %rd256;
	ld.global.u32 	%r1749, [%rd257];
	ld.global.u32 	%r1750, [%rd257+128];
	ld.global.u32 	%r1751, [%rd257+256];
	ld.global.u32 	%r1752, [%rd257+384];
	ld.global.u32 	%r1753, [%rd257+512];
	ld.global.u32 	%r1754, [%rd257+640];
	ld.global.u32 	%r1755, [%rd257+768];
	ld.global.u32 	%r1756, [%rd257+896];
	ld.global.u32 	%r1757, [%rd257+1024];
	ld.global.u32 	%r1758, [%rd257+1152];
	ld.global.u32 	%r1759, [%rd257+1280];
	ld.global.u32 	%r1760, [%rd257+1408];
	ld.global.u32 	%r1761, [%rd257+1536];
	ld.global.u32 	%r1762, [%rd257+1664];
	ld.global.u32 	%r1763, [%rd257+1792];
	ld.global.u32 	%r1764, [%rd257+1920];
	ld.global.u32 	%r1765, [%rd257+2048];
	ld.global.u32 	%r1766, [%rd257+2176];
	ld.global.u32 	%r1767, [%rd257+2304];
	// begin inline asm
	mov.u32 %r1713, %laneid;
	// end inline asm
	shr.u32 	%r5, %r3, 5;
	mad.lo.s32 	%r1768, %r5, 608, %r1713;
	shl.b32 	%r1769, %r1768, 2;
	mov.u32 	%r1770, _ZZN3cub18CUB_300001_SM_10006detail6select23DeviceSelectSweepKernelINS2_10policy_hubIiNS0_8NullTypeEiLb1ELNS0_10SelectImplE2EE10Policy1000EN6thrust24THRUST_300001_SM_1000_NS6detail15normal_iteratorINSA_10device_ptrIiEEEEPS5_NS2_27partition_distinct_output_tISF_SF_EEPiNS0_13ScanTileStateIiLb1EEE7is_evenS5_iNS2_19streaming_context_tIiLb0EEELS6_2EEEvT0_T1_T2_T3_T4_T5_T6_T7_iT8_NS1_7vsmem_tEE19static_temp_storage;
	add.s32 	%r1771, %r1770, %r1769;
	st.shared.u32 	[%r1771], %r1749;
	st.shared.u32 	[%r1771+128], %r1750;
	st.shared.u32 	[%r1771+256], %r1751;
	st.shared.u32 	[%r1771+384], %r1752;
	st.shared.u32 	[%r1771+512], %r1753;
	st.shared.u32 	[%r1771+640], %r1754;
	st.shared.u32 	[%r1771+768], %r1755;
	st.shared.u32 	[%r1771+896], %r1756;
	st.shared.u32 	[%r1771+1024], %r1757;
	st.shared.u32 	[%r1771+1152], %r1758;
	st.shared.u32 	[%r1771+1280], %r1759;
	st.shared.u32 	[%r1771+1408], %r1760;
	st.shared.u32 	[%r1771+1536], %r1761;
	st.shared.u32 	[%r1771+1664], %r1762;
	st.shared.u32 	[%r1771+1792], %r1763;
	st.shared.u32 	[%r1771+1920], %r1764;
	st.shared.u32 	[%r1771+2048], %r1765;
	st.shared.u32 	[%r1771+2176], %r1766;
	st.shared.u32 	[%r1771+2304], %r1767;
	bar.warp.sync 	-1;
	mad.lo.s32 	%r1772, %r1713, 72, %r1771;
	ld.shared.u32 	%r6, [%r1772];
	ld.shared.u32 	%r7, [%r1772+4];
	ld.shared.u32 	%r8, [%r1772+8];
	ld.shared.u32 	%r9, [%r1772+12];
	ld.shared.u32 	%r10, [%r1772+16];
	ld.shared.u32 	%r11, [%r1772+20];
	ld.shared.u32 	%r12, [%r1772+24];
	ld.shared.u32 	%r13, [%r1772+28];
	ld.shared.u32 	%r14, [%r1772+32];
	ld.shared.u32 	%r15, [%r1772+36];
	ld.shared.u32 	%r16, [%r1772+40];
	ld.shared.u32 	%r17, [%r1772+44];
	ld.shared.u32 	%r18, [%r1772+48];
	ld.shared.u32 	%r19, [%r1772+52];
	ld.shared.u32 	%r20, [%r1772+56];
	ld.shared.u32 	%r21, [%r1772+60];
	ld.shared.u32 	%r22, [%r1772+64];
	ld.shared.u32 	%r23, [%r1772+68];
	ld.shared.u32 	%r24, [%r1772+72];
	and.b32  	%r25, %r6, 1;
	xor.b32  	%r26, %r25, 1;
	and.b32  	%r27, %r7, 1;
	xor.b32  	%r28, %r27, 1;
	and.b32  	%r29, %r8, 1;
	xor.b32  	%r30, %r29, 1;
	and.b32  	%r31, %r9, 1;
	xor.b32  	%r32, %r31, 1;
	and.b32  	%r33, %r10, 1;
	xor.b32  	%r34, %r33, 1;
	and.b32  	%r35, %r11, 1;
	xor.b32  	%r36, %r35, 1;
	and.b32  	%r37, %r12, 1;
	xor.b32  	%r38, %r37, 1;
	and.b32  	%r39, %r13, 1;
	xor.b32  	%r40, %r39, 1;
	and.b32  	%r41, %r14, 1;
	xor.b32  	%r42, %r41, 1;
	and.b32  	%r43, %r15, 1;
	xor.b32  	%r44, %r43, 1;
	and.b32  	%r45, %r16, 1;
	xor.b32  	%r46, %r45, 1;
	and.b32  	%r47, %r17, 1;
	xor.b32  	%r48, %r47, 1;
	and.b32  	%r49, %r18, 1;
	xor.b32  	%r50, %r49, 1;
	and.b32  	%r51, %r19, 1;
	xor.b32  	%r52, %r51, 1;
	and.b32  	%r53, %r20, 1;
	xor.b32  	%r54, %r53, 1;
	and.b32  	%r55, %r21, 1;
	xor.b32  	%r56, %r55, 1;
	and.b32  	%r57, %r22, 1;
	xor.b32  	%r58, %r57, 1;
	and.b32  	%r59, %r23, 1;
	xor.b32  	%r60, %r59, 1;
	and.b32  	%r61, %r24, 1;
	xor.b32  	%r1773, %r61, 1;
	bar.sync 	0;
	add.s32 	%r62, %r28, %r26;
	add.s32 	%r63, %r30, %r62;
	add.s32 	%r64, %r32, %r63;
	add.s32 	%r65, %r34, %r64;
	add.s32 	%r66, %r36, %r65;
	add.s32 	%r67, %r38, %r66;
	add.s32 	%r68, %r40, %r67;
	add.s32 	%r69, %r42, %r68;
	add.s32 	%r70, %r44, %r69;
	add.s32 	%r71, %r46, %r70;
	add.s32 	%r72, %r48, %r71;
	add.s32 	%r73, %r50, %r72;
	add.s32 	%r74, %r52, %r73;
	add.s32 	%r75, %r54, %r74;
	add.s32 	%r76, %r56, %r75;
	add.s32 	%r77, %r58, %r76;
	add.s32 	%r78, %r60, %r77;
	add.s32 	%r1718, %r1773, %r78;
	mov.b32 	%r1716, 1;
	mov.b32 	%r1741, 0;
	mov.b32 	%r1743, -1;
	// begin inline asm
	{  .reg .s32 r0;  .reg .pred p;  shfl.sync.up.b32 r0|p, %r1718, %r1716, %r1741, %r1743;  @p add.s32 r0, r0, %r1718;  mov.s32 %r1714, r0;}
	// end inline asm
	mov.b32 	%r1722, 2;
	// begin inline asm
	{  .reg .s32 r0;  .reg .pred p;  shfl.sync.up.b32 r0|p, %r1714, %r1722, %r1741, %r1743;  @p add.s32 r0, r0, %r1714;  mov.s32 %r1720, r0;}
	// end inline asm
	mov.b32 	%r1728, 4;
	// begin inline asm
	{  .reg .s32 r0;  .reg .pred p;  shfl.sync.up.b32 r0|p, %r1720, %r1728, %r1741, %r1743;  @p add.s32 r0, r0, %r1720;  mov.s32 %r1726, r0;}
	// end inline asm
	mov.b32 	%r1734, 8;
	// begin inline asm
	{  .reg .s32 r0;  .reg .pred p;  shfl.sync.up.b32 r0|p, %r1726, %r1734, %r1741, %r1743;  @p add.s32 r0, r0, %r1726;  mov.s32 %r1732, r0;}
	// end inline asm
	mov.b32 	%r1740, 16;
	// begin inline asm
	{  .reg .s32 r0;  .reg .pred p;  shfl.sync.up.b32 r0|p, %r1732, %r1740, %r1741, %r1743;  @p add.s32 r0, r0, %r1732;  mov.s32 %r1738, r0;}
	// end inline asm
	setp.ne.s32 	%p341, %r1713, 31;
	@%p341 bra 	$L__BB4_4;
	shl.b32 	%r1774, %r5, 2;
	mov.u32 	%r1775, _ZZN3cub18CUB_300001_SM_10006detail6select23DeviceSelectSweepKernelINS2_10policy_hubIiNS0_8NullTypeEiLb1ELNS0_10SelectImplE2EE10Policy1000EN6thrust24THRUST_300001_SM_1000_NS6detail15normal_iteratorINSA_10device_ptrIiEEEEPS5_NS2_27partition_distinct_output_tISF_SF_EEPiNS0_13ScanTileStateIiLb1EEE7is_evenS5_iNS2_19streaming_context_tIiLb0EEELS6_2EEEvT0_T1_T2_T3_T4_T5_T6_T7_iT8_NS1_7vsmem_tEE19static_temp_storage;
	add.s32 	%r1776, %r1775, %r1774;
	st.shared.u32 	[%r1776], %r1738;
$L__BB4_4:
	bar.sync 	0;
	ld.shared.v4.u32 	{%r1777, %r1778, %r1779, %r1780}, [_ZZN3cub18CUB_300001_SM_10006detail6select23DeviceSelectSweepKernelINS2_10policy_hubIiNS0_8NullTypeEiLb1ELNS0_10SelectImplE2EE10Policy1000EN6thrust24THRUST_300001_SM_1000_NS6detail15normal_iteratorINSA_10device_ptrIiEEEEPS5_NS2_27partition_distinct_output_tISF_SF_EEPiNS0_13ScanTileStateIiLb1EEE7is_evenS5_iNS2_19streaming_context_tIiLb0EEELS6_2EEEvT0_T1_T2_T3_T4_T5_T6_T7_iT8_NS1_7vsmem_tEE19static_temp_storage];
	add.s32 	%r1781, %r1778, %r1777;
	setp.eq.s32 	%p342, %r5, 2;
	selp.b32 	%r1782, %r1781, %r1777, %p342;
	add.s32 	%r1783, %r1781, %r1779;
	setp.eq.s32 	%p343, %r5, 3;
	selp.b32 	%r1784, %r1783, %r1782, %p343;
	add.s32 	%r1785, %r1783, %r1780;
	setp.eq.s32 	%p344, %r5, 4;
	selp.b32 	%r1786, %r1785, %r1784, %p344;
	ld.shared.v4.u32 	{%r1787, %r1788, %r1789, %r1790}, [_ZZN3cub18CUB_300001_SM_10006detail6select23DeviceSelectSweepKernelINS2_10policy_hubIiNS0_8NullTypeEiLb1ELNS0_10SelectImplE2EE10Policy1000EN6thrust24THRUST_300001_SM_1000_NS6detail15normal_iteratorINSA_10device_ptrIiEEEEPS5_NS2_27partition_distinct_output_tISF_SF_EEPiNS0_13ScanTileStateIiLb1EEE7is_evenS5_iNS2_19streaming_context_tIiLb0EEELS6_2EEEvT0_T1_T2_T3_T4_T5_T6_T7_iT8_NS1_7vsmem_tEE19static_temp_storage+16];
	add.s32 	%r1791, %r1785, %r1787;
	setp.eq.s32 	%p345, %r5, 5;
	selp.b32 	%r1792, %r1791, %r1786, %p345;
	add.s32 	%r1793, %r1791, %r1788;
	setp.eq.s32 	%p346, %r5, 6;
	selp.b32 	%r1794, %r1793, %r1792, %p346;
	add.s32 	%r1795, %r1793, %r1789;
	setp.eq.s32 	%p347, %r5, 7;
	selp.b32 	%r1796, %r1795, %r1794, %p347;
	add.s32 	%r1797, %r1795, %r1790;
	setp.eq.s32 	%p348, %r5, 8;
	selp.b32 	%r1798, %r1797, %r1796, %p348;
	ld.shared.v2.u32 	{%r1799, %r1800}, [_ZZN3cub18CUB_300001_SM_10006detail6select23DeviceSelectSweepKernelINS2_10policy_hubIiNS0_8NullTypeEiLb1ELNS0_10SelectImplE2EE10Policy1000EN6thrust24THRUST_300001_SM_1000_NS6detail15normal_iteratorINSA_10device_ptrIiEEEEPS5_NS2_27partition_distinct_output_tISF_SF_EEPiNS0_13ScanTileStateIiLb1EEE7is_evenS5_iNS2_19streaming_context_tIiLb0EEELS6_2EEEvT0_T1_T2_T3_T4_T5_T6_T7_iT8_NS1_7vsmem_tEE19static_temp_storage+32];
	add.s32 	%r1801, %r1797, %r1799;
	setp.eq.s32 	%p349, %r5, 9;
	selp.b32 	%r1802, %r1801, %r1798, %p349;
	add.s32 	%r81, %r1801, %r1800;
	setp.lt.u32 	%p350, %r3, 32;
	selp.b32 	%r1803, 0, %r1802, %p350;
	setp.eq.s32 	%p351, %r1713, 0;
	sub.s32 	%r1804, %r1738, %r1718;
	selp.b32 	%r1805, 0, %r1804, %p351;
	add.s32 	%r82, %r1803, %r1805;
	setp.ne.s32 	%p352, %r3, 0;
	@%p352 bra 	$L__BB4_6;
	add.s64 	%rd258, %rd1, 256;
	mov.b32 	%r1806, 101;
	// begin inline asm
	st.relaxed.gpu.v2.u32 [%rd258], {%r1806, %r81};
	// end inline asm
$L__BB4_6:
	bar.sync 	0;
	sub.s32 	%r83, 6080, %r81;
	mul.lo.s32 	%r1808, %r3, 19;
	sub.s32 	%r1809, %r1808, %r82;
	setp.eq.s32 	%p353, %r25, 0;
	add.s32 	%r1810, %r82, %r83;
	selp.b32 	%r1811, %r1810, %r1809, %p353;
	shl.b32 	%r1812, %r1811, 2;
	mov.u32 	%r1813, _ZZN3cub18CUB_300001_SM_10006detail6select23DeviceSelectSweepKernelINS2_10policy_hubIiNS0_8NullTypeEiLb1ELNS0_10SelectImplE2EE10Policy1000EN6thrust24THRUST_300001_SM_1000_NS6detail15normal_iteratorINSA_10device_ptrIiEEEEPS5_NS2_27partition_distinct_output_tISF_SF_EEPiNS0_13ScanTileStateIiLb1EEE7is_evenS5_iNS2_19streaming_context_tIiLb0EEELS6_2EEEvT0_T1_T2_T3_T4_T5_T6_T7_iT8_NS1_7vsmem_tEE19static_temp_storage;
	add.s32 	%r1814, %r1813, %r1812;
	st.shared.u32 	[%r1814], %r6;
	add.s32 	%r1815, %r82, %r26;
	sub.s32 	%r1816, %r1808, %r1815;
	add.s32 	%r1817, %r1816, 1;
	setp.eq.s32 	%p354, %r27, 0;
	add.s32 	%r1818, %r1810, %r26;
	selp.b32 	%r1819, %r1818, %r1817, %p354;
	shl.b32 	%r1820, %r1819, 2;
	add.s32 	%r1821, %r1813, %r1820;
	st.shared.u32 	[%r1821], %r7;
	add.s32 	%r1822, %r62, %r82;
	sub.s32 	%r1823, %r1808, %r1822;
	add.s32 	%r1824, %r1823, 2;
	setp.eq.s32 	%p355, %r29, 0;
	add.s32 	%r1825, %r1818, %r28;
	selp.b32 	%r1826, %r1825, %r1824, %p355;
	shl.b32 	%r1827, %r1826, 2;
	add.s32 	%r1828, %r1813, %r1827;
	st.shared.u32 	[%r1828], %r8;
	add.s32 	%r1829, %r63, %r82;
	sub.s32 	%r1830, %r1808, %r1829;
	add.s32 	%r1831, %r1830, 3;
	setp.eq.s32 	%p356, %r31, 0;
	add.s32 	%r1832, %r1825, %r30;
	selp.b32 	%r1833, %r1832, %r1831, %p356;
	shl.b32 	%r1834, %r1833, 2;
	add.s32 	%r1835, %r1813, %r1834;
	st.shared.u32 	[%r1835], %r9;
	add.s32 	%r1836, %r64, %r82;
	sub.s32 	%r1837, %r1808, %r1836;
	add.s32 	%r1838, %r1837, 4;
	setp.eq.s32 	%p357, %r33, 0;
	add.s32 	%r1839, %r1832, %r32;
	selp.b32 	%r1840, %r1839, %r1838, %p357;
	shl.b32 	%r1841, %r1840, 2;
	add.s32 	%r1842, %r1813, %r1841;
	st.shared.u32 	[%r1842], %r10;
	add.s32 	%r1843, %r65, %r82;
	sub.s32 	%r1844, %r1808, %r1843;
	add.s32 	%r1845, %r1844, 5;
	setp.eq.s32 	%p358, %r35, 0;
	add.s32 	%r1846, %r1839, %r34;
	selp.b32 	%r1847, %r1846, %r1845, %p358;
	shl.b32 	%r1848, %r1847, 2;
	add.s32 	%r1849, %r1813, %r1848;
	st.shared.u32 	[%r1849], %r11;
	add.s32 	%r1850, %r66, %r82;
	sub.s32 	%r1851, %r1808, %r1850;
	add.s32 	%r1852, %r1851, 6;
	setp.eq.s32 	%p359, %r37, 0;
	add.s32 	%r1853, %r1846, %r36;
	selp.b32 	%r1854, %r1853, %r1852, %p359;
	shl.b32 	%r1855, %r1854, 2;
	add.s32 	%r1856, %r1813, %r1855;
	st.shared.u32 	[%r1856], %r12;
	add.s32 	%r1857, %r67, %r82;
	sub.s32 	%r1858, %r1808, %r1857;
	add.s32 	%r1859, %r1858, 7;
	setp.eq.s32 	%p360, %r39, 0;
	add.s32 	%r1860, %r1853, %r38;
	selp.b32 	%r1861, %r1860, %r1859, %p360;
	shl.b32 	%r1862, %r1861, 2;
	add.s32 	%r1863, %r1813, %r1862;
	st.shared.u32 	[%r1863], %r13;
	add.s32 	%r1864, %r68, %r82;
	sub.s32 	%r1865, %r1808, %r1864;
	add.s32 	%r1866, %r1865, 8;
	setp.eq.s32 	%p361, %r41, 0;
	add.s32 	%r1867, %r1860, %r40;
	selp.b32 	%r1868, %r1867, %r1866, %p361;
	shl.b32 	%r1869, %r1868, 2;
	add.s32 	%r1870, %r1813, %r1869;
	st.shared.u32 	[%r1870], %r14;
	add.s32 	%r1871, %r69, %r82;
	sub.s32 	%r1872, %r1808, %r1871;
	add.s32 	%r1873, %r1872, 9;
	setp.eq.s32 	%p362, %r43, 0;
	add.s32 	%r1874, %r1867, %r42;
	selp.b32 	%r1875, %r1874, %r1873, %p362;
	shl.b32 	%r1876, %r1875, 2;
	add.s32 	%r1877, %r1813, %r1876;
	st.shared.u32 	[%r1877], %r15;
	add.s32 	%r1878, %r70, %r82;
	sub.s32 	%r1879, %r1808, %r1878;
	add.s32 	%r1880, %r1879, 10;
	setp.eq.s32 	%p363, %r45, 0;
	add.s32 	%r1881, %r1874, %r44;
	selp.b32 	%r1882, %r1881, %r1880, %p363;
	shl.b32 	%r1883, %r1882, 2;
	add.s32 	%r1884, %r1813, %r1883;
	st.shared.u32 	[%r1884], %r16;
	add.s32 	%r1885, %r71, %r82;
	sub.s32 	%r1886, %r1808, %r1885;
	add.s32 	%r1887, %r1886, 11;
	setp.eq.s32 	%p364, %r47, 0;
	add.s32 	%r1888, %r1881, %r46;
	selp.b32 	%r1889, %r1888, %r1887, %p364;
	shl.b32 	%r1890, %r1889, 2;
	add.s32 	%r1891, %r1813, %r1890;
	st.shared.u32 	[%r1891], %r17;
	add.s32 	%r1892, %r72, %r82;
	sub.s32 	%r1893, %r1808, %r1892;
	add.s32 	%r1894, %r1893, 12;
	setp.eq.s32 	%p365, %r49, 0;
	add.s32 	%r1895, %r1888, %r48;
	selp.b32 	%r1896, %r1895, %r1894, %p365;
	shl.b32 	%r1897, %r1896, 2;
	add.s32 	%r1898, %r1813, %r1897;
	st.shared.u32 	[%r1898], %r18;
	add.s32 	%r1899, %r73, %r82;
	sub.s32 	%r1900, %r1808, %r1899;
	add.s32 	%r1901, %r1900, 13;
	setp.eq.s32 	%p366, %r51, 0;
	add.s32 	%r1902, %r1895, %r50;
	selp.b32 	%r1903, %r1902, %r1901, %p366;
	shl.b32 	%r1904, %r1903, 2;
	add.s32 	%r1905, %r1813, %r1904;
	st.shared.u32 	[%r1905], %r19;
	add.s32 	%r1906, %r74, %r82;
	sub.s32 	%r1907, %r1808, %r1906;
	add.s32 	%r1908, %r1907, 14;
	setp.eq.s32 	%p367, %r53, 0;
	add.s32 	%r1909, %r1902, %r52;
	selp.b32 	%r1910, %r1909, %r1908, %p367;
	shl.b32 	%r1911, %r1910, 2;
	add.s32 	%r1912, %r1813, %r1911;
	st.shared.u32 	[%r1912], %r20;
	add.s32 	%r1913, %r75, %r82;
	sub.s32 	%r1914, %r1808, %r1913;
	add.s32 	%r1915, %r1914, 15;
	setp.eq.s32 	%p368, %r55, 0;
	add.s32 	%r1916, %r1909, %r54;
	selp.b32 	%r1917, %r1916, %r1915, %p368;
	shl.b32 	%r1918, %r1917, 2;
	add.s32 	%r1919, %r1813, %r1918;
	st.shared.u32 	[%r1919], %r21;
	add.s32 	%r1920, %r76, %r82;
	sub.s32 	%r1921, %r1808, %r1920;
	add.s32 	%r1922, %r1921, 16;
	setp.eq.s32 	%p369, %r57, 0;
	add.s32 	%r1923, %r1916, %r56;
	selp.b32 	%r1924, %r1923, %r1922, %p369;
	shl.b32 	%r1925, %r1924, 2;
	add.s32 	%r1926, %r1813, %r1925;
	st.shared.u32 	[%r1926], %r22;
	add.s32 	%r1927, %r77, %r82;
	sub.s32 	%r1928, %r1808, %r1927;
	add.s32 	%r1929, %r1928, 17;
	setp.eq.s32 	%p370, %r59, 0;
	add.s32 	%r1930, %r1923, %r58;
	selp.b32 	%r1931, %r1930, %r1929, %p370;
	shl.b32 	%r1932, %r1931, 2;
	add.s32 	%r1933, %r1813, %r1932;
	st.shared.u32 	[%r1933], %r23;
	add.s32 	%r1934, %r78, %r82;
	sub.s32 	%r1935, %r1808, %r1934;
	add.s32 	%r1936, %r1935, 18;
	setp.eq.s32 	%p371, %r61, 0;
	add.s32 	%r1937, %r1930, %r60;
	selp.b32 	%r1938, %r1937, %r1936, %p371;
	shl.b32 	%r1939, %r1938, 2;
	add.s32 	%r1940, %r1813, %r1939;
	st.shared.u32 	[%r1940], %r24;
	bar.sync 	0;
	setp.lt.s32 	%p372, %r3, %r83;
	selp.b32 	%r1941, 0, %r83, %p372;
	sub.s32 	%r84, %r3, %r1941;
	shl.b32 	%r1942, %r3, 2;
	add.s32 	%r85, %r1813, %r1942;
	ld.shared.u32 	%r86, [%r85];
	@%p372 bra 	$L__BB4_8;
	mul.wide.s32 	%rd259, %r84, 4;
	add.s64 	%rd260, %rd3, %rd259;
	st.global.u32 	[%rd260], %r86;
	bra.uni 	$L__BB4_9;
$L__BB4_8:
	mul.wide.s32 	%rd261, %r84, 4;
	add.s64 	%rd262, %rd4, %rd261;
	st.global.u32 	[%rd262], %r86;
$L__BB4_9:
	add.s32 	%r1943, %r3, 320;
	setp.lt.s32 	%p373, %r1943, %r83;
	selp.b32 	%r87, 0, %r83, %p373;
	ld.shared.u32 	%r88, [%r85+1280];
	@%p373 bra 	$L__BB4_11;
	cvt.s64.s32 	%rd263, %r87;
	cvt.u64.u32 	%rd264, %r3;
	sub.s64 	%rd265, %rd264, %rd263;
	shl.b64 	%rd266, %rd265, 2;
	add.s64 	%rd267, %rd3, %rd266;
	st.global.u32 	[%rd267+1280], %r88;
	bra.uni 	$L__BB4_12;
$L__BB4_11:
	cvt.s64.s32 	%rd268, %r87;
	cvt.u64.u32 	%rd269, %r3;
	sub.s64 	%rd270, %rd269, %rd268;
	shl.b64 	%rd271, %rd270, 2;
	add.s64 	%rd272, %rd4, %rd271;
	st.global.u32 	[%rd272+1280], %r88;
$L__BB4_12:
	add.s32 	%r1944, %r3, 640;
	setp.lt.s32 	%p374, %r1944, %r83;
	selp.b32 	%r89, 0, %r83, %p374;
	ld.shared.u32 	%r90, [%r85+2560];
	@%p374 bra 	$L__BB4_14;
	cvt.s64.s32 	%rd273, %r89;
	cvt.u64.u32 	%rd274, %r3;
	sub.s64 	%rd275, %rd274, %rd273;
	shl.b64 	%rd276, %rd275, 2;
	add.s64 	%rd277, %rd3, %rd276;
	st.global.u32 	[%rd277+2560], %r90;
	bra.uni 	$L__BB4_15;
$L__BB4_14:
	cvt.s64.s32 	%rd278, %r89;
	cvt.u64.u32 	%rd279, %r3;
	sub.s64 	%rd280, %rd279, %rd278;
	shl.b64 	%rd281, %rd280, 2;
	add.s64 	%rd282, %rd4, %rd281;
	st.global.u32 	[%rd282+2560], %r90;
$L__BB4_15:
	add.s32 	%r1945, %r3, 960;
	setp.lt.s32 	%p375, %r1945, %r83;
	selp.b32 	%r91, 0, %r83, %p375;
	ld.shared.u32 	%r92, [%r85+3840];
	@%p375 bra 	$L__BB4_17;
	cvt.s64.s32 	%rd283, %r91;
	cvt.u64.u32 	%rd284, %r3;
	sub.s64 	%rd285, %rd284, %rd283;
	shl.b64 	%rd286, %rd285, 2;
	add.s64 	%rd287, %rd3, %rd286;
	st.global.u32 	[%rd287+3840], %r92;
	bra.uni 	$L__BB4_18;
$L__BB4_17:
	cvt.s64.s32 	%rd288, %r91;
	cvt.u64.u32 	%rd289, %r3;
	sub.s64 	%rd290, %rd289, %rd288;
	shl.b64 	%rd291, %rd290, 2;
	add.s64 	%rd292, %rd4, %rd291;
	st.global.u32 	[%rd292+3840], %r92;
$L__BB4_18:
	add.s32 	%r1946, %r3, 1280;
	setp.lt.s32 	%p376, %r1946, %r83;
	selp.b32 	%r93, 0, %r83, %p376;
	ld.shared.u32 	%r94, [%r85+5120];
	@%p376 bra 	$L__BB4_20;
	cvt.s64.s32 	%rd293, %r93;
	cvt.u64.u32 	%rd294, %r3;
	sub.s64 	%rd295, %rd294, %rd293;
	shl.b64 	%rd296, %rd295, 2;
	add.s64 	%rd297, %rd3, %rd296;
	st.global.u32 	[%rd297+5120], %r94;
	bra.uni 	$L__BB4_21;
$L__BB4_20:
	cvt.s64.s32 	%rd298, %r93;
	cvt.u64.u32 	%rd299, %r3;
	sub.s64 	%rd300, %rd299, %rd298;
	shl.b64 	%rd301, %rd300, 2;
	add.s64 	%rd302, %rd4, %rd301;
	st.global.u32 	[%rd302+5120], %r94;
$L__BB4_21:
	add.s32 	%r1947, %r3, 1600;
	setp.lt.s32 	%p377, %r1947, %r83;
	selp.b32 	%r95, 0, %r83, %p377;
	ld.shared.u32 	%r96, [%r85+6400];
	@%p377 bra 	$L__BB4_23;
	cvt.s64.s32 	%rd303, %r95;
	cvt.u64.u32 	%rd304, %r3;
	sub.s64 	%rd305, %rd304, %rd303;
	shl.b64 	%rd306, %rd305, 2;
	add.s64 	%rd307, %rd3, %rd306;
	st.global.u32 	[%rd307+6400], %r96;
	bra.uni 	$L__BB4_24;
$L__BB4_23:
	cvt.s64.s32 	%rd308, %r95;
	cvt.u64.u32 	%rd309, %r3;
	sub.s64 	%rd310, %rd309, %rd308;
	shl.b64 	%rd311, %rd310, 2;
	add.s64 	%rd312, %rd4, %rd311;
	st.global.u32 	[%rd312+6400], %r96;
$L__BB4_24:
	add.s32 	%r1948, %r3, 1920;
	setp.lt.s32 	%p378, %r1948, %r83;
	selp.b32 	%r97, 0, %r83, %p378;
	ld.shared.u32 	%r98, [%r85+7680];
	@%p378 bra 	$L__BB4_26;
	cvt.s64.s32 	%rd313, %r97;
	cvt.u64.u32 	%rd314, %r3;
	sub.s64 	%rd315, %rd314, %rd313;
	shl.b64 	%rd316, %rd315, 2;
	add.s64 	%rd317, %rd3, %rd316;
	st.global.u32 	[%rd317+7680], %r98;
	bra.uni 	$L__BB4_27;
$L__BB4_26:
	cvt.s64.s32 	%rd318, %r97;
	cvt.u64.u32 	%rd319, %r3;
	sub.s64 	%rd320, %rd319, %rd318;
	shl.b64 	%rd321, %rd320, 2;
	add.s64 	%rd322, %rd4, %rd321;
	st.global.u32 	[%rd322+7680], %r98;
$L__BB4_27:
	add.s32 	%r1949, %r3, 2240;
	setp.lt.s32 	%p379, %r1949, %r83;
	selp.b32 	%r99, 0, %r83, %p379;
	ld.shared.u32 	%r100, [%r85+8960];
	@%p379 bra 	$L__BB4_29;
	cvt.s64.s32 	%rd323, %r99;
	cvt.u64.u32 	%rd324, %r3;
	sub.s64 	%rd325, %rd324, %rd323;
	shl.b64 	%rd326, %rd325, 2;
	add.s64 	%rd327, %rd3, %rd326;
	st.global.u32 	[%rd327+8960], %r100;
	bra.uni 	$L__BB4_30;
$L__BB4_29:
	cvt.s64.s32 	%rd328, %r99;
	cvt.u64.u32 	%rd329, %r3;
	sub.s64 	%rd330, %rd329, %rd328;
	shl.b64 	%rd331, %rd330, 2;
	add.s64 	%rd332, %rd4, %rd331;
	st.global.u32 	[%rd332+8960], %r100;
$L__BB4_30:
	add.s32 	%r1950, %r3, 2560;
	setp.lt.s32 	%p380, %r1950, %r83;
	selp.b32 	%r101, 0, %r83, %p380;
	ld.shared.u32 	%r102, [%r85+10240];
	@%p380 bra 	$L__BB4_32;
	cvt.s64.s32 	%rd333, %r101;
	cvt.u64.u32 	%rd334, %r3;
	sub.s64 	%rd335, %rd334, %rd333;
	shl.b64 	%rd336, %rd335, 2;
	add.s64 	%rd337, %rd3, %rd336;
	st.global.u32 	[%rd337+10240], %r102;
	bra.uni 	$L__BB4_33;
$L__BB4_32:
	cvt.s64.s32 	%rd338, %r101;
	cvt.u64.u32 	%rd339, %r3;
	sub.s64 	%rd340, %rd339, %rd338;
	shl.b64 	%rd341, %rd340, 2;
	add.s64 	%rd342, %rd4, %rd341;
	st.global.u32 	[%rd342+10240], %r102;
$L__BB4_33:
	add.s32 	%r1951, %r3, 2880;
	setp.lt.s32 	%p381, %r1951, %r83;
	selp.b32 	%r103, 0, %r83, %p381;
	ld.shared.u32 	%r104, [%r85+11520];
	@%p381 bra 	$L__BB4_35;
	cvt.s64.s32 	%rd343, %r103;
	cvt.u64.u32 	%rd344, %r3;
	sub.s64 	%rd345, %rd344, %rd343;
	shl.b64 	%rd346, %rd345, 2;
	add.s64 	%rd347, %rd3, %rd346;
	st.global.u32 	[%rd347+11520], %r104;
	bra.uni 	$L__BB4_36;
$L__BB4_35:
	cvt.s64.s32 	%rd348, %r103;
	cvt.u64.u32 	%rd349, %r3;
	sub.s64 	%rd350, %rd349, %rd348;
	shl.b64 	%rd351, %rd350, 2;
	add.s64 	%rd352, %rd4, %rd351;
	st.global.u32 	[%rd352+11520], %r104;
$L__BB4_36:
	add.s32 	%r1952, %r3, 3200;
	setp.lt.s32 	%p382, %r1952, %r83;
	selp.b32 	%r105, 0, %r83, %p382;
	ld.shared.u32 	%r106, [%r85+12800];
	@%p382 bra 	$L__BB4_38;
	cvt.s64.s32 	%rd353, %r105;
	cvt.u64.u32 	%rd354, %r3;
	sub.s64 	%rd355, %rd354, %rd353;
	shl.b64 	%rd356, %rd355, 2;
	add.s64 	%rd357, %rd3, %rd356;
	st.global.u32 	[%rd357+12800], %r106;
	bra.uni 	$L__BB4_39;
$L__BB4_38:
	cvt.s64.s32 	%rd358, %r105;
	cvt.u64.u32 	%rd359, %r3;
	sub.s64 	%rd360, %rd359, %rd358;
	shl.b64 	%rd361, %rd360, 2;
	add.s64 	%rd362, %rd4, %rd361;
	st.global.u32 	[%rd362+12800], %r106;
$L__BB4_39:
	add.s32 	%r1953, %r3, 3520;
	setp.lt.s32 	%p383, %r1953, %r83;
	selp.b32 	%r107, 0, %r83, %p383;
	ld.shared.u32 	%r108, [%r85+14080];
	@%p383 bra 	$L__BB4_41;
	cvt.s64.s32 	%rd363, %r107;
	cvt.u64.u32 	%rd364, %r3;
	sub.s64 	%rd365, %rd364, %rd363;
	shl.b64 	%rd366, %rd365, 2;
	add.s64 	%rd367, %rd3, %rd366;
	st.global.u32 	[%rd367+14080], %r108;
	bra.uni 	$L__BB4_42;
$L__BB4_41:
	cvt.s64.s32 	%rd368, %r107;
	cvt.u64.u32 	%rd369, %r3;
	sub.s64 	%rd370, %rd369, %rd368;
	shl.b64 	%rd371, %rd370, 2;
	add.s64 	%rd372, %rd4, %rd371;
	st.global.u32 	[%rd372+14080], %r108;
$L__BB4_42:
	add.s32 	%r1954, %r3, 3840;
	setp.lt.s32 	%p384, %r1954, %r83;
	selp.b32 	%r109, 0, %r83, %p384;
	ld.shared.u32 	%r110, [%r85+15360];
	@%p384 bra 	$L__BB4_44;
	cvt.s64.s32 	%rd373, %r109;
	cvt.u64.u32 	%rd374, %r3;
	sub.s64 	%rd375, %rd374, %rd373;
	shl.b64 	%rd376, %rd375, 2;
	add.s64 	%rd377, %rd3, %rd376;
	st.global.u32 	[%rd377+15360], %r110;
	bra.uni 	$L__BB4_45;
$L__BB4_44:
	cvt.s64.s32 	%rd378, %r109;
	cvt.u64.u32 	%rd379, %r3;
	sub.s64 	%rd380, %rd379, %rd378;
	shl.b64 	%rd381, %rd380, 2;
	add.s64 	%rd382, %rd4, %rd381;
	st.global.u32 	[%rd382+15360], %r110;
$L__BB4_45:
	add.s32 	%r1955, %r3, 4160;
	setp.lt.s32 	%p385, %r1955, %r83;
	selp.b32 	%r111, 0, %r83, %p385;
	ld.shared.u32 	%r112, [%r85+16640];
	@%p385 bra 	$L__BB4_47;
	cvt.s64.s32 	%rd383, %r111;
	cvt.u64.u32 	%rd384, %r3;
	sub.s64 	%rd385, %rd384, %rd383;
	shl.b64 	%rd386, %rd385, 2;
	add.s64 	%rd387, %rd3, %rd386;
	st.global.u32 	[%rd387+16640], %r112;
	bra.uni 	$L__BB4_48;
$L__BB4_47:
	cvt.s64.s32 	%rd388, %r111;
	cvt.u64.u32 	%rd389, %r3;
	sub.s64 	%rd390, %rd389, %rd388;
	shl.b64 	%rd391, %rd390, 2;
	add.s64 	%rd392, %rd4, %rd391;
	st.global.u32 	[%rd392+16640], %r112;
$L__BB4_48:
	add.s32 	%r1956, %r3, 4480;
	setp.lt.s32 	%p386, %r1956, %r83;
	selp.b32 	%r113, 0, %r83, %p386;
	ld.shared.u32 	%r114, [%r85+17920];
	@%p386 bra 	$L__BB4_50;
	cvt.s64.s32 	%rd393, %r113;
	cvt.u64.u32 	%rd394, %r3;
	sub.s64 	%rd395, %rd394, %rd393;
	shl.b64 	%rd396, %rd395, 2;
	add.s64 	%rd397, %rd3, %rd396;
	st.global.u32 	[%rd397+17920], %r114;
	bra.uni 	$L__BB4_51;
$L__BB4_50:
	cvt.s64.s32 	%rd398, %r113;
	cvt.u64.u32 	%rd399, %r3;
	sub.s64 	%rd400, %rd399, %rd398;
	shl.b64 	%rd401, %rd400, 2;
	add.s64 	%rd402, %rd4, %rd401;
	st.global.u32 	[%rd402+17920], %r114;
$L__BB4_51:
	add.s32 	%r1957, %r3, 4800;
	setp.lt.s32 	%p387, %r1957, %r83;
	selp.b32 	%r115, 0, %r83, %p387;
	ld.shared.u32 	%r116, [%r85+19200];
	@%p387 bra 	$L__BB4_53;
	cvt.s64.s32 	%rd403, %r115;
	cvt.u64.u32 	%rd404, %r3;
	sub.s64 	%rd405, %rd404, %rd403;
	shl.b64 	%rd406, %rd405, 2;
	add.s64 	%rd407, %rd3, %rd406;
	st.global.u32 	[%rd407+19200], %r116;
	bra.uni 	$L__BB4_54;
$L__BB4_53:
	cvt.s64.s32 	%rd408, %r115;
	cvt.u64.u32 	%rd409, %r3;
	sub.s64 	%rd410, %rd409, %rd408;
	shl.b64 	%rd411, %rd410, 2;
	add.s64 	%rd412, %rd4, %rd411;
	st.global.u32 	[%rd412+19200], %r116;
$L__BB4_54:
	or.b32  	%r1958, %r3, 5120;
	setp.lt.s32 	%p388, %r1958, %r83;
	selp.b32 	%r117, 0, %r83, %p388;
	ld.shared.u32 	%r118, [%r85+20480];
	@%p388 bra 	$L__BB4_56;
	cvt.s64.s32 	%rd413, %r117;
	cvt.u64.u32 	%rd414, %r3;
	sub.s64 	%rd415, %rd414, %rd413;
	shl.b64 	%rd416, %rd415, 2;
	add.s64 	%rd417, %rd3, %rd416;
	st.global.u32 	[%rd417+20480], %r118;
	bra.uni 	$L__BB4_57;
$L__BB4_56:
	cvt.s64.s32 	%rd418, %r117;
	cvt.u64.u32 	%rd419, %r3;
	sub.s64 	%rd420, %rd419, %rd418;
	shl.b64 	%rd421, %rd420, 2;
	add.s64 	%rd422, %rd4, %rd421;
	st.global.u32 	[%rd422+20480], %r118;
$L__BB4_57:
	add.s32 	%r1959, %r3, 5440;
	setp.lt.s32 	%p389, %r1959, %r83;
	selp.b32 	%r119, 0, %r83, %p389;
	ld.shared.u32 	%r120, [%r85+21760];
	@%p389 bra 	$L__BB4_59;
	cvt.s64.s32 	%rd423, %r119;
	cvt.u64.u32 	%rd424, %r3;
	sub.s64 	%rd425, %rd424, %rd423;
	shl.b64 	%rd426, %rd425, 2;
	add.s64 	%rd427, %rd3, %rd426;
	st.global.u32 	[%rd427+21760], %r120;
	bra.uni 	$L__BB4_60;
$L__BB4_59:
	cvt.s64.s32 	%rd428, %r119;
	cvt.u64.u32 	%rd429, %r3;
	sub.s64 	%rd430, %rd429, %rd428;
	shl.b64 	%rd431, %rd430, 2;
	add.s64 	%rd432, %rd4, %rd431;
	st.global.u32 	[%rd432+21760], %r120;
$L__BB4_60:
	add.s32 	%r1960, %r3, 5760;
	setp.lt.s32 	%p390, %r1960, %r83;
	selp.b32 	%r121, 0, %r83, %p390;
	ld.shared.u32 	%r122, [%r85+23040];
	@%p390 bra 	$L__BB4_62;
	cvt.s64.s32 	%rd433, %r121;
	cvt.u64.u32 	%rd434, %r3;
	sub.s64 	%rd435, %rd434, %rd433;
	shl.b64 	%rd436, %rd435, 2;
	add.s64 	%rd437, %rd3, %rd436;
	st.global.u32 	[%rd437+23040], %r122;
	bra.uni 	$L__BB4_389;
$L__BB4_62:
	cvt.s64.s32 	%rd438, %r121;
	cvt.u64.u32 	%rd439, %r3;
	sub.s64 	%rd440, %rd439, %rd438;
	shl.b64 	%rd441, %rd440, 2;
	add.s64 	%rd442, %rd4, %rd441;
	st.global.u32 	[%rd442+23040], %r122;
	bra.uni 	$L__BB4_389;
$L__BB4_63:
	mov.u32 	%r123, %tid.x;
	and.b32  	%r1356, %r123, 31;
	and.b32  	%r1357, %r123, 992;
	mul.lo.s32 	%r1358, %r1357, 19;
	or.b32  	%r1359, %r1358, %r1356;
	cvt.s64.s32 	%rd233, %r2;
	cvt.u64.u32 	%rd234, %r1359;
	add.s64 	%rd235, %rd234, %rd233;
	shl.b64 	%rd236, %rd235, 2;
	add.s64 	%rd237, %rd2, %rd236;
	ld.global.u32 	%r1360, [%rd237];
	ld.global.u32 	%r1361, [%rd237+128];
	ld.global.u32 	%r1362, [%rd237+256];
	ld.global.u32 	%r1363, [%rd237+384];
	ld.global.u32 	%r1364, [%rd237+512];
	ld.global.u32 	%r1365, [%rd237+640];
	ld.global.u32 	%r1366, [%rd237+768];
	ld.global.u32 	%r1367, [%rd237+896];
	ld.global.u32 	%r1368, [%rd237+1024];
	ld.global.u32 	%r1369, [%rd237+1152];
	ld.global.u32 	%r1370, [%rd237+1280];
	ld.global.u32 	%r1371, [%rd237+1408];
	ld.global.u32 	%r1372, [%rd237+1536];
	ld.global.u32 	%r1373, [%rd237+1664];
	ld.global.u32 	%r1374, [%rd237+1792];
	ld.global.u32 	%r1375, [%rd237+1920];
	ld.global.u32 	%r1376, [%rd237+2048];
	ld.global.u32 	%r1377, [%rd237+2176];
	ld.global.u32 	%r1378, [%rd237+2304];
	// begin inline asm
	mov.u32 %r1325, %laneid;
	// end inline asm
	shr.u32 	%r125, %r123, 5;
	mad.lo.s32 	%r1379, %r125, 608, %r1325;
	shl.b32 	%r1380, %r1379, 2;
	mov.u32 	%r1381, _ZZN3cub18CUB_300001_SM_10006detail6select23DeviceSelectSweepKernelINS2_10policy_hubIiNS0_8NullTypeEiLb1ELNS0_10SelectImplE2EE10Policy1000EN6thrust24THRUST_300001_SM_1000_NS6detail15normal_iteratorINSA_10device_ptrIiEEEEPS5_NS2_27partition_distinct_output_tISF_SF_EEPiNS0_13ScanTileStateIiLb1EEE7is_evenS5_iNS2_19streaming_context_tIiLb0EEELS6_2EEEvT0_T1_T2_T3_T4_T5_T6_T7_iT8_NS1_7vsmem_tEE19static_temp_storage;
	add.s32 	%r1382, %r1381, %r1380;
	st.shared.u32 	[%r1382], %r1360;
	st.shared.u32 	[%r1382+128], %r1361;
	st.shared.u32 	[%r1382+256], %r1362;
	st.shared.u32 	[%r1382+384], %r1363;
	st.shared.u32 	[%r1382+512], %r1364;
	st.shared.u32 	[%r1382+640], %r1365;
	st.shared.u32 	[%r1382+768], %r1366;
	st.shared.u32 	[%r1382+896], %r1367;
	st.shared.u32 	[%r1382+1024], %r1368;
	st.shared.u32 	[%r1382+1152], %r1369;
	st.shared.u32 	[%r1382+1280], %r1370;
	st.shared.u32 	[%r1382+1408], %r1371;
	st.shared.u32 	[%r1382+1536], %r1372;
	st.shared.u32 	[%r1382+1664], %r1373;
	st.shared.u32 	[%r1382+1792], %r1374;
	st.shared.u32 	[%r1382+1920], %r1375;
	st.shared.u32 	[%r1382+2048], %r1376;
	st.shared.u32 	[%r1382+2176], %r1377;
	st.shared.u32 	[%r1382+2304], %r1378;
	bar.warp.sync 	-1;
	mad.lo.s32 	%r1383, %r1325, 72, %r1382;
	ld.shared.u32 	%r126, [%r1383];
	not.b32 	%r1384, %r126;
	ld.shared.u32 	%r127, [%r1383+4];
	not.b32 	%r1385, %r127;
	ld.shared.u32 	%r128, [%r1383+8];
	ld.shared.u32 	%r129, [%r1383+12];
	ld.shared.u32 	%r130, [%r1383+16];
	ld.shared.u32 	%r131, [%r1383+20];
	ld.shared.u32 	%r132, [%r1383+24];
	ld.shared.u32 	%r133, [%r1383+28];
	ld.shared.u32 	%r134, [%r1383+32];
	ld.shared.u32 	%r135, [%r1383+36];
	ld.shared.u32 	%r136, [%r1383+40];
	ld.shared.u32 	%r137, [%r1383+44];
	ld.shared.u32 	%r138, [%r1383+48];
	ld.shared.u32 	%r139, [%r1383+52];
	ld.shared.u32 	%r140, [%r1383+56];
	ld.shared.u32 	%r141, [%r1383+60];
	ld.shared.u32 	%r142, [%r1383+64];
	ld.shared.u32 	%r143, [%r1383+68];
	not.b32 	%r1386, %r143;
	ld.shared.u32 	%r144, [%r1383+72];
	and.b32  	%r145, %r1384, 1;
	and.b32  	%r146, %r1385, 1;
	and.b32  	%r147, %r128, 1;
	xor.b32  	%r148, %r147, 1;
	and.b32  	%r149, %r129, 1;
	xor.b32  	%r150, %r149, 1;
	and.b32  	%r151, %r130, 1;
	xor.b32  	%r152, %r151, 1;
	and.b32  	%r153, %r131, 1;
	xor.b32  	%r154, %r153, 1;
	and.b32  	%r155, %r132, 1;
	xor.b32  	%r156, %r155, 1;
	and.b32  	%r157, %r133, 1;
	xor.b32  	%r158, %r157, 1;
	and.b32  	%r159, %r134, 1;
	xor.b32  	%r160, %r159, 1;
	and.b32  	%r161, %r135, 1;
	xor.b32  	%r162, %r161, 1;
	and.b32  	%r163, %r136, 1;
	xor.b32  	%r164, %r163, 1;
	and.b32  	%r165, %r137, 1;
	xor.b32  	%r166, %r165, 1;
	and.b32  	%r167, %r138, 1;
	xor.b32  	%r168, %r167, 1;
	and.b32  	%r169, %r139, 1;
	xor.b32  	%r170, %r169, 1;
	and.b32  	%r171, %r140, 1;
	xor.b32  	%r172, %r171, 1;
	and.b32  	%r173, %r141, 1;
	xor.b32  	%r1387, %r173, 1;
	and.b32  	%r174, %r142, 1;
	xor.b32  	%r1388, %r174, 1;
	and.b32  	%r175, %r1386, 1;
	and.b32  	%r176, %r144, 1;
	xor.b32  	%r1389, %r176, 1;
	bar.sync 	0;
	add.s32 	%r177, %r146, %r145;
	add.s32 	%r178, %r148, %r177;
	add.s32 	%r1390, %r150, %r178;
	add.s32 	%r179, %r152, %r1390;
	add.s32 	%r180, %r154, %r179;
	add.s32 	%r181, %r156, %r180;
	add.s32 	%r182, %r158, %r181;
	add.s32 	%r183, %r160, %r182;
	add.s32 	%r184, %r162, %r183;
	add.s32 	%r185, %r164, %r184;
	add.s32 	%r186, %r166, %r185;
	add.s32 	%r187, %r168, %r186;
	add.s32 	%r188, %r170, %r187;
	add.s32 	%r189, %r172, %r188;
	add.s32 	%r190, %r1387, %r189;
	add.s32 	%r191, %r1388, %r190;
	add.s32 	%r192, %r175, %r191;
	add.s32 	%r1330, %r1389, %r192;
	mov.b32 	%r1328, 1;
	mov.b32 	%r1353, 0;
	mov.b32 	%r1355, -1;
	// begin inline asm
	{  .reg .s32 r0;  .reg .pred p;  shfl.sync.up.b32 r0|p, %r1330, %r1328, %r1353, %r1355;  @p add.s32 r0, r0, %r1330;  mov.s32 %r1326, r0;}
	// end inline asm
	mov.b32 	%r1334, 2;
	// begin inline asm
	{  .reg .s32 r0;  .reg .pred p;  shfl.sync.up.b32 r0|p, %r1326, %r1334, %r1353, %r1355;  @p add.s32 r0, r0, %r1326;  mov.s32 %r1332, r0;}
	// end inline asm
	mov.b32 	%r1340, 4;
	// begin inline asm
	{  .reg .s32 r0;  .reg .pred p;  shfl.sync.up.b32 r0|p, %r1332, %r1340, %r1353, %r1355;  @p add.s32 r0, r0, %r1332;  mov.s32 %r1338, r0;}
	// end inline asm
	mov.b32 	%r1346, 8;
	// begin inline asm
	{  .reg .s32 r0;  .reg .pred p;  shfl.sync.up.b32 r0|p, %r1338, %r1346, %r1353, %r1355;  @p add.s32 r0, r0, %r1338;  mov.s32 %r1344, r0;}
	// end inline asm
	mov.b32 	%r1352, 16;
	// begin inline asm
	{  .reg .s32 r0;  .reg .pred p;  shfl.sync.up.b32 r0|p, %r1344, %r1352, %r1353, %r1355;  @p add.s32 r0, r0, %r1344;  mov.s32 %r1350, r0;}
	// end inline asm
	setp.ne.s32 	%p264, %r1325, 31;
	@%p264 bra 	$L__BB4_65;
	shl.b32 	%r1391, %r125, 2;
	mov.u32 	%r1392, _ZZN3cub18CUB_300001_SM_10006detail6select23DeviceSelectSweepKernelINS2_10policy_hubIiNS0_8NullTypeEiLb1ELNS0_10SelectImplE2EE10Policy1000EN6thrust24THRUST_300001_SM_1000_NS6detail15normal_iteratorINSA_10device_ptrIiEEEEPS5_NS2_27partition_distinct_output_tISF_SF_EEPiNS0_13ScanTileStateIiLb1EEE7is_evenS5_iNS2_19streaming_context_tIiLb0EEELS6_2EEEvT0_T1_T2_T3_T4_T5_T6_T7_iT8_NS1_7vsmem_tEE19static_temp_storage;
	add.s32 	%r1393, %r1392, %r1391;
	st.shared.u32 	[%r1393], %r1350;
$L__BB4_65:
	sub.s32 	%r1394, %r1350, %r1330;
	bar.sync 	0;
	ld.shared.v4.u32 	{%r1395, %r1396, %r1397, %r1398}, [_ZZN3cub18CUB_300001_SM_10006detail6select23DeviceSelectSweepKernelINS2_10policy_hubIiNS0_8NullTypeEiLb1ELNS0_10SelectImplE2EE10Policy1000EN6thrust24THRUST_300001_SM_1000_NS6detail15normal_iteratorINSA_10device_ptrIiEEEEPS5_NS2_27partition_distinct_output_tISF_SF_EEPiNS0_13ScanTileStateIiLb1EEE7is_evenS5_iNS2_19streaming_context_tIiLb0EEELS6_2EEEvT0_T1_T2_T3_T4_T5_T6_T7_iT8_NS1_7vsmem_tEE19static_temp_storage];
	add.s32 	%r1399, %r1396, %r1395;
	setp.eq.s32 	%p265, %r125, 2;
	selp.b32 	%r1400, %r1399, %r1395, %p265;
	add.s32 	%r1401, %r1399, %r1397;
	setp.eq.s32 	%p266, %r125, 3;
	selp.b32 	%r1402, %r1401, %r1400, %p266;
	add.s32 	%r1403, %r1401, %r1398;
	setp.eq.s32 	%p267, %r125, 4;
	selp.b32 	%r1404, %r1403, %r1402, %p267;
	ld.shared.v4.u32 	{%r1405, %r1406, %r1407, %r1408}, [_ZZN3cub18CUB_300001_SM_10006detail6select23DeviceSelectSweepKernelINS2_10policy_hubIiNS0_8NullTypeEiLb1ELNS0_10SelectImplE2EE10Policy1000EN6thrust24THRUST_300001_SM_1000_NS6detail15normal_iteratorINSA_10device_ptrIiEEEEPS5_NS2_27partition_distinct_output_tISF_SF_EEPiNS0_13ScanTileStateIiLb1EEE7is_evenS5_iNS2_19streaming_context_tIiLb0EEELS6_2EEEvT0_T1_T2_T3_T4_T5_T6_T7_iT8_NS1_7vsmem_tEE19static_temp_storage+16];
	add.s32 	%r1409, %r1403, %r1405;
	setp.eq.s32 	%p268, %r125, 5;
	selp.b32 	%r1410, %r1409, %r1404, %p268;
	add.s32 	%r1411, %r1409, %r1406;
	setp.eq.s32 	%p269, %r125, 6;
	selp.b32 	%r1412, %r1411, %r1410, %p269;
	add.s32 	%r1413, %r1411, %r1407;
	setp.eq.s32 	%p270, %r125, 7;
	selp.b32 	%r1414, %r1413, %r1412, %p270;
	add.s32 	%r1415, %r1413, %r1408;
	setp.eq.s32 	%p271, %r125, 8;
	selp.b32 	%r1416, %r1415, %r1414, %p271;
	ld.shared.v2.u32 	{%r1417, %r1418}, [_ZZN3cub18CUB_300001_SM_10006detail6select23DeviceSelectSweepKernelINS2_10policy_hubIiNS0_8NullTypeEiLb1ELNS0_10SelectImplE2EE10Policy1000EN6thrust24THRUST_300001_SM_1000_NS6detail15normal_iteratorINSA_10device_ptrIiEEEEPS5_NS2_27partition_distinct_output_tISF_SF_EEPiNS0_13ScanTileStateIiLb1EEE7is_evenS5_iNS2_19streaming_context_tIiLb0EEELS6_2EEEvT0_T1_T2_T3_T4_T5_T6_T7_iT8_NS1_7vsmem_tEE19static_temp_storage+32];
	add.s32 	%r1419, %r1415, %r1417;
	setp.eq.s32 	%p272, %r125, 9;
	selp.b32 	%r1420, %r1419, %r1416, %p272;
	add.s32 	%r195, %r1419, %r1418;
	setp.gt.u32 	%p273, %r123, 31;
	setp.lt.u32 	%p274, %r123, 32;
	setp.eq.s32 	%p275, %r1325, 0;
	selp.b32 	%r1421, 0, %r1394, %p275;
	add.s32 	%r1974, %r1420, %r1421;
	selp.b32 	%r197, %r1394, %r1974, %p274;
	@%p273 bra 	$L__BB4_81;
	setp.ne.s32 	%p276, %r123, 0;
	mul.wide.s32 	%rd238, %r1961, 8;
	add.s64 	%rd5, %rd1, %rd238;
	@%p276 bra 	$L__BB4_68;
	st.shared.u32 	[_ZZN3cub18CUB_300001_SM_10006detail6select23DeviceSelectSweepKernelINS2_10policy_hubIiNS0_8NullTypeEiLb1ELNS0_10SelectImplE2EE10Policy1000EN6thrust24THRUST_300001_SM_1000_NS6detail15normal_iteratorINSA_10device_ptrIiEEEEPS5_NS2_27partition_distinct_output_tISF_SF_EEPiNS0_13ScanTileStateIiLb1EEE7is_evenS5_iNS2_19streaming_context_tIiLb0EEELS6_2EEEvT0_T1_T2_T3_T4_T5_T6_T7_iT8_NS1_7vsmem_tEE19static_temp_storage+76], %r195;
	add.s64 	%rd239, %rd5, 256;
	mov.b32 	%r1422, 100;
	// begin inline asm
	st.relaxed.gpu.v2.u32 [%rd239], {%r1422, %r195};
	// end inline asm
$L__BB4_68:
	not.b32 	%r1428, %r123;
	add.s32 	%r1969, %r1961, %r1428;
	mov.b32 	%r1424, 570;
	// begin inline asm
	nanosleep.u32 %r1424;
	// end inline asm
	mul.wide.s32 	%rd241, %r1969, 8;
	add.s64 	%rd242, %rd1, %rd241;
	add.s64 	%rd240, %rd242, 256;
	// begin inline asm
	ld.relaxed.gpu.v2.u32 {%r1971, %r1963}, [%rd240];
	// end inline asm
	mov.b32 	%r1964, 358;
$L__BB4_69:
	setp.eq.s32 	%p277, %r1971, 99;
	mov.b32 	%r1429, -1;
	vote.sync.any.pred 	%p278, %p277, %r1429;
	not.pred 	%p279, %p278;
	@%p279 bra 	$L__BB4_71;
	shr.u32 	%r207, %r1964, 1;
	mul.lo.s32 	%r1709, %r1961, 16807;
	and.b32  	%r1961, %r1709, 2147483647;
	sub.s32 	%r1710, %r1964, %r207;
	add.s32 	%r1711, %r1710, 1;
	rem.u32 	%r1712, %r1961, %r1711;
	add.s32 	%r1706, %r1712, %r207;
	// begin inline asm
	nanosleep.u32 %r1706;
	// end inline asm
	// begin inline asm
	ld.relaxed.gpu.v2.u32 {%r1971, %r1963}, [%rd240];
	// end inline asm
	mov.u32 	%r1964, %r207;
	bra.uni 	$L__BB4_69;
$L__BB4_71:
	setp.eq.s32 	%p280, %r1971, 101;
	mov.b32 	%r1456, -1;
	vote.sync.ballot.b32 	%r1458, %p280, %r1456;
	// begin inline asm
	mov.u32 %r1431, %lanemask_ge;
	// end inline asm
	and.b32  	%r1459, %r1458, %r1431;
	or.b32  	%r1460, %r1459, -2147483648;
	add.s32 	%r1461, %r1460, -1;
	not.b32 	%r1462, %r1460;
	and.b32  	%r1463, %r1462, %r1461;
	popc.b32 	%r1435, %r1463;
	mov.b32 	%r1434, 1;
	// begin inline asm
	shfl.sync.down.b32 %r1432, %r1963, %r1434, %r1435, %r1456;
	// end inline asm
	setp.lt.s32 	%p282, %r1325, %r1435;
	selp.b32 	%r1464, %r1432, 0, %p282;
	add.s32 	%r1438, %r1464, %r1963;
	mov.b32 	%r1439, 2;
	// begin inline asm
	shfl.sync.down.b32 %r1437, %r1438, %r1439, %r1435, %r1456;
	// end inline asm
	add.s32 	%r212, %r1325, 2;
	setp.gt.s32 	%p283, %r212, %r1435;
	selp.b32 	%r1465, 0, %r1437, %p283;
	add.s32 	%r1443, %r1438, %r1465;
	mov.b32 	%r1444, 4;
	// begin inline asm
	shfl.sync.down.b32 %r1442, %r1443, %r1444, %r1435, %r1456;
	// end inline asm
	add.s32 	%r213, %r1325, 4;
	setp.gt.s32 	%p284, %r213, %r1435;
	selp.b32 	%r1466, 0, %r1442, %p284;
	add.s32 	%r1448, %r1443, %r1466;
	mov.b32 	%r1449, 8;
	// begin inline asm
	shfl.sync.down.b32 %r1447, %r1448, %r1449, %r1435, %r1456;
	// end inline asm
	add.s32 	%r214, %r1325, 8;
	setp.gt.s32 	%p285, %r214, %r1435;
	selp.b32 	%r1467, 0, %r1447, %p285;
	add.s32 	%r1453, %r1448, %r1467;
	mov.b32 	%r1454, 16;
	// begin inline asm
	shfl.sync.down.b32 %r1452, %r1453, %r1454, %r1435, %r1456;
	// end inline asm
	add.s32 	%r215, %r1325, 16;
	setp.gt.s32 	%p286, %r215, %r1435;
	selp.b32 	%r1468, 0, %r1452, %p286;
	add.s32 	%r1967, %r1453, %r1468;
	add.s64 	%rd7, %rd1, 256;
	mov.b32 	%r1965, 358;
$L__BB4_72:
	setp.ne.s32 	%p287, %r1971, 101;
	mov.b32 	%r1469, -1;
	vote.sync.all.pred 	%p288, %p287, %r1469;
	not.pred 	%p289, %p288;
	@%p289 bra 	$L__BB4_77;
	shr.u32 	%r1965, %r1965, 1;
	mul.wide.s32 	%rd252, %r1969, 8;
	add.s64 	%rd253, %rd7, %rd252;
	add.s64 	%rd251, %rd253, -256;
	// begin inline asm
	ld.relaxed.gpu.v2.u32 {%r1971, %r1972}, [%rd251];
	// end inline asm
	mov.u32 	%r1973, %r1965;
$L__BB4_74:
	setp.eq.s32 	%p331, %r1971, 99;
	mov.b32 	%r1660, -1;
	vote.sync.any.pred 	%p332, %p331, %r1660;
	not.pred 	%p333, %p332;
	@%p333 bra 	$L__BB4_76;
	shr.u32 	%r231, %r1973, 1;
	mul.lo.s32 	%r1702, %r1961, 16807;
	and.b32  	%r1961, %r1702, 2147483647;
	sub.s32 	%r1703, %r1973, %r231;
	add.s32 	%r1704, %r1703, 1;
	rem.u32 	%r1705, %r1961, %r1704;
	add.s32 	%r1699, %r1705, %r231;
	// begin inline asm
	nanosleep.u32 %r1699;
	// end inline asm
	// begin inline asm
	ld.relaxed.gpu.v2.u32 {%r1971, %r1972}, [%rd251];
	// end inline asm
	mov.u32 	%r1973, %r231;
	bra.uni 	$L__BB4_74;
$L__BB4_76:
	setp.eq.s32 	%p334, %r1971, 101;
	mov.b32 	%r1686, -1;
	vote.sync.ballot.b32 	%r1687, %p334, %r1686;
	and.b32  	%r1688, %r1687, %r1431;
	or.b32  	%r1689, %r1688, -2147483648;
	add.s32 	%r1690, %r1689, -1;
	not.b32 	%r1691, %r1689;
	and.b32  	%r1692, %r1691, %r1690;
	popc.b32 	%r1665, %r1692;
	mov.b32 	%r1664, 1;
	// begin inline asm
	shfl.sync.down.b32 %r1662, %r1972, %r1664, %r1665, %r1686;
	// end inline asm
	setp.lt.s32 	%p336, %r1325, %r1665;
	selp.b32 	%r1693, %r1662, 0, %p336;
	add.s32 	%r1668, %r1693, %r1972;
	mov.b32 	%r1669, 2;
	// begin inline asm
	shfl.sync.down.b32 %r1667, %r1668, %r1669, %r1665, %r1686;
	// end inline asm
	setp.gt.s32 	%p337, %r212, %r1665;
	selp.b32 	%r1694, 0, %r1667, %p337;
	add.s32 	%r1673, %r1668, %r1694;
	mov.b32 	%r1674, 4;
	// begin inline asm
	shfl.sync.down.b32 %r1672, %r1673, %r1674, %r1665, %r1686;
	// end inline asm
	setp.gt.s32 	%p338, %r213, %r1665;
	selp.b32 	%r1695, 0, %r1672, %p338;
	add.s32 	%r1678, %r1673, %r1695;
	mov.b32 	%r1679, 8;
	// begin inline asm
	shfl.sync.down.b32 %r1677, %r1678, %r1679, %r1665, %r1686;
	// end inline asm
	setp.gt.s32 	%p339, %r214, %r1665;
	selp.b32 	%r1696, 0, %r1677, %p339;
	add.s32 	%r1683, %r1678, %r1696;
	mov.b32 	%r1684, 16;
	// begin inline asm
	shfl.sync.down.b32 %r1682, %r1683, %r1684, %r1665, %r1686;
	// end inline asm
	setp.gt.s32 	%p340, %r215, %r1665;
	selp.b32 	%r1697, 0, %r1682, %p340;
	add.s32 	%r1698, %r1697, %r1967;
	add.s32 	%r1967, %r1698, %r1683;
	add.s32 	%r1969, %r1969, -32;
	bra.uni 	$L__BB4_72;
$L__BB4_77:
	@%p276 bra 	$L__BB4_79;
	add.s32 	%r1472, %r1967, %r195;
	add.s64 	%rd243, %rd5, 256;
	mov.b32 	%r1471, 101;
	// begin inline asm
	st.relaxed.gpu.v2.u32 [%rd243], {%r1471, %r1472};
	// end inline asm
	st.shared.u32 	[_ZZN3cub18CUB_300001_SM_10006detail6select23DeviceSelectSweepKernelINS2_10policy_hubIiNS0_8NullTypeEiLb1ELNS0_10SelectImplE2EE10Policy1000EN6thrust24THRUST_300001_SM_1000_NS6detail15normal_iteratorINSA_10device_ptrIiEEEEPS5_NS2_27partition_distinct_output_tISF_SF_EEPiNS0_13ScanTileStateIiLb1EEE7is_evenS5_iNS2_19streaming_context_tIiLb0EEELS6_2EEEvT0_T1_T2_T3_T4_T5_T6_T7_iT8_NS1_7vsmem_tEE19static_temp_storage+68], %r1967;
	st.shared.u32 	[_ZZN3cub18CUB_300001_SM_10006detail6select23DeviceSelectSweepKernelINS2_10policy_hubIiNS0_8NullTypeEiLb1ELNS0_10SelectImplE2EE10Policy1000EN6thrust24THRUST_300001_SM_1000_NS6detail15normal_iteratorINSA_10device_ptrIiEEEEPS5_NS2_27partition_distinct_output_tISF_SF_EEPiNS0_13ScanTileStateIiLb1EEE7is_evenS5_iNS2_19streaming_context_tIiLb0EEELS6_2EEEvT0_T1_T2_T3_T4_T5_T6_T7_iT8_NS1_7vsmem_tEE19static_temp_storage+72], %r1472;
$L__BB4_79:
	setp.ne.s32 	%p291, %r1325, 0;
	mov.u32 	%r1974, %r197;
	@%p291 bra 	$L__BB4_81;
	st.shared.u32 	[_ZZN3cub18CUB_300001_SM_10006detail6select23DeviceSelectSweepKernelINS2_10policy_hubIiNS0_8NullTypeEiLb1ELNS0_10SelectImplE2EE10Policy1000EN6thrust24THRUST_300001_SM_1000_NS6detail15normal_iteratorINSA_10device_ptrIiEEEEPS5_NS2_27partition_distinct_output_tISF_SF_EEPiNS0_13ScanTileStateIiLb1EEE7is_evenS5_iNS2_19streaming_context_tIiLb0EEELS6_2EEEvT0_T1_T2_T3_T4_T5_T6_T7_iT8_NS1_7vsmem_tEE19static_temp_storage+52], %r1967;
	mov.u32 	%r1974, %r1967;
$L__BB4_81:
	bar.sync 	0;
	setp.eq.s32 	%p292, %r123, 0;
	mov.u32 	%r1473, _ZZN3cub18CUB_300001_SM_10006detail6select23DeviceSelectSweepKernelINS2_10policy_hubIiNS0_8NullTypeEiLb1ELNS0_10SelectImplE2EE10Policy1000EN6thrust24THRUST_300001_SM_1000_NS6detail15normal_iteratorINSA_10device_ptrIiEEEEPS5_NS2_27partition_distinct_output_tISF_SF_EEPiNS0_13ScanTileStateIiLb1EEE7is_evenS5_iNS2_19streaming_context_tIiLb0EEELS6_2EEEvT0_T1_T2_T3_T4_T5_T6_T7_iT8_NS1_7vsmem_tEE19static_temp_storage;
	ld.shared.u32 	%r1474, [_ZZN3cub18CUB_300001_SM_10006detail6select23DeviceSelectSweepKernelINS2_10policy_hubIiNS0_8NullTypeEiLb1ELNS0_10SelectImplE2EE10Policy1000EN6thrust24THRUST_300001_SM_1000_NS6detail15normal_iteratorINSA_10device_ptrIiEEEEPS5_NS2_27partition_distinct_output_tISF_SF_EEPiNS0_13ScanTileStateIiLb1EEE7is_evenS5_iNS2_19streaming_context_tIiLb0EEELS6_2EEEvT0_T1_T2_T3_T4_T5_T6_T7_iT8_NS1_7vsmem_tEE19static_temp_storage+52];
	selp.b32 	%r1475, 0, %r1474, %p292;
	add.s32 	%r1476, %r1475, %r1974;
	add.s32 	%r1477, %r1476, %r145;
	add.s32 	%r1478, %r177, %r1476;
	add.s32 	%r1479, %r178, %r1476;
	add.s32 	%r1480, %r1479, %r150;
	add.s32 	%r1481, %r179, %r1476;
	add.s32 	%r1482, %r180, %r1476;
	add.s32 	%r1483, %r181, %r1476;
	add.s32 	%r1484, %r182, %r1476;
	add.s32 	%r1485, %r183, %r1476;
	add.s32 	%r1486, %r184, %r1476;
	add.s32 	%r1487, %r185, %r1476;
	add.s32 	%r1488, %r186, %r1476;
	add.s32 	%r1489, %r187, %r1476;
	add.s32 	%r1490, %r188, %r1476;
	add.s32 	%r1491, %r189, %r1476;
	add.s32 	%r1492, %r190, %r1476;
	add.s32 	%r1493, %r191, %r1476;
	add.s32 	%r1494, %r192, %r1476;
	ld.shared.u32 	%r1495, [_ZZN3cub18CUB_300001_SM_10006detail6select23DeviceSelectSweepKernelINS2_10policy_hubIiNS0_8NullTypeEiLb1ELNS0_10SelectImplE2EE10Policy1000EN6thrust24THRUST_300001_SM_1000_NS6detail15normal_iteratorINSA_10device_ptrIiEEEEPS5_NS2_27partition_distinct_output_tISF_SF_EEPiNS0_13ScanTileStateIiLb1EEE7is_evenS5_iNS2_19streaming_context_tIiLb0EEELS6_2EEEvT0_T1_T2_T3_T4_T5_T6_T7_iT8_NS1_7vsmem_tEE19static_temp_storage+76];
	ld.shared.u32 	%r1496, [_ZZN3cub18CUB_300001_SM_10006detail6select23DeviceSelectSweepKernelINS2_10policy_hubIiNS0_8NullTypeEiLb1ELNS0_10SelectImplE2EE10Policy1000EN6thrust24THRUST_300001_SM_1000_NS6detail15normal_iteratorINSA_10device_ptrIiEEEEPS5_NS2_27partition_distinct_output_tISF_SF_EEPiNS0_13ScanTileStateIiLb1EEE7is_evenS5_iNS2_19streaming_context_tIiLb0EEELS6_2EEEvT0_T1_T2_T3_T4_T5_T6_T7_iT8_NS1_7vsmem_tEE19static_temp_storage+68];
	sub.s32 	%r238, %r2, %r1496;
	bar.sync 	0;
	sub.s32 	%r239, 6080, %r1495;
	mul.lo.s32 	%r1497, %r123, 19;
	add.s32 	%r1498, %r1495, %r1496;
	sub.s32 	%r1499, %r1476, %r1496;
	sub.s32 	%r1500, %r1497, %r1499;
	and.b32  	%r1501, %r126, 1;
	setp.eq.b32 	%p293, %r1501, 1;
	add.s32 	%r1502, %r1499, %r239;
	selp.b32 	%r1503, %r1500, %r1502, %p293;
	shl.b32 	%r1504, %r1503, 2;
	add.s32 	%r1505, %r1473, %r1504;
	st.shared.u32 	[%r1505], %r126;
	sub.s32 	%r1506, %r1496, %r1477;
	add.s32 	%r1507, %r1497, %r1506;
	add.s32 	%r1508, %r1507, 1;
	and.b32  	%r1509, %r127, 1;
	setp.eq.b32 	%p294, %r1509, 1;
	add.s32 	%r1510, %r1502, %r145;
	selp.b32 	%r1511, %r1508, %r1510, %p294;
	shl.b32 	%r1512, %r1511, 2;
	add.s32 	%r1513, %r1473, %r1512;
	st.shared.u32 	[%r1513], %r127;
	sub.s32 	%r1514, %r1496, %r1478;
	add.s32 	%r1515, %r1497, %r1514;
	add.s32 	%r1516, %r1515, 2;
	setp.eq.s32 	%p295, %r147, 0;
	add.s32 	%r1517, %r1510, %r146;
	selp.b32 	%r1518, %r1517, %r1516, %p295;
	shl.b32 	%r1519, %r1518, 2;
	add.s32 	%r1520, %r1473, %r1519;
	st.shared.u32 	[%r1520], %r128;
	sub.s32 	%r1521, %r1496, %r1479;
	add.s32 	%r1522, %r1497, %r1521;
	add.s32 	%r1523, %r1522, 3;
	setp.eq.s32 	%p296, %r149, 0;
	add.s32 	%r1524, %r1517, %r148;
	selp.b32 	%r1525, %r1524, %r1523, %p296;
	shl.b32 	%r1526, %r1525, 2;
	add.s32 	%r1527, %r1473, %r1526;
	st.shared.u32 	[%r1527], %r129;
	sub.s32 	%r1528, %r1496, %r1480;
	add.s32 	%r1529, %r1497, %r1528;
	add.s32 	%r1530, %r1529, 4;
	setp.eq.s32 	%p297, %r151, 0;
	add.s32 	%r1531, %r1524, %r150;
	selp.b32 	%r1532, %r1531, %r1530, %p297;
	shl.b32 	%r1533, %r1532, 2;
	add.s32 	%r1534, %r1473, %r1533;
	st.shared.u32 	[%r1534], %r130;
	sub.s32 	%r1535, %r1496, %r1481;
	add.s32 	%r1536, %r1497, %r1535;
	add.s32 	%r1537, %r1536, 5;
	setp.eq.s32 	%p298, %r153, 0;
	add.s32 	%r1538, %r1531, %r152;
	selp.b32 	%r1539, %r1538, %r1537, %p298;
	shl.b32 	%r1540, %r1539, 2;
	add.s32 	%r1541, %r1473, %r1540;
	st.shared.u32 	[%r1541], %r131;
	sub.s32 	%r1542, %r1496, %r1482;
	add.s32 	%r1543, %r1497, %r1542;
	add.s32 	%r1544, %r1543, 6;
	setp.eq.s32 	%p299, %r155, 0;
	add.s32 	%r1545, %r1538, %r154;
	selp.b32 	%r1546, %r1545, %r1544, %p299;
	shl.b32 	%r1547, %r1546, 2;
	add.s32 	%r1548, %r1473, %r1547;
	st.shared.u32 	[%r1548], %r132;
	sub.s32 	%r1549, %r1496, %r1483;
	add.s32 	%r1550, %r1497, %r1549;
	add.s32 	%r1551, %r1550, 7;
	setp.eq.s32 	%p300, %r157, 0;
	add.s32 	%r1552, %r1545, %r156;
	selp.b32 	%r1553, %r1552, %r1551, %p300;
	shl.b32 	%r1554, %r1553, 2;
	add.s32 	%r1555, %r1473, %r1554;
	st.shared.u32 	[%r1555], %r133;
	sub.s32 	%r1556, %r1496, %r1484;
	add.s32 	%r1557, %r1497, %r1556;
	add.s32 	%r1558, %r1557, 8;
	setp.eq.s32 	%p301, %r159, 0;
	add.s32 	%r1559, %r1552, %r158;
	selp.b32 	%r1560, %r1559, %r1558, %p301;
	shl.b32 	%r1561, %r1560, 2;
	add.s32 	%r1562, %r1473, %r1561;
	st.shared.u32 	[%r1562], %r134;
	sub.s32 	%r1563, %r1496, %r1485;
	add.s32 	%r1564, %r1497, %r1563;
	add.s32 	%r1565, %r1564, 9;
	setp.eq.s32 	%p302, %r161, 0;
	add.s32 	%r1566, %r1559, %r160;
	selp.b32 	%r1567, %r1566, %r1565, %p302;
	shl.b32 	%r1568, %r1567, 2;
	add.s32 	%r1569, %r1473, %r1568;
	st.shared.u32 	[%r1569], %r135;
	sub.s32 	%r1570, %r1496, %r1486;
	add.s32 	%r1571, %r1497, %r1570;
	add.s32 	%r1572, %r1571, 10;
	setp.eq.s32 	%p303, %r163, 0;
	add.s32 	%r1573, %r1566, %r162;
	selp.b32 	%r1574, %r1573, %r1572, %p303;
	shl.b32 	%r1575, %r1574, 2;
	add.s32 	%r1576, %r1473, %r1575;
	st.shared.u32 	[%r1576], %r136;
	sub.s32 	%r1577, %r1496, %r1487;
	add.s32 	%r1578, %r1497, %r1577;
	add.s32 	%r1579, %r1578, 11;
	setp.eq.s32 	%p304, %r165, 0;
	add.s32 	%r1580, %r1573, %r164;
	selp.b32 	%r1581, %r1580, %r1579, %p304;
	shl.b32 	%r1582, %r1581, 2;
	add.s32 	%r1583, %r1473, %r1582;
	st.shared.u32 	[%r1583], %r137;
	sub.s32 	%r1584, %r1496, %r1488;
	add.s32 	%r1585, %r1497, %r1584;
	add.s32 	%r1586, %r1585, 12;
	setp.eq.s32 	%p305, %r167, 0;
	add.s32 	%r1587, %r1580, %r166;
	selp.b32 	%r1588, %r1587, %r1586, %p305;
	shl.b32 	%r1589, %r1588, 2;
	add.s32 	%r1590, %r1473, %r1589;
	st.shared.u32 	[%r1590], %r138;
	sub.s32 	%r1591, %r1496, %r1489;
	add.s32 	%r1592, %r1497, %r1591;
	add.s32 	%r1593, %r1592, 13;
	setp.eq.s32 	%p306, %r169, 0;
	add.s32 	%r1594, %r1587, %r168;
	selp.b32 	%r1595, %r1594, %r1593, %p306;
	shl.b32 	%r1596, %r1595, 2;
	add.s32 	%r1597, %r1473, %r1596;
	st.shared.u32 	[%r1597], %r139;
	sub.s32 	%r1598, %r1496, %r1490;
	add.s32 	%r1599, %r1497, %r1598;
	add.s32 	%r1600, %r1599, 14;
	setp.eq.s32 	%p307, %r171, 0;
	add.s32 	%r1601, %r1594, %r170;
	selp.b32 	%r1602, %r1601, %r1600, %p307;
	shl.b32 	%r1603, %r1602, 2;
	add.s32 	%r1604, %r1473, %r1603;
	st.shared.u32 	[%r1604], %r140;
	sub.s32 	%r1605, %r1496, %r1491;
	add.s32 	%r1606, %r1497, %r1605;
	add.s32 	%r1607, %r1606, 15;
	setp.eq.s32 	%p308, %r173, 0;
	add.s32 	%r1608, %r1601, %r172;
	selp.b32 	%r1609, %r1608, %r1607, %p308;
	shl.b32 	%r1610, %r1609, 2;
	add.s32 	%r1611, %r1473, %r1610;
	st.shared.u32 	[%r1611], %r141;
	sub.s32 	%r1612, %r1496, %r1492;
	add.s32 	%r1613, %r1497, %r1612;
	add.s32 	%r1614, %r1613, 16;
	setp.eq.s32 	%p309, %r174, 0;
	xor.b32  	%r1615, %r173, 1;
	add.s32 	%r1616, %r1608, %r1615;
	selp.b32 	%r1617, %r1616, %r1614, %p309;
	shl.b32 	%r1618, %r1617, 2;
	add.s32 	%r1619, %r1473, %r1618;
	st.shared.u32 	[%r1619], %r142;
	sub.s32 	%r1620, %r1496, %r1493;
	add.s32 	%r1621, %r1497, %r1620;
	add.s32 	%r1622, %r1621, 17;
	and.b32  	%r1623, %r143, 1;
	setp.eq.b32 	%p310, %r1623, 1;
	xor.b32  	%r1624, %r174, 1;
	add.s32 	%r1625, %r1616, %r1624;
	selp.b32 	%r1626, %r1622, %r1625, %p310;
	shl.b32 	%r1627, %r1626, 2;
	add.s32 	%r1628, %r1473, %r1627;
	st.shared.u32 	[%r1628], %r143;
	sub.s32 	%r1629, %r1496, %r1494;
	add.s32 	%r1630, %r1497, %r1629;
	add.s32 	%r1631, %r1630, 18;
	setp.eq.s32 	%p311, %r176, 0;
	add.s32 	%r1632, %r1625, %r175;
	selp.b32 	%r1633, %r1632, %r1631, %p311;
	shl.b32 	%r1634, %r1633, 2;
	add.s32 	%r1635, %r1473, %r1634;
	st.shared.u32 	[%r1635], %r144;
	bar.sync 	0;
	add.s32 	%r1636, %r1498, %r123;
	setp.lt.s32 	%p312, %r123, %r239;
	add.s32 	%r1637, %r1636, -6080;
	shl.b32 	%r1638, %r123, 2;
	add.s32 	%r240, %r1473, %r1638;
	ld.shared.u32 	%r241, [%r240];
	mul.wide.s32 	%rd244, %r1637, 4;
	add.s64 	%rd9, %rd3, %rd244;
	@%p312 bra 	$L__BB4_83;
	st.global.u32 	[%rd9], %r241;
	bra.uni 	$L__BB4_84;
$L__BB4_83:
	add.s32 	%r1639, %r238, %r123;
	mul.wide.s32 	%rd245, %r1639, 4;
	add.s64 	%rd246, %rd4, %rd245;
	st.global.u32 	[%rd246], %r241;
$L__BB4_84:
	add.s32 	%r1640, %r123, 320;
	setp.lt.s32 	%p313, %r1640, %r239;
	ld.shared.u32 	%r242, [%r240+1280];
	cvt.u64.u32 	%rd247, %r123;
	cvt.s64.s32 	%rd248, %r238;
	add.s64 	%rd249, %rd248, %rd247;
	shl.b64 	%rd250, %rd249, 2;
	add.s64 	%rd10, %rd4, %rd250;
	@%p313 bra 	$L__BB4_86;
	st.global.u32 	[%rd9+1280], %r242;
	bra.uni 	$L__BB4_87;
$L__BB4_86:
	st.global.u32 	[%rd10+1280], %r242;
$L__BB4_87:
	add.s32 	%r1641, %r123, 640;
	setp.lt.s32 	%p314, %r1641, %r239;
	ld.shared.u32 	%r243, [%r240+2560];
	@%p314 bra 	$L__BB4_89;
	st.global.u32 	[%rd9+2560], %r243;
	bra.uni 	$L__BB4_90;
$L__BB4_89:
	st.global.u32 	[%rd10+2560], %r243;
$L__BB4_90:
	add.s32 	%r1642, %r123, 960;
	setp.lt.s32 	%p315, %r1642, %r239;
	ld.shared.u32 	%r244, [%r240+3840];
	@%p315 bra 	$L__BB4_92;
	st.global.u32 	[%rd9+3840], %r244;
	bra.uni 	$L__BB4_93;
$L__BB4_92:
	st.global.u32 	[%rd10+3840], %r244;
$L__BB4_93:
	add.s32 	%r1643, %r123, 1280;
	setp.lt.s32 	%p316, %r1643, %r239;
	ld.shared.u32 	%r245, [%r240+5120];
	@%p316 bra 	$L__BB4_95;
	st.global.u32 	[%rd9+5120], %r245;
	bra.uni 	$L__BB4_96;
$L__BB4_95:
	st.global.u32 	[%rd10+5120], %r245;
$L__BB4_96:
	add.s32 	%r1644, %r123, 1600;
	setp.lt.s32 	%p317, %r1644, %r239;
	ld.shared.u32 	%r246, [%r240+6400];
	@%p317 bra 	$L__BB4_98;
	st.global.u32 	[%rd9+6400], %r246;
	bra.uni 	$L__BB4_99;
$L__BB4_98:
	st.global.u32 	[%rd10+6400], %r246;
$L__BB4_99:
	add.s32 	%r1645, %r123, 1920;
	setp.lt.s32 	%p318, %r1645, %r239;
	ld.shared.u32 	%r247, [%r240+7680];
	@%p318 bra 	$L__BB4_101;
	st.global.u32 	[%rd9+7680], %r247;
	bra.uni 	$L__BB4_102;
$L__BB4_101:
	st.global.u32 	[%rd10+7680], %r247;
$L__BB4_102:
	add.s32 	%r1646, %r123, 2240;
	setp.lt.s32 	%p319, %r1646, %r239;
	ld.shared.u32 	%r248, [%r240+8960];
	@%p319 bra 	$L__BB4_104;
	st.global.u32 	[%rd9+8960], %r248;
	bra.uni 	$L__BB4_105;
$L__BB4_104:
	st.global.u32 	[%rd10+8960], %r248;
$L__BB4_105:
	add.s32 	%r1647, %r123, 2560;
	setp.lt.s32 	%p320, %r1647, %r239;
	ld.shared.u32 	%r249, [%r240+10240];
	@%p320 bra 	$L__BB4_107;
	st.global.u32 	[%rd9+10240], %r249;
	bra.uni 	$L__BB4_108;
$L__BB4_107:
	st.global.u32 	[%rd10+10240], %r249;
$L__BB4_108:
	add.s32 	%r1648, %r123, 2880;
	setp.lt.s32 	%p321, %r1648, %r239;
	ld.shared.u32 	%r250, [%r240+11520];
	@%p321 bra 	$L__BB4_110;
	st.global.u32 	[%rd9+11520], %r250;
	bra.uni 	$L__BB4_111;
$L__BB4_110:
	st.global.u32 	[%rd10+11520], %r250;
$L__BB4_111:
	add.s32 	%r1649, %r123, 3200;
	setp.lt.s32 	%p322, %r1649, %r239;
	ld.shared.u32 	%r251, [%r240+12800];
	@%p322 bra 	$L__BB4_113;
	st.global.u32 	[%rd9+12800], %r251;
	bra.uni 	$L__BB4_114;
$L__BB4_113:
	st.global.u32 	[%rd10+12800], %r251;
$L__BB4_114:
	add.s32 	%r1650, %r123, 3520;
	setp.lt.s32 	%p323, %r1650, %r239;
	ld.shared.u32 	%r252, [%r240+14080];
	@%p323 bra 	$L__BB4_116;
	st.global.u32 	[%rd9+14080], %r252;
	bra.uni 	$L__BB4_117;
$L__BB4_116:
	st.global.u32 	[%rd10+14080], %r252;
$L__BB4_117:
	add.s32 	%r1651, %r123, 3840;
	setp.lt.s32 	%p324, %r1651, %r239;
	ld.shared.u32 	%r253, [%r240+15360];
	@%p324 bra 	$L__BB4_119;
	st.global.u32 	[%rd9+15360], %r253;
	bra.uni 	$L__BB4_120;
$L__BB4_119:
	st.global.u32 	[%rd10+15360], %r253;
$L__BB4_120:
	add.s32 	%r1652, %r123, 4160;
	setp.lt.s32 	%p325, %r1652, %r239;
	ld.shared.u32 	%r254, [%r240+16640];
	@%p325 bra 	$L__BB4_122;
	st.global.u32 	[%rd9+16640], %r254;
	bra.uni 	$L__BB4_123;
$L__BB4_122:
	st.global.u32 	[%rd10+16640], %r254;
$L__BB4_123:
	add.s32 	%r1653, %r123, 4480;
	setp.lt.s32 	%p326, %r1653, %r239;
	ld.shared.u32 	%r255, [%r240+17920];
	@%p326 bra 	$L__BB4_125;
	st.global.u32 	[%rd9+17920], %r255;
	bra.uni 	$L__BB4_126;
$L__BB4_125:
	st.global.u32 	[%rd10+17920], %r255;
$L__BB4_126:
	add.s32 	%r1654, %r123, 4800;
	setp.lt.s32 	%p327, %r1654, %r239;
	ld.shared.u32 	%r256, [%r240+19200];
	@%p327 bra 	$L__BB4_128;
	st.global.u32 	[%rd9+19200], %r256;
	bra.uni 	$L__BB4_129;
$L__BB4_128:
	st.global.u32 	[%rd10+19200], %r256;
$L__BB4_129:
	or.b32  	%r1655, %r123, 5120;
	setp.lt.s32 	%p328, %r1655, %r239;
	ld.shared.u32 	%r257, [%r240+20480];
	@%p328 bra 	$L__BB4_131;
	st.global.u32 	[%rd9+20480], %r257;
	bra.uni 	$L__BB4_132;
$L__BB4_131:
	st.global.u32 	[%rd10+20480], %r257;
$L__BB4_132:
	add.s32 	%r1656, %r123, 5440;
	setp.lt.s32 	%p329, %r1656, %r239;
	ld.shared.u32 	%r258, [%r240+21760];
	@%p329 bra 	$L__BB4_134;
	st.global.u32 	[%rd9+21760], %r258;
	bra.uni 	$L__BB4_135;
$L__BB4_134:
	st.global.u32 	[%rd10+21760], %r258;
$L__BB4_135:
	add.s32 	%r1657, %r123, 5760;
	setp.lt.s32 	%p330, %r1657, %r239;
	ld.shared.u32 	%r259, [%r240+23040];
	@%p330 bra 	$L__BB4_137;
	st.global.u32 	[%rd9+23040], %r259;
	bra.uni 	$L__BB4_389;
$L__BB4_137:
	st.global.u32 	[%rd10+23040], %r259;
	bra.uni 	$L__BB4_389;
$L__BB4_138:
	sub.s32 	%r260, %r623, %r2;
	setp.ne.s32 	%p2, %r1961, 0;
	@%p2 bra 	$L__BB4_255;
	mov.u32 	%r261, %tid.x;
	and.b32  	%r1058, %r261, 31;
	and.b32  	%r1059, %r261, 992;
	mul.lo.s32 	%r1060, %r1059, 19;
	or.b32  	%r262, %r1060, %r1058;
	setp.ge.s32 	%p137, %r262, %r260;
	@%p137 bra 	$L__BB4_141;
	add.s32 	%r1061, %r262, %r2;
	mul.wide.u32 	%rd45, %r1061, 4;
	add.s64 	%rd46, %rd2, %rd45;
	ld.global.u32 	%r1975, [%rd46];
$L__BB4_141:
	add.s32 	%r1063, %r262, 32;
	setp.ge.s32 	%p138, %r1063, %r260;
	add.s32 	%r1064, %r262, %r2;
	mul.wide.u32 	%rd47, %r1064, 4;
	add.s64 	%rd11, %rd2, %rd47;
	@%p138 bra 	$L__BB4_143;
	ld.global.u32 	%r1976, [%rd11+128];
$L__BB4_143:
	add.s32 	%r1066, %r262, 64;
	setp.ge.s32 	%p139, %r1066, %r260;
	@%p139 bra 	$L__BB4_145;
	ld.global.u32 	%r1977, [%rd11+256];
$L__BB4_145:
	add.s32 	%r1068, %r262, 96;
	setp.ge.s32 	%p140, %r1068, %r260;
	@%p140 bra 	$L__BB4_147;
	ld.global.u32 	%r1978, [%rd11+384];
$L__BB4_147:
	add.s32 	%r1070, %r262, 128;
	setp.ge.s32 	%p141, %r1070, %r260;
	@%p141 bra 	$L__BB4_149;
	ld.global.u32 	%r1979, [%rd11+512];
$L__BB4_149:
	add.s32 	%r1072, %r262, 160;
	setp.ge.s32 	%p142, %r1072, %r260;
	@%p142 bra 	$L__BB4_151;
	ld.global.u32 	%r1980, [%rd11+640];
$L__BB4_151:
	add.s32 	%r1074, %r262, 192;
	setp.ge.s32 	%p143, %r1074, %r260;
	@%p143 bra 	$L__BB4_153;
	ld.global.u32 	%r1981, [%rd11+768];
$L__BB4_153:
	add.s32 	%r1076, %r262, 224;
	setp.ge.s32 	%p144, %r1076, %r260;
	@%p144 bra 	$L__BB4_155;
	ld.global.u32 	%r1982, [%rd11+896];
$L__BB4_155:
	add.s32 	%r1078, %r262, 256;
	setp.ge.s32 	%p145, %r1078, %r260;
	@%p145 bra 	$L__BB4_157;
	ld.global.u32 	%r1983, [%rd11+1024];
$L__BB4_157:
	add.s32 	%r1080, %r262, 288;
	setp.ge.s32 	%p146, %r1080, %r260;
	@%p146 bra 	$L__BB4_159;
	ld.global.u32 	%r1984, [%rd11+1152];
$L__BB4_159:
	add.s32 	%r1082, %r262, 320;
	setp.ge.s32 	%p147, %r1082, %r260;
	@%p147 bra 	$L__BB4_161;
	ld.global.u32 	%r1985, [%rd11+1280];
$L__BB4_161:
	add.s32 	%r1084, %r262, 352;
	setp.ge.s32 	%p148, %r1084, %r260;
	@%p148 bra 	$L__BB4_163;
	ld.global.u32 	%r1986, [%rd11+1408];
$L__BB4_163:
	add.s32 	%r1086, %r262, 384;
	setp.ge.s32 	%p149, %r1086, %r260;
	@%p149 bra 	$L__BB4_165;
	ld.global.u32 	%r1987, [%rd11+1536];
$L__BB4_165:
	add.s32 	%r1088, %r262, 416;
	setp.ge.s32 	%p150, %r1088, %r260;
	@%p150 bra 	$L__BB4_167;
	ld.global.u32 	%r1988, [%rd11+1664];
$L__BB4_167:
	add.s32 	%r1090, %r262, 448;
	setp.ge.s32 	%p151, %r1090, %r260;
	@%p151 bra 	$L__BB4_169;
	ld.global.u32 	%r1989, [%rd11+1792];
$L__BB4_169:
	add.s32 	%r1092, %r262, 480;
	setp.ge.s32 	%p152, %r1092, %r260;
	@%p152 bra 	$L__BB4_171;
	ld.global.u32 	%r1990, [%rd11+1920];
$L__BB4_171:
	add.s32 	%r1094, %r262, 512;
	setp.ge.s32 	%p153, %r1094, %r260;
	@%p153 bra 	$L__BB4_173;
	ld.global.u32 	%r1991, [%rd11+2048];
$L__BB4_173:
	add.s32 	%r1096, %r262, 544;
	setp.ge.s32 	%p154, %r1096, %r260;
	@%p154 bra 	$L__BB4_175;
	ld.global.u32 	%r1992, [%rd11+2176];
$L__BB4_175:
	add.s32 	%r1098, %r262, 576;
	setp.ge.s32 	%p155, %r1098, %r260;
	@%p155 bra 	$L__BB4_177;
	ld.global.u32 	%r1993, [%rd11+2304];
$L__BB4_177:
	// begin inline asm
	mov.u32 %r1099, %laneid;
	// end inline asm
	shr.u32 	%r302, %r261, 5;
	mad.lo.s32 	%r1130, %r302, 608, %r1099;
	shl.b32 	%r1131, %r1130, 2;
	mov.u32 	%r1132, _ZZN3cub18CUB_300001_SM_10006detail6select23DeviceSelectSweepKernelINS2_10policy_hubIiNS0_8NullTypeEiLb1ELNS0_10SelectImplE2EE10Policy1000EN6thrust24THRUST_300001_SM_1000_NS6detail15normal_iteratorINSA_10device_ptrIiEEEEPS5_NS2_27partition_distinct_output_tISF_SF_EEPiNS0_13ScanTileStateIiLb1EEE7is_evenS5_iNS2_19streaming_context_tIiLb0EEELS6_2EEEvT0_T1_T2_T3_T4_T5_T6_T7_iT8_NS1_7vsmem_tEE19static_temp_storage;
	add.s32 	%r1133, %r1132, %r1131;
	st.shared.u32 	[%r1133], %r1975;
	st.shared.u32 	[%r1133+128], %r1976;
	st.shared.u32 	[%r1133+256], %r1977;
	st.shared.u32 	[%r1133+384], %r1978;
	st.shared.u32 	[%r1133+512], %r1979;
	st.shared.u32 	[%r1133+640], %r1980;
	st.shared.u32 	[%r1133+768], %r1981;
	st.shared.u32 	[%r1133+896], %r1982;
	st.shared.u32 	[%r1133+1024], %r1983;
	st.shared.u32 	[%r1133+1152], %r1984;
	st.shared.u32 	[%r1133+1280], %r1985;
	st.shared.u32 	[%r1133+1408], %r1986;
	st.shared.u32 	[%r1133+1536], %r1987;
	st.shared.u32 	[%r1133+1664], %r1988;
	st.shared.u32 	[%r1133+1792], %r1989;
	st.shared.u32 	[%r1133+1920], %r1990;
	st.shared.u32 	[%r1133+2048], %r1991;
	st.shared.u32 	[%r1133+2176], %r1992;
	st.shared.u32 	[%r1133+2304], %r1993;
	bar.warp.sync 	-1;
	mad.lo.s32 	%r1134, %r1099, 72, %r1133;
	ld.shared.u32 	%r303, [%r1134];
	not.b32 	%r1135, %r303;
	ld.shared.u32 	%r304, [%r1134+4];
	not.b32 	%r1136, %r304;
	ld.shared.u32 	%r305, [%r1134+8];
	not.b32 	%r1137, %r305;
	ld.shared.u32 	%r306, [%r1134+12];
	not.b32 	%r1138, %r306;
	ld.shared.u32 	%r307, [%r1134+16];
	not.b32 	%r1139, %r307;
	ld.shared.u32 	%r308, [%r1134+20];
	not.b32 	%r1140, %r308;
	ld.shared.u32 	%r309, [%r1134+24];
	not.b32 	%r1141, %r309;
	ld.shared.u32 	%r310, [%r1134+28];
	not.b32 	%r1142, %r310;
	ld.shared.u32 	%r311, [%r1134+32];
	not.b32 	%r1143, %r311;
	ld.shared.u32 	%r312, [%r1134+36];
	not.b32 	%r1144, %r312;
	ld.shared.u32 	%r313, [%r1134+40];
	not.b32 	%r1145, %r313;
	ld.shared.u32 	%r314, [%r1134+44];
	not.b32 	%r1146, %r314;
	ld.shared.u32 	%r315, [%r1134+48];
	not.b32 	%r1147, %r315;
	ld.shared.u32 	%r316, [%r1134+52];
	not.b32 	%r1148, %r316;
	ld.shared.u32 	%r317, [%r1134+56];
	not.b32 	%r1149, %r317;
	ld.shared.u32 	%r318, [%r1134+60];
	not.b32 	%r1150, %r318;
	ld.shared.u32 	%r319, [%r1134+64];
	not.b32 	%r1151, %r319;
	ld.shared.u32 	%r320, [%r1134+68];
	not.b32 	%r1152, %r320;
	ld.shared.u32 	%r321, [%r1134+72];
	not.b32 	%r1153, %r321;
	mul.lo.s32 	%r322, %r261, 19;
	setp.lt.s32 	%p156, %r322, %r260;
	and.b32  	%r1154, %r1135, 1;
	selp.b32 	%r323, %r1154, 1, %p156;
	add.s32 	%r324, %r322, 1;
	setp.lt.s32 	%p157, %r324, %r260;
	and.b32  	%r1155, %r1136, 1;
	selp.b32 	%r325, %r1155, 1, %p157;
	add.s32 	%r326, %r322, 2;
	setp.lt.s32 	%p158, %r326, %r260;
	and.b32  	%r1156, %r1137, 1;
	selp.b32 	%r327, %r1156, 1, %p158;
	add.s32 	%r328, %r322, 3;
	setp.lt.s32 	%p159, %r328, %r260;
	and.b32  	%r1157, %r1138, 1;
	selp.b32 	%r329, %r1157, 1, %p159;
	add.s32 	%r330, %r322, 4;
	setp.lt.s32 	%p160, %r330, %r260;
	and.b32  	%r1158, %r1139, 1;
	selp.b32 	%r331, %r1158, 1, %p160;
	add.s32 	%r332, %r322, 5;
	setp.lt.s32 	%p161, %r332, %r260;
	and.b32  	%r1159, %r1140, 1;
	selp.b32 	%r333, %r1159, 1, %p161;
	add.s32 	%r334, %r322, 6;
	setp.lt.s32 	%p162, %r334, %r260;
	and.b32  	%r1160, %r1141, 1;
	selp.b32 	%r335, %r1160, 1, %p162;
	add.s32 	%r336, %r322, 7;
	setp.lt.s32 	%p163, %r336, %r260;
	and.b32  	%r1161, %r1142, 1;
	selp.b32 	%r337, %r1161, 1, %p163;
	add.s32 	%r338, %r322, 8;
	setp.lt.s32 	%p164, %r338, %r260;
	and.b32  	%r1162, %r1143, 1;
	selp.b32 	%r339, %r1162, 1, %p164;
	add.s32 	%r340, %r322, 9;
	setp.lt.s32 	%p165, %r340, %r260;
	and.b32  	%r1163, %r1144, 1;
	selp.b32 	%r341, %r1163, 1, %p165;
	add.s32 	%r342, %r322, 10;
	setp.lt.s32 	%p166, %r342, %r260;
	and.b32  	%r1164, %r1145, 1;
	selp.b32 	%r343, %r1164, 1, %p166;
	add.s32 	%r344, %r322, 11;
	setp.lt.s32 	%p167, %r344, %r260;
	and.b32  	%r1165, %r1146, 1;
	selp.b32 	%r345, %r1165, 1, %p167;
	add.s32 	%r346, %r322, 12;
	setp.lt.s32 	%p168, %r346, %r260;
	and.b32  	%r1166, %r1147, 1;
	selp.b32 	%r347, %r1166, 1, %p168;
	add.s32 	%r348, %r322, 13;
	setp.lt.s32 	%p169, %r348, %r260;
	and.b32  	%r1167, %r1148, 1;
	selp.b32 	%r349, %r1167, 1, %p169;
	add.s32 	%r350, %r322, 14;
	setp.lt.s32 	%p170, %r350, %r260;
	and.b32  	%r1168, %r1149, 1;
	selp.b32 	%r351, %r1168, 1, %p170;
	add.s32 	%r352, %r322, 15;
	setp.lt.s32 	%p171, %r352, %r260;
	and.b32  	%r1169, %r1150, 1;
	selp.b32 	%r353, %r1169, 1, %p171;
	add.s32 	%r354, %r322, 16;
	setp.lt.s32 	%p172, %r354, %r260;
	and.b32  	%r1170, %r1151, 1;
	selp.b32 	%r355, %r1170, 1, %p172;
	add.s32 	%r356, %r322, 17;
	setp.lt.s32 	%p173, %r356, %r260;
	and.b32  	%r1171, %r1152, 1;
	selp.b32 	%r357, %r1171, 1, %p173;
	add.s32 	%r358, %r322, 18;
	setp.lt.s32 	%p174, %r358, %r260;
	and.b32  	%r1172, %r1153, 1;
	selp.b32 	%r359, %r1172, 1, %p174;
	bar.sync 	0;
	add.s32 	%r360, %r325, %r323;
	add.s32 	%r361, %r327, %r360;
	add.s32 	%r362, %r329, %r361;
	add.s32 	%r363, %r331, %r362;
	add.s32 	%r364, %r333, %r363;
	add.s32 	%r365, %r335, %r364;
	add.s32 	%r366, %r337, %r365;
	add.s32 	%r367, %r339, %r366;
	add.s32 	%r368, %r341, %r367;
	add.s32 	%r369, %r343, %r368;
	add.s32 	%r370, %r345, %r369;
	add.s32 	%r371, %r347, %r370;
	add.s32 	%r372, %r349, %r371;
	add.s32 	%r373, %r351, %r372;
	add.s32 	%r374, %r353, %r373;
	add.s32 	%r375, %r355, %r374;
	add.s32 	%r376, %r357, %r375;
	add.s32 	%r1104, %r359, %r376;
	mov.b32 	%r1102, 1;
	mov.b32 	%r1127, 0;
	mov.b32 	%r1129, -1;
	// begin inline asm
	{  .reg .s32 r0;  .reg .pred p;  shfl.sync.up.b32 r0|p, %r1104, %r1102, %r1127, %r1129;  @p add.s32 r0, r0, %r1104;  mov.s32 %r1100, r0;}
	// end inline asm
	mov.b32 	%r1108, 2;
	// begin inline asm
	{  .reg .s32 r0;  .reg .pred p;  shfl.sync.up.b32 r0|p, %r1100, %r1108, %r1127, %r1129;  @p add.s32 r0, r0, %r1100;  mov.s32 %r1106, r0;}
	// end inline asm
	mov.b32 	%r1114, 4;
	// begin inline asm
	{  .reg .s32 r0;  .reg .pred p;  shfl.sync.up.b32 r0|p, %r1106, %r1114, %r1127, %r1129;  @p add.s32 r0, r0, %r1106;  mov.s32 %r1112, r0;}
	// end inline asm
	mov.b32 	%r1120, 8;
	// begin inline asm
	{  .reg .s32 r0;  .reg .pred p;  shfl.sync.up.b32 r0|p, %r1112, %r1120, %r1127, %r1129;  @p add.s32 r0, r0, %r1112;  mov.s32 %r1118, r0;}
	// end inline asm
	mov.b32 	%r1126, 16;
	// begin inline asm
	{  .reg .s32 r0;  .reg .pred p;  shfl.sync.up.b32 r0|p, %r1118, %r1126, %r1127, %r1129;  @p add.s32 r0, r0, %r1118;  mov.s32 %r1124, r0;}
	// end inline asm
	setp.ne.s32 	%p175, %r1099, 31;
	@%p175 bra 	$L__BB4_179;
	shl.b32 	%r1173, %r302, 2;
	mov.u32 	%r1174, _ZZN3cub18CUB_300001_SM_10006detail6select23DeviceSelectSweepKernelINS2_10policy_hubIiNS0_8NullTypeEiLb1ELNS0_10SelectImplE2EE10Policy1000EN6thrust24THRUST_300001_SM_1000_NS6detail15normal_iteratorINSA_10device_ptrIiEEEEPS5_NS2_27partition_distinct_output_tISF_SF_EEPiNS0_13ScanTileStateIiLb1EEE7is_evenS5_iNS2_19streaming_context_tIiLb0EEELS6_2EEEvT0_T1_T2_T3_T4_T5_T6_T7_iT8_NS1_7vsmem_tEE19static_temp_storage;
	add.s32 	%r1175, %r1174, %r1173;
	st.shared.u32 	[%r1175], %r1124;
$L__BB4_179:
	bar.sync 	0;
	mov.u32 	%r1176, _ZZN3cub18CUB_300001_SM_10006detail6select23DeviceSelectSweepKernelINS2_10policy_hubIiNS0_8NullTypeEiLb1ELNS0_10SelectImplE2EE10Policy1000EN6thrust24THRUST_300001_SM_1000_NS6detail15normal_iteratorINSA_10device_ptrIiEEEEPS5_NS2_27partition_distinct_output_tISF_SF_EEPiNS0_13ScanTileStateIiLb1EEE7is_evenS5_iNS2_19streaming_context_tIiLb0EEELS6_2EEEvT0_T1_T2_T3_T4_T5_T6_T7_iT8_NS1_7vsmem_tEE19static_temp_storage;
	ld.shared.v4.u32 	{%r1177, %r1178, %r1179, %r1180}, [_ZZN3cub18CUB_300001_SM_10006detail6select23DeviceSelectSweepKernelINS2_10policy_hubIiNS0_8NullTypeEiLb1ELNS0_10SelectImplE2EE10Policy1000EN6thrust24THRUST_300001_SM_1000_NS6detail15normal_iteratorINSA_10device_ptrIiEEEEPS5_NS2_27partition_distinct_output_tISF_SF_EEPiNS0_13ScanTileStateIiLb1EEE7is_evenS5_iNS2_19streaming_context_tIiLb0EEELS6_2EEEvT0_T1_T2_T3_T4_T5_T6_T7_iT8_NS1_7vsmem_tEE19static_temp_storage];
	add.s32 	%r1181, %r1178, %r1177;
	setp.eq.s32 	%p176, %r302, 2;
	selp.b32 	%r1182, %r1181, %r1177, %p176;
	add.s32 	%r1183, %r1181, %r1179;
	setp.eq.s32 	%p177, %r302, 3;
	selp.b32 	%r1184, %r1183, %r1182, %p177;
	add.s32 	%r1185, %r1183, %r1180;
	setp.eq.s32 	%p178, %r302, 4;
	selp.b32 	%r1186, %r1185, %r1184, %p178;
	ld.shared.v4.u32 	{%r1187, %r1188, %r1189, %r1190}, [_ZZN3cub18CUB_300001_SM_10006detail6select23DeviceSelectSweepKernelINS2_10policy_hubIiNS0_8NullTypeEiLb1ELNS0_10SelectImplE2EE10Policy1000EN6thrust24THRUST_300001_SM_1000_NS6detail15normal_iteratorINSA_10device_ptrIiEEEEPS5_NS2_27partition_distinct_output_tISF_SF_EEPiNS0_13ScanTileStateIiLb1EEE7is_evenS5_iNS2_19streaming_context_tIiLb0EEELS6_2EEEvT0_T1_T2_T3_T4_T5_T6_T7_iT8_NS1_7vsmem_tEE19static_temp_storage+16];
	add.s32 	%r1191, %r1185, %r1187;
	setp.eq.s32 	%p179, %r302, 5;
	selp.b32 	%r1192, %r1191, %r1186, %p179;
	add.s32 	%r1193, %r1191, %r1188;
	setp.eq.s32 	%p180, %r302, 6;
	selp.b32 	%r1194, %r1193, %r1192, %p180;
	add.s32 	%r1195, %r1193, %r1189;
	setp.eq.s32 	%p181, %r302, 7;
	selp.b32 	%r1196, %r1195, %r1194, %p181;
	add.s32 	%r1197, %r1195, %r1190;
	setp.eq.s32 	%p182, %r302, 8;
	selp.b32 	%r1198, %r1197, %r1196, %p182;
	ld.shared.v2.u32 	{%r1199, %r1200}, [_ZZN3cub18CUB_300001_SM_10006detail6select23DeviceSelectSweepKernelINS2_10policy_hubIiNS0_8NullTypeEiLb1ELNS0_10SelectImplE2EE10Policy1000EN6thrust24THRUST_300001_SM_1000_NS6detail15normal_iteratorINSA_10device_ptrIiEEEEPS5_NS2_27partition_distinct_output_tISF_SF_EEPiNS0_13ScanTileStateIiLb1EEE7is_evenS5_iNS2_19streaming_context_tIiLb0EEELS6_2EEEvT0_T1_T2_T3_T4_T5_T6_T7_iT8_NS1_7vsmem_tEE19static_temp_storage+32];
	add.s32 	%r1201, %r1197, %r1199;
	setp.eq.s32 	%p183, %r302, 9;
	selp.b32 	%r1202, %r1201, %r1198, %p183;
	setp.lt.u32 	%p184, %r261, 32;
	selp.b32 	%r1203, 0, %r1202, %p184;
	setp.eq.s32 	%p185, %r1099, 0;
	sub.s32 	%r1204, %r1124, %r1104;
	selp.b32 	%r1205, 0, %r1204, %p185;
	add.s32 	%r1206, %r1203, %r1205;
	add.s32 	%r1207, %r1206, %r323;
	add.s32 	%r1208, %r360, %r1206;
	add.s32 	%r1209, %r361, %r1206;
	add.s32 	%r1210, %r362, %r1206;
	add.s32 	%r1211, %r363, %r1206;
	add.s32 	%r1212, %r364, %r1206;
	add.s32 	%r1213, %r365, %r1206;
	add.s32 	%r1214, %r366, %r1206;
	add.s32 	%r1215, %r367, %r1206;
	add.s32 	%r1216, %r368, %r1206;
	add.s32 	%r1217, %r369, %r1206;
	add.s32 	%r1218, %r370, %r1206;
	add.s32 	%r1219, %r371, %r1206;
	add.s32 	%r1220, %r372, %r1206;
	add.s32 	%r1221, %r373, %r1206;
	add.s32 	%r1222, %r374, %r1206;
	add.s32 	%r1223, %r375, %r1206;
	add.s32 	%r1224, %r376, %r1206;
	add.s32 	%r1225, %r260, %r1200;
	add.s32 	%r1226, %r1225, %r1201;
	add.s32 	%r2027, %r1226, -6080;
	bar.sync 	0;
	sub.s32 	%r380, %r260, %r2027;
	sub.s32 	%r1227, %r322, %r1206;
	setp.eq.s32 	%p186, %r323, 0;
	add.s32 	%r1228, %r1206, %r380;
	selp.b32 	%r1229, %r1227, %r1228, %p186;
	shl.b32 	%r1230, %r1229, 2;
	add.s32 	%r1231, %r1176, %r1230;
	st.shared.u32 	[%r1231], %r303;
	sub.s32 	%r1232, %r324, %r1207;
	setp.eq.s32 	%p187, %r325, 0;
	add.s32 	%r1233, %r1228, %r323;
	selp.b32 	%r1234, %r1232, %r1233, %p187;
	shl.b32 	%r1235, %r1234, 2;
	add.s32 	%r1236, %r1176, %r1235;
	st.shared.u32 	[%r1236], %r304;
	sub.s32 	%r1237, %r326, %r1208;
	setp.eq.s32 	%p188, %r327, 0;
	add.s32 	%r1238, %r1233, %r325;
	selp.b32 	%r1239, %r1237, %r1238, %p188;
	shl.b32 	%r1240, %r1239, 2;
	add.s32 	%r1241, %r1176, %r1240;
	st.shared.u32 	[%r1241], %r305;
	sub.s32 	%r1242, %r328, %r1209;
	setp.eq.s32 	%p189, %r329, 0;
	add.s32 	%r1243, %r1238, %r327;
	selp.b32 	%r1244, %r1242, %r1243, %p189;
	shl.b32 	%r1245, %r1244, 2;
	add.s32 	%r1246, %r1176, %r1245;
	st.shared.u32 	[%r1246], %r306;
	sub.s32 	%r1247, %r330, %r1210;
	setp.eq.s32 	%p190, %r331, 0;
	add.s32 	%r1248, %r1243, %r329;
	selp.b32 	%r1249, %r1247, %r1248, %p190;
	shl.b32 	%r1250, %r1249, 2;
	add.s32 	%r1251, %r1176, %r1250;
	st.shared.u32 	[%r1251], %r307;
	sub.s32 	%r1252, %r332, %r1211;
	setp.eq.s32 	%p191, %r333, 0;
	add.s32 	%r1253, %r1248, %r331;
	selp.b32 	%r1254, %r1252, %r1253, %p191;
	shl.b32 	%r1255, %r1254, 2;
	add.s32 	%r1256, %r1176, %r1255;
	st.shared.u32 	[%r1256], %r308;
	sub.s32 	%r1257, %r334, %r1212;
	setp.eq.s32 	%p192, %r335, 0;
	add.s32 	%r1258, %r1253, %r333;
	selp.b32 	%r1259, %r1257, %r1258, %p192;
	shl.b32 	%r1260, %r1259, 2;
	add.s32 	%r1261, %r1176, %r1260;
	st.shared.u32 	[%r1261], %r309;
	sub.s32 	%r1262, %r336, %r1213;
	setp.eq.s32 	%p193, %r337, 0;
	add.s32 	%r1263, %r1258, %r335;
	selp.b32 	%r1264, %r1262, %r1263, %p193;
	shl.b32 	%r1265, %r1264, 2;
	add.s32 	%r1266, %r1176, %r1265;
	st.shared.u32 	[%r1266], %r310;
	sub.s32 	%r1267, %r338, %r1214;
	setp.eq.s32 	%p194, %r339, 0;
	add.s32 	%r1268, %r1263, %r337;
	selp.b32 	%r1269, %r1267, %r1268, %p194;
	shl.b32 	%r1270, %r1269, 2;
	add.s32 	%r1271, %r1176, %r1270;
	st.shared.u32 	[%r1271], %r311;
	sub.s32 	%r1272, %r340, %r1215;
	setp.eq.s32 	%p195, %r341, 0;
	add.s32 	%r1273, %r1268, %r339;
	selp.b32 	%r1274, %r1272, %r1273, %p195;
	shl.b32 	%r1275, %r1274, 2;
	add.s32 	%r1276, %r1176, %r1275;
	st.shared.u32 	[%r1276], %r312;
	sub.s32 	%r1277, %r342, %r1216;
	setp.eq.s32 	%p196, %r343, 0;
	add.s32 	%r1278, %r1273, %r341;
	selp.b32 	%r1279, %r1277, %r1278, %p196;
	shl.b32 	%r1280, %r1279, 2;
	add.s32 	%r1281, %r1176, %r1280;
	st.shared.u32 	[%r1281], %r313;
	sub.s32 	%r1282, %r344, %r1217;
	setp.eq.s32 	%p197, %r345, 0;
	add.s32 	%r1283, %r1278, %r343;
	selp.b32 	%r1284, %r1282, %r1283, %p197;
	shl.b32 	%r1285, %r1284, 2;
	add.s32 	%r1286, %r1176, %r1285;
	st.shared.u32 	[%r1286], %r314;
	sub.s32 	%r1287, %r346, %r1218;
	setp.eq.s32 	%p198, %r347, 0;
	add.s32 	%r1288, %r1283, %r345;
	selp.b32 	%r1289, %r1287, %r1288, %p198;
	shl.b32 	%r1290, %r1289, 2;
	add.s32 	%r1291, %r1176, %r1290;
	st.shared.u32 	[%r1291], %r315;
	sub.s32 	%r1292, %r348, %r1219;
	setp.eq.s32 	%p199, %r349, 0;
	add.s32 	%r1293, %r1288, %r347;
	selp.b32 	%r1294, %r1292, %r1293, %p199;
	shl.b32 	%r1295, %r1294, 2;
	add.s32 	%r1296, %r1176, %r1295;
	st.shared.u32 	[%r1296], %r316;
	sub.s32 	%r1297, %r350, %r1220;
	setp.eq.s32 	%p200, %r351, 0;
	add.s32 	%r1298, %r1293, %r349;
	selp.b32 	%r1299, %r1297, %r1298, %p200;
	shl.b32 	%r1300, %r1299, 2;
	add.s32 	%r1301, %r1176, %r1300;
	st.shared.u32 	[%r1301], %r317;
	sub.s32 	%r1302, %r352, %r1221;
	setp.eq.s32 	%p201, %r353, 0;
	add.s32 	%r1303, %r1298, %r351;
	selp.b32 	%r1304, %r1302, %r1303, %p201;
	shl.b32 	%r1305, %r1304, 2;
	add.s32 	%r1306, %r1176, %r1305;
	st.shared.u32 	[%r1306], %r318;
	sub.s32 	%r1307, %r354, %r1222;
	setp.eq.s32 	%p202, %r355, 0;
	add.s32 	%r1308, %r1303, %r353;
	selp.b32 	%r1309, %r1307, %r1308, %p202;
	shl.b32 	%r1310, %r1309, 2;
	add.s32 	%r1311, %r1176, %r1310;
	st.shared.u32 	[%r1311], %r319;
	sub.s32 	%r1312, %r356, %r1223;
	setp.eq.s32 	%p203, %r357, 0;
	add.s32 	%r1313, %r1308, %r355;
	selp.b32 	%r1314, %r1312, %r1313, %p203;
	shl.b32 	%r1315, %r1314, 2;
	add.s32 	%r1316, %r1176, %r1315;
	st.shared.u32 	[%r1316], %r320;
	sub.s32 	%r1317, %r358, %r1224;
	setp.eq.s32 	%p204, %r359, 0;
	add.s32 	%r1318, %r1313, %r357;
	selp.b32 	%r1319, %r1317, %r1318, %p204;
	shl.b32 	%r1320, %r1319, 2;
	add.s32 	%r1321, %r1176, %r1320;
	st.shared.u32 	[%r1321], %r321;
	bar.sync 	0;
	setp.lt.s32 	%p205, %r261, %r380;
	selp.b32 	%r1322, 0, %r380, %p205;
	sub.s32 	%r381, %r261, %r1322;
	shl.b32 	%r1323, %r261, 2;
	add.s32 	%r382, %r1176, %r1323;
	ld.shared.u32 	%r383, [%r382];
	setp.ge.s32 	%p206, %r261, %r260;
	@%p206 bra 	$L__BB4_183;
	setp.lt.s32 	%p207, %r261, %r380;
	@%p207 bra 	$L__BB4_182;
	mul.wide.s32 	%rd48, %r381, 4;
	add.s64 	%rd49, %rd3, %rd48;
	st.global.u32 	[%rd49], %r383;
	bra.uni 	$L__BB4_183;
$L__BB4_182:
	mul.wide.s32 	%rd50, %r381, 4;
	add.s64 	%rd51, %rd4, %rd50;
	st.global.u32 	[%rd51], %r383;
$L__BB4_183:
	add.s32 	%r384, %r261, 320;
	setp.lt.s32 	%p208, %r384, %r380;
	selp.b32 	%r385, 0, %r380, %p208;
	ld.shared.u32 	%r386, [%r382+1280];
	setp.ge.s32 	%p209, %r384, %r260;
	@%p209 bra 	$L__BB4_187;
	setp.lt.s32 	%p210, %r384, %r380;
	@%p210 bra 	$L__BB4_186;
	cvt.s64.s32 	%rd52, %r385;
	cvt.u64.u32 	%rd53, %r261;
	sub.s64 	%rd54, %rd53, %rd52;
	shl.b64 	%rd55, %rd54, 2;
	add.s64 	%rd56, %rd3, %rd55;
	st.global.u32 	[%rd56+1280], %r386;
	bra.uni 	$L__BB4_187;
$L__BB4_186:
	cvt.s64.s32 	%rd57, %r385;
	cvt.u64.u32 	%rd58, %r261;
	sub.s64 	%rd59, %rd58, %rd57;
	shl.b64 	%rd60, %rd59, 2;
	add.s64 	%rd61, %rd4, %rd60;
	st.global.u32 	[%rd61+1280], %r386;
$L__BB4_187:
	add.s32 	%r387, %r261, 640;
	setp.lt.s32 	%p211, %r387, %r380;
	selp.b32 	%r388, 0, %r380, %p211;
	ld.shared.u32 	%r389, [%r382+2560];
	setp.ge.s32 	%p212, %r387, %r260;
	@%p212 bra 	$L__BB4_191;
	setp.lt.s32 	%p213, %r387, %r380;
	@%p213 bra 	$L__BB4_190;
	cvt.s64.s32 	%rd62, %r388;
	cvt.u64.u32 	%rd63, %r261;
	sub.s64 	%rd64, %rd63, %rd62;
	shl.b64 	%rd65, %rd64, 2;
	add.s64 	%rd66, %rd3, %rd65;
	st.global.u32 	[%rd66+2560], %r389;
	bra.uni 	$L__BB4_191;
$L__BB4_190:
	cvt.s64.s32 	%rd67, %r388;
	cvt.u64.u32 	%rd68, %r261;
	sub.s64 	%rd69, %rd68, %rd67;
	shl.b64 	%rd70, %rd69, 2;
	add.s64 	%rd71, %rd4, %rd70;
	st.global.u32 	[%rd71+2560], %r389;
$L__BB4_191:
	add.s32 	%r390, %r261, 960;
	setp.lt.s32 	%p214, %r390, %r380;
	selp.b32 	%r391, 0, %r380, %p214;
	ld.shared.u32 	%r392, [%r382+3840];
	setp.ge.s32 	%p215, %r390, %r260;
	@%p215 bra 	$L__BB4_195;
	setp.lt.s32 	%p216, %r390, %r380;
	@%p216 bra 	$L__BB4_194;
	cvt.s64.s32 	%rd72, %r391;
	cvt.u64.u32 	%rd73, %r261;
	sub.s64 	%rd74, %rd73, %rd72;
	shl.b64 	%rd75, %rd74, 2;
	add.s64 	%rd76, %rd3, %rd75;
	st.global.u32 	[%rd76+3840], %r392;
	bra.uni 	$L__BB4_195;
$L__BB4_194:
	cvt.s64.s32 	%rd77, %r391;
	cvt.u64.u32 	%rd78, %r261;
	sub.s64 	%rd79, %rd78, %rd77;
	shl.b64 	%rd80, %rd79, 2;
	add.s64 	%rd81, %rd4, %rd80;
	st.global.u32 	[%rd81+3840], %r392;
$L__BB4_195:
	add.s32 	%r393, %r261, 1280;
	setp.lt.s32 	%p217, %r393, %r380;
	selp.b32 	%r394, 0, %r380, %p217;
	ld.shared.u32 	%r395, [%r382+5120];
	setp.ge.s32 	%p218, %r393, %r260;
	@%p218 bra 	$L__BB4_199;
	setp.lt.s32 	%p219, %r393, %r380;
	@%p219 bra 	$L__BB4_198;
	cvt.s64.s32 	%rd82, %r394;
	cvt.u64.u32 	%rd83, %r261;
	sub.s64 	%rd84, %rd83, %rd82;
	shl.b64 	%rd85, %rd84, 2;
	add.s64 	%rd86, %rd3, %rd85;
	st.global.u32 	[%rd86+5120], %r395;
	bra.uni 	$L__BB4_199;
$L__BB4_198:
	cvt.s64.s32 	%rd87, %r394;
	cvt.u64.u32 	%rd88, %r261;
	sub.s64 	%rd89, %rd88, %rd87;
	shl.b64 	%rd90, %rd89, 2;
	add.s64 	%rd91, %rd4, %rd90;
	st.global.u32 	[%rd91+5120], %r395;
$L__BB4_199:
	add.s32 	%r396, %r261, 1600;
	setp.lt.s32 	%p220, %r396, %r380;
	selp.b32 	%r397, 0, %r380, %p220;
	ld.shared.u32 	%r398, [%r382+6400];
	setp.ge.s32 	%p221, %r396, %r260;
	@%p221 bra 	$L__BB4_203;
	setp.lt.s32 	%p222, %r396, %r380;
	@%p222 bra 	$L__BB4_202;
	cvt.s64.s32 	%rd92, %r397;
	cvt.u64.u32 	%rd93, %r261;
	sub.s64 	%rd94, %rd93, %rd92;
	shl.b64 	%rd95, %rd94, 2;
	add.s64 	%rd96, %rd3, %rd95;
	st.global.u32 	[%rd96+6400], %r398;
	bra.uni 	$L__BB4_203;
$L__BB4_202:
	cvt.s64.s32 	%rd97, %r397;
	cvt.u64.u32 	%rd98, %r261;
	sub.s64 	%rd99, %rd98, %rd97;
	shl.b64 	%rd100, %rd99, 2;
	add.s64 	%rd101, %rd4, %rd100;
	st.global.u32 	[%rd101+6400], %r398;
$L__BB4_203:
	add.s32 	%r399, %r261, 1920;
	setp.lt.s32 	%p223, %r399, %r380;
	selp.b32 	%r400, 0, %r380, %p223;
	ld.shared.u32 	%r401, [%r382+7680];
	setp.ge.s32 	%p224, %r399, %r260;
	@%p224 bra 	$L__BB4_207;
	setp.lt.s32 	%p225, %r399, %r380;
	@%p225 bra 	$L__BB4_206;
	cvt.s64.s32 	%rd102, %r400;
	cvt.u64.u32 	%rd103, %r261;
	sub.s64 	%rd104, %rd103, %rd102;
	shl.b64 	%rd105, %rd104, 2;
	add.s64 	%rd106, %rd3, %rd105;
	st.global.u32 	[%rd106+7680], %r401;
	bra.uni 	$L__BB4_207;
$L__BB4_206:
	cvt.s64.s32 	%rd107, %r400;
	cvt.u64.u32 	%rd108, %r261;
	sub.s64 	%rd109, %rd108, %rd107;
	shl.b64 	%rd110, %rd109, 2;
	add.s64 	%rd111, %rd4, %rd110;
	st.global.u32 	[%rd111+7680], %r401;
$L__BB4_207:
	add.s32 	%r402, %r261, 2240;
	setp.lt.s32 	%p226, %r402, %r380;
	selp.b32 	%r403, 0, %r380, %p226;
	ld.shared.u32 	%r404, [%r382+8960];
	setp.ge.s32 	%p227, %r402, %r260;
	@%p227 bra 	$L__BB4_211;
	setp.lt.s32 	%p228, %r402, %r380;
	@%p228 bra 	$L__BB4_210;
	cvt.s64.s32 	%rd112, %r403;
	cvt.u64.u32 	%rd113, %r261;
	sub.s64 	%rd114, %rd113, %rd112;
	shl.b64 	%rd115, %rd114, 2;
	add.s64 	%rd116, %rd3, %rd115;
	st.global.u32 	[%rd116+8960], %r404;
	bra.uni 	$L__BB4_211;
$L__BB4_210:
	cvt.s64.s32 	%rd117, %r403;
	cvt.u64.u32 	%rd118, %r261;
	sub.s64 	%rd119, %rd118, %rd117;
	shl.b64 	%rd120, %rd119, 2;
	add.s64 	%rd121, %rd4, %rd120;
	st.global.u32 	[%rd121+8960], %r404;
$L__BB4_211:
	add.s32 	%r405, %r261, 2560;
	setp.lt.s32 	%p229, %r405, %r380;
	selp.b32 	%r406, 0, %r380, %p229;
	ld.shared.u32 	%r407, [%r382+10240];
	setp.ge.s32 	%p230, %r405, %r260;
	@%p230 bra 	$L__BB4_215;
	setp.lt.s32 	%p231, %r405, %r380;
	@%p231 bra 	$L__BB4_214;
	cvt.s64.s32 	%rd122, %r406;
	cvt.u64.u32 	%rd123, %r261;
	sub.s64 	%rd124, %rd123, %rd122;
	shl.b64 	%rd125, %rd124, 2;
	add.s64 	%rd126, %rd3, %rd125;
	st.global.u32 	[%rd126+10240], %r407;
	bra.uni 	$L__BB4_215;
$L__BB4_214:
	cvt.s64.s32 	%rd127, %r406;
	cvt.u64.u32 	%rd128, %r261;
	sub.s64 	%rd129, %rd128, %rd127;
	shl.b64 	%rd130, %rd129, 2;
	add.s64 	%rd131, %rd4, %rd130;
	st.global.u32 	[%rd131+10240], %r407;
$L__BB4_215:
	add.s32 	%r408, %r261, 2880;
	setp.lt.s32 	%p232, %r408, %r380;
	selp.b32 	%r409, 0, %r380, %p232;
	ld.shared.u32 	%r410, [%r382+11520];
	setp.ge.s32 	%p233, %r408, %r260;
	@%p233 bra 	$L__BB4_219;
	setp.lt.s32 	%p234, %r408, %r380;
	@%p234 bra 	$L__BB4_218;
	cvt.s64.s32 	%rd132, %r409;
	cvt.u64.u32 	%rd133, %r261;
	sub.s64 	%rd134, %rd133, %rd132;
	shl.b64 	%rd135, %rd134, 2;
	add.s64 	%rd136, %rd3, %rd135;
	st.global.u32 	[%rd136+11520], %r410;
	bra.uni 	$L__BB4_219;
$L__BB4_218:
	cvt.s64.s32 	%rd137, %r409;
	cvt.u64.u32 	%rd138, %r261;
	sub.s64 	%rd139, %rd138, %rd137;
	shl.b64 	%rd140, %rd139, 2;
	add.s64 	%rd141, %rd4, %rd140;
	st.global.u32 	[%rd141+11520], %r410;
$L__BB4_219:
	add.s32 	%r411, %r261, 3200;
	setp.lt.s32 	%p235, %r411, %r380;
	selp.b32 	%r412, 0, %r380, %p235;
	ld.shared.u32 	%r413, [%r382+12800];
	setp.ge.s32 	%p236, %r411, %r260;
	@%p236 bra 	$L__BB4_223;
	setp.lt.s32 	%p237, %r411, %r380;
	@%p237 bra 	$L__BB4_222;
	cvt.s64.s32 	%rd142, %r412;
	cvt.u64.u32 	%rd143, %r261;
	sub.s64 	%rd144, %rd143, %rd142;
	shl.b64 	%rd145, %rd144, 2;
	add.s64 	%rd146, %rd3, %rd145;
	st.global.u32 	[%rd146+12800], %r413;
	bra.uni 	$L__BB4_223;
$L__BB4_222:
	cvt.s64.s32 	%rd147, %r412;
	cvt.u64.u32 	%rd148, %r261;
	sub.s64 	%rd149, %rd148, %rd147;
	shl.b64 	%rd150, %rd149, 2;
	add.s64 	%rd151, %rd4, %rd150;
	st.global.u32 	[%rd151+12800], %r413;
$L__BB4_223:
	add.s32 	%r414, %r261, 3520;
	setp.lt.s32 	%p238, %r414, %r380;
	selp.b32 	%r415, 0, %r380, %p238;
	ld.shared.u32 	%r416, [%r382+14080];
	setp.ge.s32 	%p239, %r414, %r260;
	@%p239 bra 	$L__BB4_227;
	setp.lt.s32 	%p240, %r414, %r380;
	@%p240 bra 	$L__BB4_226;
	cvt.s64.s32 	%rd152, %r415;
	cvt.u64.u32 	%rd153, %r261;
	sub.s64 	%rd154, %rd153, %rd152;
	shl.b64 	%rd155, %rd154, 2;
	add.s64 	%rd156, %rd3, %rd155;
	st.global.u32 	[%rd156+14080], %r416;
	bra.uni 	$L__BB4_227;
$L__BB4_226:
	cvt.s64.s32 	%rd157, %r415;
	cvt.u64.u32 	%rd158, %r261;
	sub.s64 	%rd159, %rd158, %rd157;
	shl.b64 	%rd160, %rd159, 2;
	add.s64 	%rd161, %rd4, %rd160;
	st.global.u32 	[%rd161+14080], %r416;
$L__BB4_227:
	add.s32 	%r417, %r261, 3840;
	setp.lt.s32 	%p241, %r417, %r380;
	selp.b32 	%r418, 0, %r380, %p241;
	ld.shared.u32 	%r419, [%r382+15360];
	setp.ge.s32 	%p242, %r417, %r260;
	@%p242 bra 	$L__BB4_231;
	setp.lt.s32 	%p243, %r417, %r380;
	@%p243 bra 	$L__BB4_230;
	cvt.s64.s32 	%rd162, %r418;
	cvt.u64.u32 	%rd163, %r261;
	sub.s64 	%rd164, %rd163, %rd162;
	shl.b64 	%rd165, %rd164, 2;
	add.s64 	%rd166, %rd3, %rd165;
	st.global.u32 	[%rd166+15360], %r419;
	bra.uni 	$L__BB4_231;
$L__BB4_230:
	cvt.s64.s32 	%rd167, %r418;
	cvt.u64.u32 	%rd168, %r261;
	sub.s64 	%rd169, %rd168, %rd167;
	shl.b64 	%rd170, %rd169, 2;
	add.s64 	%rd171, %rd4, %rd170;
	st.global.u32 	[%rd171+15360], %r419;
$L__BB4_231:
	add.s32 	%r420, %r261, 4160;
	setp.lt.s32 	%p244, %r420, %r380;
	selp.b32 	%r421, 0, %r380, %p244;
	ld.shared.u32 	%r422, [%r382+16640];
	setp.ge.s32 	%p245, %r420, %r260;
	@%p245 bra 	$L__BB4_235;
	setp.lt.s32 	%p246, %r420, %r380;
	@%p246 bra 	$L__BB4_234;
	cvt.s64.s32 	%rd172, %r421;
	cvt.u64.u32 	%rd173, %r261;
	sub.s64 	%rd174, %rd173, %rd172;
	shl.b64 	%rd175, %rd174, 2;
	add.s64 	%rd176, %rd3, %rd175;
	st.global.u32 	[%rd176+16640], %r422;
	bra.uni 	$L__BB4_235;
$L__BB4_234:
	cvt.s64.s32 	%rd177, %r421;
	cvt.u64.u32 	%rd178, %r261;
	sub.s64 	%rd179, %rd178, %rd177;
	shl.b64 	%rd180, %rd179, 2;
	add.s64 	%rd181, %rd4, %rd180;
	st.global.u32 	[%rd181+16640], %r422;
$L__BB4_235:
	add.s32 	%r423, %r261, 4480;
	setp.lt.s32 	%p247, %r423, %r380;
	selp.b32 	%r424, 0, %r380, %p247;
	ld.shared.u32 	%r425, [%r382+17920];
	setp.ge.s32 	%p248, %r423, %r260;
	@%p248 bra 	$L__BB4_239;
	setp.lt.s32 	%p249, %r423, %r380;
	@%p249 bra 	$L__BB4_238;
	cvt.s64.s32 	%rd182, %r424;
	cvt.u64.u32 	%rd183, %r261;
	sub.s64 	%rd184, %rd183, %rd182;
	shl.b64 	%rd185, %rd184, 2;
	add.s64 	%rd186, %rd3, %rd185;
	st.global.u32 	[%rd186+17920], %r425;
	bra.uni 	$L__BB4_239;
$L__BB4_238:
	cvt.s64.s32 	%rd187, %r424;
	cvt.u64.u32 	%rd188, %r261;
	sub.s64 	%rd189, %rd188, %rd187;
	shl.b64 	%rd190, %rd189, 2;
	add.s64 	%rd191, %rd4, %rd190;
	st.global.u32 	[%rd191+17920], %r425;
$L__BB4_239:
	add.s32 	%r426, %r261, 4800;
	setp.lt.s32 	%p250, %r426, %r380;
	selp.b32 	%r427, 0, %r380, %p250;
	ld.shared.u32 	%r428, [%r382+19200];
	setp.ge.s32 	%p251, %r426, %r260;
	@%p251 bra 	$L__BB4_243;
	setp.lt.s32 	%p252, %r426, %r380;
	@%p252 bra 	$L__BB4_242;
	cvt.s64.s32 	%rd192, %r427;
	cvt.u64.u32 	%rd193, %r261;
	sub.s64 	%rd194, %rd193, %rd192;
	shl.b64 	%rd195, %rd194, 2;
	add.s64 	%rd196, %rd3, %rd195;
	st.global.u32 	[%rd196+19200], %r428;
	bra.uni 	$L__BB4_243;
$L__BB4_242:
	cvt.s64.s32 	%rd197, %r427;
	cvt.u64.u32 	%rd198, %r261;
	sub.s64 	%rd199, %rd198, %rd197;
	shl.b64 	%rd200, %rd199, 2;
	add.s64 	%rd201, %rd4, %rd200;
	st.global.u32 	[%rd201+19200], %r428;
$L__BB4_243:
	or.b32  	%r429, %r261, 5120;
	setp.lt.s32 	%p253, %r429, %r380;
	selp.b32 	%r430, 0, %r380, %p253;
	ld.shared.u32 	%r431, [%r382+20480];
	setp.ge.s32 	%p254, %r429, %r260;
	@%p254 bra 	$L__BB4_247;
	setp.lt.s32 	%p255, %r429, %r380;
	@%p255 bra 	$L__BB4_246;
	cvt.s64.s32 	%rd202, %r430;
	cvt.u64.u32 	%rd203, %r261;
	sub.s64 	%rd204, %rd203, %rd202;
	shl.b64 	%rd205, %rd204, 2;
	add.s64 	%rd206, %rd3, %rd205;
	st.global.u32 	[%rd206+20480], %r431;
	bra.uni 	$L__BB4_247;
$L__BB4_246:
	cvt.s64.s32 	%rd207, %r430;
	cvt.u64.u32 	%rd208, %r261;
	sub.s64 	%rd209, %rd208, %rd207;
	shl.b64 	%rd210, %rd209, 2;
	add.s64 	%rd211, %rd4, %rd210;
	st.global.u32 	[%rd211+20480], %r431;
$L__BB4_247:
	add.s32 	%r432, %r261, 5440;
	setp.lt.s32 	%p256, %r432, %r380;
	selp.b32 	%r433, 0, %r380, %p256;
	ld.shared.u32 	%r434, [%r382+21760];
	setp.ge.s32 	%p257, %r432, %r260;
	@%p257 bra 	$L__BB4_251;
	setp.lt.s32 	%p258, %r432, %r380;
	@%p258 bra 	$L__BB4_250;
	cvt.s64.s32 	%rd212, %r433;
	cvt.u64.u32 	%rd213, %r261;
	sub.s64 	%rd214, %rd213, %rd212;
	shl.b64 	%rd215, %rd214, 2;
	add.s64 	%rd216, %rd3, %rd215;
	st.global.u32 	[%rd216+21760], %r434;
	bra.uni 	$L__BB4_251;
$L__BB4_250:
	cvt.s64.s32 	%rd217, %r433;
	cvt.u64.u32 	%rd218, %r261;
	sub.s64 	%rd219, %rd218, %rd217;
	shl.b64 	%rd220, %rd219, 2;
	add.s64 	%rd221, %rd4, %rd220;
	st.global.u32 	[%rd221+21760], %r434;
$L__BB4_251:
	add.s32 	%r435, %r261, 5760;
	setp.lt.s32 	%p259, %r435, %r380;
	selp.b32 	%r436, 0, %r380, %p259;
	ld.shared.u32 	%r437, [%r382+23040];
	setp.ge.s32 	%p260, %r435, %r260;
	@%p260 bra 	$L__BB4_387;
	setp.lt.s32 	%p261, %r435, %r380;
	@%p261 bra 	$L__BB4_254;
	cvt.s64.s32 	%rd222, %r436;
	cvt.u64.u32 	%rd223, %r261;
	sub.s64 	%rd224, %rd223, %rd222;
	shl.b64 	%rd225, %rd224, 2;
	add.s64 	%rd226, %rd3, %rd225;
	st.global.u32 	[%rd226+23040], %r437;
	bra.uni 	$L__BB4_387;
$L__BB4_254:
	cvt.s64.s32 	%rd227, %r436;
	cvt.u64.u32 	%rd228, %r261;
	sub.s64 	%rd229, %rd228, %rd227;
	shl.b64 	%rd230, %rd229, 2;
	add.s64 	%rd231, %rd4, %rd230;
	st.global.u32 	[%rd231+23040], %r437;
	bra.uni 	$L__BB4_387;
$L__BB4_255:
	cvt.s64.s32 	%rd23, %r2;
	mov.u32 	%r438, %tid.x;
	and.b32  	%r630, %r438, 31;
	and.b32  	%r631, %r438, 992;
	mul.lo.s32 	%r632, %r631, 19;
	or.b32  	%r439, %r632, %r630;
	setp.ge.s32 	%p3, %r439, %r260;
	cvt.u64.u32 	%rd24, %r439;
	add.s64 	%rd25, %rd24, %rd23;
	shl.b64 	%rd26, %rd25, 2;
	add.s64 	%rd12, %rd2, %rd26;
	@%p3 bra 	$L__BB4_257;
	ld.global.u32 	%r1994, [%rd12];
$L__BB4_257:
	add.s32 	%r634, %r439, 32;
	setp.ge.s32 	%p4, %r634, %r260;
	@%p4 bra 	$L__BB4_259;
	ld.global.u32 	%r1995, [%rd12+128];
$L__BB4_259:
	add.s32 	%r636, %r439, 64;
	setp.ge.s32 	%p5, %r636, %r260;
	@%p5 bra 	$L__BB4_261;
	ld.global.u32 	%r1996, [%rd12+256];
$L__BB4_261:
	add.s32 	%r638, %r439, 96;
	setp.ge.s32 	%p6, %r638, %r260;
	@%p6 bra 	$L__BB4_263;
	ld.global.u32 	%r1997, [%rd12+384];
$L__BB4_263:
	add.s32 	%r640, %r439, 128;
	setp.ge.s32 	%p7, %r640, %r260;
	@%p7 bra 	$L__BB4_265;
	ld.global.u32 	%r1998, [%rd12+512];
$L__BB4_265:
	add.s32 	%r642, %r439, 160;
	setp.ge.s32 	%p8, %r642, %r260;
	@%p8 bra 	$L__BB4_267;
	ld.global.u32 	%r1999, [%rd12+640];
$L__BB4_267:
	add.s32 	%r644, %r439, 192;
	setp.ge.s32 	%p9, %r644, %r260;
	@%p9 bra 	$L__BB4_269;
	ld.global.u32 	%r2000, [%rd12+768];
$L__BB4_269:
	add.s32 	%r646, %r439, 224;
	setp.ge.s32 	%p10, %r646, %r260;
	@%p10 bra 	$L__BB4_271;
	ld.global.u32 	%r2001, [%rd12+896];
$L__BB4_271:
	add.s32 	%r648, %r439, 256;
	setp.ge.s32 	%p11, %r648, %r260;
	@%p11 bra 	$L__BB4_273;
	ld.global.u32 	%r2002, [%rd12+1024];
$L__BB4_273:
	add.s32 	%r650, %r439, 288;
	setp.ge.s32 	%p12, %r650, %r260;
	@%p12 bra 	$L__BB4_275;
	ld.global.u32 	%r2003, [%rd12+1152];
$L__BB4_275:
	add.s32 	%r652, %r439, 320;
	setp.ge.s32 	%p13, %r652, %r260;
	@%p13 bra 	$L__BB4_277;
	ld.global.u32 	%r2004, [%rd12+1280];
$L__BB4_277:
	add.s32 	%r654, %r439, 352;
	setp.ge.s32 	%p14, %r654, %r260;
	@%p14 bra 	$L__BB4_279;
	ld.global.u32 	%r2005, [%rd12+1408];
$L__BB4_279:
	add.s32 	%r656, %r439, 384;
	setp.ge.s32 	%p15, %r656, %r260;
	@%p15 bra 	$L__BB4_281;
	ld.global.u32 	%r2006, [%rd12+1536];
$L__BB4_281:
	add.s32 	%r658, %r439, 416;
	setp.ge.s32 	%p16, %r658, %r260;
	@%p16 bra 	$L__BB4_283;
	ld.global.u32 	%r2007, [%rd12+1664];
$L__BB4_283:
	add.s32 	%r660, %r439, 448;
	setp.ge.s32 	%p17, %r660, %r260;
	@%p17 bra 	$L__BB4_285;
	ld.global.u32 	%r2008, [%rd12+1792];
$L__BB4_285:
	add.s32 	%r662, %r439, 480;
	setp.ge.s32 	%p18, %r662, %r260;
	@%p18 bra 	$L__BB4_287;
	ld.global.u32 	%r2009, [%rd12+1920];
$L__BB4_287:
	add.s32 	%r664, %r439, 512;
	setp.ge.s32 	%p19, %r664, %r260;
	@%p19 bra 	$L__BB4_289;
	ld.global.u32 	%r2010, [%rd12+2048];
$L__BB4_289:
	add.s32 	%r666, %r439, 544;
	setp.ge.s32 	%p20, %r666, %r260;
	@%p20 bra 	$L__BB4_291;
	ld.global.u32 	%r2011, [%rd12+2176];
$L__BB4_291:
	add.s32 	%r668, %r439, 576;
	setp.ge.s32 	%p21, %r668, %r260;
	@%p21 bra 	$L__BB4_293;
	ld.global.u32 	%r2012, [%rd12+2304];
$L__BB4_293:
	// begin inline asm
	mov.u32 %r669, %laneid;
	// end inline asm
	shr.u32 	%r479, %r438, 5;
	mad.lo.s32 	%r700, %r479, 608, %r669;
	shl.b32 	%r701, %r700, 2;
	mov.u32 	%r702, _ZZN3cub18CUB_300001_SM_10006detail6select23DeviceSelectSweepKernelINS2_10policy_hubIiNS0_8NullTypeEiLb1ELNS0_10SelectImplE2EE10Policy1000EN6thrust24THRUST_300001_SM_1000_NS6detail15normal_iteratorINSA_10device_ptrIiEEEEPS5_NS2_27partition_distinct_output_tISF_SF_EEPiNS0_13ScanTileStateIiLb1EEE7is_evenS5_iNS2_19streaming_context_tIiLb0EEELS6_2EEEvT0_T1_T2_T3_T4_T5_T6_T7_iT8_NS1_7vsmem_tEE19static_temp_storage;
	add.s32 	%r703, %r702, %r701;
	st.shared.u32 	[%r703], %r1994;
	st.shared.u32 	[%r703+128], %r1995;
	st.shared.u32 	[%r703+256], %r1996;
	st.shared.u32 	[%r703+384], %r1997;
	st.shared.u32 	[%r703+512], %r1998;
	st.shared.u32 	[%r703+640], %r1999;
	st.shared.u32 	[%r703+768], %r2000;
	st.shared.u32 	[%r703+896], %r2001;
	st.shared.u32 	[%r703+1024], %r2002;
	st.shared.u32 	[%r703+1152], %r2003;
	st.shared.u32 	[%r703+1280], %r2004;
	st.shared.u32 	[%r703+1408], %r2005;
	st.shared.u32 	[%r703+1536], %r2006;
	st.shared.u32 	[%r703+1664], %r2007;
	st.shared.u32 	[%r703+1792], %r2008;
	st.shared.u32 	[%r703+1920], %r2009;
	st.shared.u32 	[%r703+2048], %r2010;
	st.shared.u32 	[%r703+2176], %r2011;
	st.shared.u32 	[%r703+2304], %r2012;
	bar.warp.sync 	-1;
	mad.lo.s32 	%r704, %r669, 72, %r703;
	ld.shared.u32 	%r480, [%r704];
	not.b32 	%r705, %r480;
	ld.shared.u32 	%r481, [%r704+4];
	not.b32 	%r706, %r481;
	ld.shared.u32 	%r482, [%r704+8];
	not.b32 	%r707, %r482;
	ld.shared.u32 	%r483, [%r704+12];
	not.b32 	%r708, %r483;
	ld.shared.u32 	%r484, [%r704+16];
	not.b32 	%r709, %r484;
	ld.shared.u32 	%r485, [%r704+20];
	not.b32 	%r710, %r485;
	ld.shared.u32 	%r486, [%r704+24];
	not.b32 	%r711, %r486;
	ld.shared.u32 	%r487, [%r704+28];
	not.b32 	%r712, %r487;
	ld.shared.u32 	%r488, [%r704+32];
	not.b32 	%r713, %r488;
	ld.shared.u32 	%r489, [%r704+36];
	not.b32 	%r714, %r489;
	ld.shared.u32 	%r490, [%r704+40];
	not.b32 	%r715, %r490;
	ld.shared.u32 	%r491, [%r704+44];
	not.b32 	%r716, %r491;
	ld.shared.u32 	%r492, [%r704+48];
	not.b32 	%r717, %r492;
	ld.shared.u32 	%r493, [%r704+52];
	not.b32 	%r718, %r493;
	ld.shared.u32 	%r494, [%r704+56];
	not.b32 	%r719, %r494;
	ld.shared.u32 	%r495, [%r704+60];
	not.b32 	%r720, %r495;
	ld.shared.u32 	%r496, [%r704+64];
	not.b32 	%r721, %r496;
	ld.shared.u32 	%r497, [%r704+68];
	not.b32 	%r722, %r497;
	ld.shared.u32 	%r498, [%r704+72];
	not.b32 	%r723, %r498;
	mul.lo.s32 	%r724, %r438, 19;
	setp.lt.s32 	%p22, %r724, %r260;
	and.b32  	%r725, %r705, 1;
	selp.b32 	%r499, %r725, 1, %p22;
	add.s32 	%r726, %r724, 1;
	setp.lt.s32 	%p23, %r726, %r260;
	and.b32  	%r727, %r706, 1;
	selp.b32 	%r500, %r727, 1, %p23;
	add.s32 	%r728, %r724, 2;
	setp.lt.s32 	%p24, %r728, %r260;
	and.b32  	%r729, %r707, 1;
	selp.b32 	%r501, %r729, 1, %p24;
	add.s32 	%r730, %r724, 3;
	setp.lt.s32 	%p25, %r730, %r260;
	and.b32  	%r731, %r708, 1;
	selp.b32 	%r502, %r731, 1, %p25;
	add.s32 	%r732, %r724, 4;
	setp.lt.s32 	%p26, %r732, %r260;
	and.b32  	%r733, %r709, 1;
	selp.b32 	%r503, %r733, 1, %p26;
	add.s32 	%r734, %r724, 5;
	setp.lt.s32 	%p27, %r734, %r260;
	and.b32  	%r735, %r710, 1;
	selp.b32 	%r504, %r735, 1, %p27;
	add.s32 	%r736, %r724, 6;
	setp.lt.s32 	%p28, %r736, %r260;
	and.b32  	%r737, %r711, 1;
	selp.b32 	%r505, %r737, 1, %p28;
	add.s32 	%r738, %r724, 7;
	setp.lt.s32 	%p29, %r738, %r260;
	and.b32  	%r739, %r712, 1;
	selp.b32 	%r506, %r739, 1, %p29;
	add.s32 	%r740, %r724, 8;
	setp.lt.s32 	%p30, %r740, %r260;
	and.b32  	%r741, %r713, 1;
	selp.b32 	%r507, %r741, 1, %p30;
	add.s32 	%r742, %r724, 9;
	setp.lt.s32 	%p31, %r742, %r260;
	and.b32  	%r743, %r714, 1;
	selp.b32 	%r508, %r743, 1, %p31;
	add.s32 	%r744, %r724, 10;
	setp.lt.s32 	%p32, %r744, %r260;
	and.b32  	%r745, %r715, 1;
	selp.b32 	%r509, %r745, 1, %p32;
	add.s32 	%r746, %r724, 11;
	setp.lt.s32 	%p33, %r746, %r260;
	and.b32  	%r747, %r716, 1;
	selp.b32 	%r510, %r747, 1, %p33;
	add.s32 	%r748, %r724, 12;
	setp.lt.s32 	%p34, %r748, %r260;
	and.b32  	%r749, %r717, 1;
	selp.b32 	%r511, %r749, 1, %p34;
	add.s32 	%r750, %r724, 13;
	setp.lt.s32 	%p35, %r750, %r260;
	and.b32  	%r751, %r718, 1;
	selp.b32 	%r512, %r751, 1, %p35;
	add.s32 	%r513, %r724, 14;
	setp.lt.s32 	%p36, %r513, %r260;
	and.b32  	%r752, %r719, 1;
	selp.b32 	%r514, %r752, 1, %p36;
	add.s32 	%r515, %r724, 15;
	setp.lt.s32 	%p37, %r515, %r260;
	and.b32  	%r753, %r720, 1;
	selp.b32 	%r516, %r753, 1, %p37;
	add.s32 	%r517, %r724, 16;
	setp.lt.s32 	%p38, %r517, %r260;
	and.b32  	%r754, %r721, 1;
	selp.b32 	%r518, %r754, 1, %p38;
	add.s32 	%r519, %r724, 17;
	setp.lt.s32 	%p39, %r519, %r260;
	and.b32  	%r755, %r722, 1;
	selp.b32 	%r520, %r755, 1, %p39;
	add.s32 	%r521, %r724, 18;
	setp.lt.s32 	%p40, %r521, %r260;
	and.b32  	%r756, %r723, 1;
	selp.b32 	%r522, %r756, 1, %p40;
	bar.sync 	0;
	add.s32 	%r523, %r500, %r499;
	add.s32 	%r524, %r501, %r523;
	add.s32 	%r525, %r502, %r524;
	add.s32 	%r526, %r503, %r525;
	add.s32 	%r527, %r504, %r526;
	add.s32 	%r528, %r505, %r527;
	add.s32 	%r529, %r506, %r528;
	add.s32 	%r530, %r507, %r529;
	add.s32 	%r531, %r508, %r530;
	add.s32 	%r532, %r509, %r531;
	add.s32 	%r533, %r510, %r532;
	add.s32 	%r534, %r511, %r533;
	add.s32 	%r757, %r512, %r534;
	add.s32 	%r758, %r514, %r757;
	add.s32 	%r759, %r516, %r758;
	add.s32 	%r535, %r518, %r759;
	add.s32 	%r760, %r520, %r535;
	add.s32 	%r674, %r522, %r760;
	mov.b32 	%r672, 1;
	mov.b32 	%r697, 0;
	mov.b32 	%r699, -1;
	// begin inline asm
	{  .reg .s32 r0;  .reg .pred p;  shfl.sync.up.b32 r0|p, %r674, %r672, %r697, %r699;  @p add.s32 r0, r0, %r674;  mov.s32 %r670, r0;}
	// end inline asm
	mov.b32 	%r678, 2;
	// begin inline asm
	{  .reg .s32 r0;  .reg .pred p;  shfl.sync.up.b32 r0|p, %r670, %r678, %r697, %r699;  @p add.s32 r0, r0, %r670;  mov.s32 %r676, r0;}
	// end inline asm
	mov.b32 	%r684, 4;
	// begin inline asm
	{  .reg .s32 r0;  .reg .pred p;  shfl.sync.up.b32 r0|p, %r676, %r684, %r697, %r699;  @p add.s32 r0, r0, %r676;  mov.s32 %r682, r0;}
	// end inline asm
	mov.b32 	%r690, 8;
	// begin inline asm
	{  .reg .s32 r0;  .reg .pred p;  shfl.sync.up.b32 r0|p, %r682, %r690, %r697, %r699;  @p add.s32 r0, r0, %r682;  mov.s32 %r688, r0;}
	// end inline asm
	mov.b32 	%r696, 16;
	// begin inline asm
	{  .reg .s32 r0;  .reg .pred p;  shfl.sync.up.b32 r0|p, %r688, %r696, %r697, %r699;  @p add.s32 r0, r0, %r688;  mov.s32 %r694, r0;}
	// end inline asm
	setp.ne.s32 	%p41, %r669, 31;
	@%p41 bra 	$L__BB4_295;
	shl.b32 	%r761, %r479, 2;
	mov.u32 	%r762, _ZZN3cub18CUB_300001_SM_10006detail6select23DeviceSelectSweepKernelINS2_10policy_hubIiNS0_8NullTypeEiLb1ELNS0_10SelectImplE2EE10Policy1000EN6thrust24THRUST_300001_SM_1000_NS6detail15normal_iteratorINSA_10device_ptrIiEEEEPS5_NS2_27partition_distinct_output_tISF_SF_EEPiNS0_13ScanTileStateIiLb1EEE7is_evenS5_iNS2_19streaming_context_tIiLb0EEELS6_2EEEvT0_T1_T2_T3_T4_T5_T6_T7_iT8_NS1_7vsmem_tEE19static_temp_storage;
	add.s32 	%r763, %r762, %r761;
	st.shared.u32 	[%r763], %r694;
$L__BB4_295:
	sub.s32 	%r764, %r694, %r674;
	bar.sync 	0;
	ld.shared.v4.u32 	{%r765, %r766, %r767, %r768}, [_ZZN3cub18CUB_300001_SM_10006detail6select23DeviceSelectSweepKernelINS2_10policy_hubIiNS0_8NullTypeEiLb1ELNS0_10SelectImplE2EE10Policy1000EN6thrust24THRUST_300001_SM_1000_NS6detail15normal_iteratorINSA_10device_ptrIiEEEEPS5_NS2_27partition_distinct_output_tISF_SF_EEPiNS0_13ScanTileStateIiLb1EEE7is_evenS5_iNS2_19streaming_context_tIiLb0EEELS6_2EEEvT0_T1_T2_T3_T4_T5_T6_T7_iT8_NS1_7vsmem_tEE19static_temp_storage];
	add.s32 	%r769, %r766, %r765;
	setp.eq.s32 	%p42, %r479, 2;
	selp.b32 	%r770, %r769, %r765, %p42;
	add.s32 	%r771, %r769, %r767;
	setp.eq.s32 	%p43, %r479, 3;
	selp.b32 	%r772, %r771, %r770, %p43;
	add.s32 	%r773, %r771, %r768;
	setp.eq.s32 	%p44, %r479, 4;
	selp.b32 	%r774, %r773, %r772, %p44;
	ld.shared.v4.u32 	{%r775, %r776, %r777, %r778}, [_ZZN3cub18CUB_300001_SM_10006detail6select23DeviceSelectSweepKernelINS2_10policy_hubIiNS0_8NullTypeEiLb1ELNS0_10SelectImplE2EE10Policy1000EN6thrust24THRUST_300001_SM_1000_NS6detail15normal_iteratorINSA_10device_ptrIiEEEEPS5_NS2_27partition_distinct_output_tISF_SF_EEPiNS0_13ScanTileStateIiLb1EEE7is_evenS5_iNS2_19streaming_context_tIiLb0EEELS6_2EEEvT0_T1_T2_T3_T4_T5_T6_T7_iT8_NS1_7vsmem_tEE19static_temp_storage+16];
	add.s32 	%r779, %r773, %r775;
	setp.eq.s32 	%p45, %r479, 5;
	selp.b32 	%r780, %r779, %r774, %p45;
	add.s32 	%r781, %r779, %r776;
	setp.eq.s32 	%p46, %r479, 6;
	selp.b32 	%r782, %r781, %r780, %p46;
	add.s32 	%r783, %r781, %r777;
	setp.eq.s32 	%p47, %r479, 7;
	selp.b32 	%r784, %r783, %r782, %p47;
	add.s32 	%r785, %r783, %r778;
	setp.eq.s32 	%p48, %r479, 8;
	selp.b32 	%r786, %r785, %r784, %p48;
	ld.shared.v2.u32 	{%r787, %r788}, [_ZZN3cub18CUB_300001_SM_10006detail6select23DeviceSelectSweepKernelINS2_10policy_hubIiNS0_8NullTypeEiLb1ELNS0_10SelectImplE2EE10Policy1000EN6thrust24THRUST_300001_SM_1000_NS6detail15normal_iteratorINSA_10device_ptrIiEEEEPS5_NS2_27partition_distinct_output_tISF_SF_EEPiNS0_13ScanTileStateIiLb1EEE7is_evenS5_iNS2_19streaming_context_tIiLb0EEELS6_2EEEvT0_T1_T2_T3_T4_T5_T6_T7_iT8_NS1_7vsmem_tEE19static_temp_storage+32];
	add.s32 	%r789, %r785, %r787;
	setp.eq.s32 	%p49, %r479, 9;
	selp.b32 	%r790, %r789, %r786, %p49;
	add.s32 	%r538, %r789, %r788;
	setp.gt.u32 	%p50, %r438, 31;
	setp.lt.u32 	%p51, %r438, 32;
	setp.eq.s32 	%p52, %r669, 0;
	selp.b32 	%r791, 0, %r764, %p52;
	add.s32 	%r2026, %r790, %r791;
	selp.b32 	%r540, %r764, %r2026, %p51;
	@%p50 bra 	$L__BB4_311;
	setp.ne.s32 	%p53, %r438, 0;
	mul.wide.s32 	%rd27, %r1961, 8;
	add.s64 	%rd13, %rd1, %rd27;
	@%p53 bra 	$L__BB4_298;
	st.shared.u32 	[_ZZN3cub18CUB_300001_SM_10006detail6select23DeviceSelectSweepKernelINS2_10policy_hubIiNS0_8NullTypeEiLb1ELNS0_10SelectImplE2EE10Policy1000EN6thrust24THRUST_300001_SM_1000_NS6detail15normal_iteratorINSA_10device_ptrIiEEEEPS5_NS2_27partition_distinct_output_tISF_SF_EEPiNS0_13ScanTileStateIiLb1EEE7is_evenS5_iNS2_19streaming_context_tIiLb0EEELS6_2EEEvT0_T1_T2_T3_T4_T5_T6_T7_iT8_NS1_7vsmem_tEE19static_temp_storage+76], %r538;
	add.s64 	%rd28, %rd13, 256;
	mov.b32 	%r792, 100;
	// begin inline asm
	st.relaxed.gpu.v2.u32 [%rd28], {%r792, %r538};
	// end inline asm
$L__BB4_298:
	not.b32 	%r798, %r438;
	add.s32 	%r2021, %r1961, %r798;
	mov.b32 	%r794, 570;
	// begin inline asm
	nanosleep.u32 %r794;
	// end inline asm
	mul.wide.s32 	%rd30, %r2021, 8;
	add.s64 	%rd31, %rd1, %rd30;
	add.s64 	%rd29, %rd31, 256;
	// begin inline asm
	ld.relaxed.gpu.v2.u32 {%r2023, %r2015}, [%rd29];
	// end inline asm
	mov.b32 	%r2016, 358;
$L__BB4_299:
	setp.eq.s32 	%p54, %r2023, 99;
	mov.b32 	%r799, -1;
	vote.sync.any.pred 	%p55, %p54, %r799;
	not.pred 	%p56, %p55;
	@%p56 bra 	$L__BB4_301;
	shr.u32 	%r550, %r2016, 1;
	mul.lo.s32 	%r1053, %r1961, 16807;
	and.b32  	%r1961, %r1053, 2147483647;
	sub.s32 	%r1054, %r2016, %r550;
	add.s32 	%r1055, %r1054, 1;
	rem.u32 	%r1056, %r1961, %r1055;
	add.s32 	%r1050, %r1056, %r550;
	// begin inline asm
	nanosleep.u32 %r1050;
	// end inline asm
	// begin inline asm
	ld.relaxed.gpu.v2.u32 {%r2023, %r2015}, [%rd29];
	// end inline asm
	mov.u32 	%r2016, %r550;
	bra.uni 	$L__BB4_299;
$L__BB4_301:
	setp.eq.s32 	%p57, %r2023, 101;
	mov.b32 	%r826, -1;
	vote.sync.ballot.b32 	%r828, %p57, %r826;
	// begin inline asm
	mov.u32 %r801, %lanemask_ge;
	// end inline asm
	and.b32  	%r829, %r828, %r801;
	or.b32  	%r830, %r829, -2147483648;
	add.s32 	%r831, %r830, -1;
	not.b32 	%r832, %r830;
	and.b32  	%r833, %r832, %r831;
	popc.b32 	%r805, %r833;
	mov.b32 	%r804, 1;
	// begin inline asm
	shfl.sync.down.b32 %r802, %r2015, %r804, %r805, %r826;
	// end inline asm
	setp.lt.s32 	%p59, %r669, %r805;
	selp.b32 	%r834, %r802, 0, %p59;
	add.s32 	%r808, %r834, %r2015;
	mov.b32 	%r809, 2;
	// begin inline asm
	shfl.sync.down.b32 %r807, %r808, %r809, %r805, %r826;
	// end inline asm
	add.s32 	%r555, %r669, 2;
	setp.gt.s32 	%p60, %r555, %r805;
	selp.b32 	%r835, 0, %r807, %p60;
	add.s32 	%r813, %r808, %r835;
	mov.b32 	%r814, 4;
	// begin inline asm
	shfl.sync.down.b32 %r812, %r813, %r814, %r805, %r826;
	// end inline asm
	add.s32 	%r556, %r669, 4;
	setp.gt.s32 	%p61, %r556, %r805;
	selp.b32 	%r836, 0, %r812, %p61;
	add.s32 	%r818, %r813, %r836;
	mov.b32 	%r819, 8;
	// begin inline asm
	shfl.sync.down.b32 %r817, %r818, %r819, %r805, %r826;
	// end inline asm
	add.s32 	%r557, %r669, 8;
	setp.gt.s32 	%p62, %r557, %r805;
	selp.b32 	%r837, 0, %r817, %p62;
	add.s32 	%r823, %r818, %r837;
	mov.b32 	%r824, 16;
	// begin inline asm
	shfl.sync.down.b32 %r822, %r823, %r824, %r805, %r826;
	// end inline asm
	add.s32 	%r558, %r669, 16;
	setp.gt.s32 	%p63, %r558, %r805;
	selp.b32 	%r838, 0, %r822, %p63;
	add.s32 	%r2019, %r823, %r838;
	add.s64 	%rd15, %rd1, 256;
	mov.b32 	%r2017, 358;
$L__BB4_302:
	setp.ne.s32 	%p64, %r2023, 101;
	mov.b32 	%r839, -1;
	vote.sync.all.pred 	%p65, %p64, %r839;
	not.pred 	%p66, %p65;
	@%p66 bra 	$L__BB4_307;
	shr.u32 	%r2017, %r2017, 1;
	mul.wide.s32 	%rd41, %r2021, 8;
	add.s64 	%rd42, %rd15, %rd41;
	add.s64 	%rd40, %rd42, -256;
	// begin inline asm
	ld.relaxed.gpu.v2.u32 {%r2023, %r2024}, [%rd40];
	// end inline asm
	mov.u32 	%r2025, %r2017;
$L__BB4_304:
	setp.eq.s32 	%p127, %r2023, 99;
	mov.b32 	%r1004, -1;
	vote.sync.any.pred 	%p128, %p127, %r1004;
	not.pred 	%p129, %p128;
	@%p129 bra 	$L__BB4_306;
	shr.u32 	%r574, %r2025, 1;
	mul.lo.s32 	%r1046, %r1961, 16807;
	and.b32  	%r1961, %r1046, 2147483647;
	sub.s32 	%r1047, %r2025, %r574;
	add.s32 	%r1048, %r1047, 1;
	rem.u32 	%r1049, %r1961, %r1048;
	add.s32 	%r1043, %r1049, %r574;
	// begin inline asm
	nanosleep.u32 %r1043;
	// end inline asm
	// begin inline asm
	ld.relaxed.gpu.v2.u32 {%r2023, %r2024}, [%rd40];
	// end inline asm
	mov.u32 	%r2025, %r574;
	bra.uni 	$L__BB4_304;
$L__BB4_306:
	setp.eq.s32 	%p130, %r2023, 101;
	mov.b32 	%r1030, -1;
	vote.sync.ballot.b32 	%r1031, %p130, %r1030;
	and.b32  	%r1032, %r1031, %r801;
	or.b32  	%r1033, %r1032, -2147483648;
	add.s32 	%r1034, %r1033, -1;
	not.b32 	%r1035, %r1033;
	and.b32  	%r1036, %r1035, %r1034;
	popc.b32 	%r1009, %r1036;
	mov.b32 	%r1008, 1;
	// begin inline asm
	shfl.sync.down.b32 %r1006, %r2024, %r1008, %r1009, %r1030;
	// end inline asm
	setp.lt.s32 	%p132, %r669, %r1009;
	selp.b32 	%r1037, %r1006, 0, %p132;
	add.s32 	%r1012, %r1037, %r2024;
	mov.b32 	%r1013, 2;
	// begin inline asm
	shfl.sync.down.b32 %r1011, %r1012, %r1013, %r1009, %r1030;
	// end inline asm
	setp.gt.s32 	%p133, %r555, %r1009;
	selp.b32 	%r1038, 0, %r1011, %p133;
	add.s32 	%r1017, %r1012, %r1038;
	mov.b32 	%r1018, 4;
	// begin inline asm
	shfl.sync.down.b32 %r1016, %r1017, %r1018, %r1009, %r1030;
	// end inline asm
	setp.gt.s32 	%p134, %r556, %r1009;
	selp.b32 	%r1039, 0, %r1016, %p134;
	add.s32 	%r1022, %r1017, %r1039;
	mov.b32 	%r1023, 8;
	// begin inline asm
	shfl.sync.down.b32 %r1021, %r1022, %r1023, %r1009, %r1030;
	// end inline asm
	setp.gt.s32 	%p135, %r557, %r1009;
	selp.b32 	%r1040, 0, %r1021, %p135;
	add.s32 	%r1027, %r1022, %r1040;
	mov.b32 	%r1028, 16;
	// begin inline asm
	shfl.sync.down.b32 %r1026, %r1027, %r1028, %r1009, %r1030;
	// end inline asm
	setp.gt.s32 	%p136, %r558, %r1009;
	selp.b32 	%r1041, 0, %r1026, %p136;
	add.s32 	%r1042, %r1041, %r2019;
	add.s32 	%r2019, %r1042, %r1027;
	add.s32 	%r2021, %r2021, -32;
	bra.uni 	$L__BB4_302;
$L__BB4_307:
	@%p53 bra 	$L__BB4_309;
	add.s32 	%r842, %r2019, %r538;
	add.s64 	%rd32, %rd13, 256;
	mov.b32 	%r841, 101;
	// begin inline asm
	st.relaxed.gpu.v2.u32 [%rd32], {%r841, %r842};
	// end inline asm
	st.shared.u32 	[_ZZN3cub18CUB_300001_SM_10006detail6select23DeviceSelectSweepKernelINS2_10policy_hubIiNS0_8NullTypeEiLb1ELNS0_10SelectImplE2EE10Policy1000EN6thrust24THRUST_300001_SM_1000_NS6detail15normal_iteratorINSA_10device_ptrIiEEEEPS5_NS2_27partition_distinct_output_tISF_SF_EEPiNS0_13ScanTileStateIiLb1EEE7is_evenS5_iNS2_19streaming_context_tIiLb0EEELS6_2EEEvT0_T1_T2_T3_T4_T5_T6_T7_iT8_NS1_7vsmem_tEE19static_temp_storage+68], %r2019;
	st.shared.u32 	[_ZZN3cub18CUB_300001_SM_10006detail6select23DeviceSelectSweepKernelINS2_10policy_hubIiNS0_8NullTypeEiLb1ELNS0_10SelectImplE2EE10Policy1000EN6thrust24THRUST_300001_SM_1000_NS6detail15normal_iteratorINSA_10device_ptrIiEEEEPS5_NS2_27partition_distinct_output_tISF_SF_EEPiNS0_13ScanTileStateIiLb1EEE7is_evenS5_iNS2_19streaming_context_tIiLb0EEELS6_2EEEvT0_T1_T2_T3_T4_T5_T6_T7_iT8_NS1_7vsmem_tEE19static_temp_storage+72], %r842;
$L__BB4_309:
	setp.ne.s32 	%p68, %r669, 0;
	mov.u32 	%r2026, %r540;
	@%p68 bra 	$L__BB4_311;
	st.shared.u32 	[_ZZN3cub18CUB_300001_SM_10006detail6select23DeviceSelectSweepKernelINS2_10policy_hubIiNS0_8NullTypeEiLb1ELNS0_10SelectImplE2EE10Policy1000EN6thrust24THRUST_300001_SM_1000_NS6detail15normal_iteratorINSA_10device_ptrIiEEEEPS5_NS2_27partition_distinct_output_tISF_SF_EEPiNS0_13ScanTileStateIiLb1EEE7is_evenS5_iNS2_19streaming_context_tIiLb0EEELS6_2EEEvT0_T1_T2_T3_T4_T5_T6_T7_iT8_NS1_7vsmem_tEE19static_temp_storage+52], %r2019;
	mov.u32 	%r2026, %r2019;
$L__BB4_311:
	bar.sync 	0;
	setp.eq.s32 	%p69, %r438, 0;
	mov.u32 	%r843, _ZZN3cub18CUB_300001_SM_10006detail6select23DeviceSelectSweepKernelINS2_10policy_hubIiNS0_8NullTypeEiLb1ELNS0_10SelectImplE2EE10Policy1000EN6thrust24THRUST_300001_SM_1000_NS6detail15normal_iteratorINSA_10device_ptrIiEEEEPS5_NS2_27partition_distinct_output_tISF_SF_EEPiNS0_13ScanTileStateIiLb1EEE7is_evenS5_iNS2_19streaming_context_tIiLb0EEELS6_2EEEvT0_T1_T2_T3_T4_T5_T6_T7_iT8_NS1_7vsmem_tEE19static_temp_storage;
	ld.shared.u32 	%r844, [_ZZN3cub18CUB_300001_SM_10006detail6select23DeviceSelectSweepKernelINS2_10policy_hubIiNS0_8NullTypeEiLb1ELNS0_10SelectImplE2EE10Policy1000EN6thrust24THRUST_300001_SM_1000_NS6detail15normal_iteratorINSA_10device_ptrIiEEEEPS5_NS2_27partition_distinct_output_tISF_SF_EEPiNS0_13ScanTileStateIiLb1EEE7is_evenS5_iNS2_19streaming_context_tIiLb0EEELS6_2EEEvT0_T1_T2_T3_T4_T5_T6_T7_iT8_NS1_7vsmem_tEE19static_temp_storage+52];
	selp.b32 	%r845, 0, %r844, %p69;
	add.s32 	%r846, %r845, %r2026;
	add.s32 	%r847, %r846, %r499;
	add.s32 	%r848, %r523, %r846;
	add.s32 	%r849, %r524, %r846;
	add.s32 	%r850, %r525, %r846;
	add.s32 	%r851, %r526, %r846;
	add.s32 	%r852, %r527, %r846;
	add.s32 	%r853, %r528, %r846;
	add.s32 	%r854, %r529, %r846;
	add.s32 	%r855, %r530, %r846;
	add.s32 	%r856, %r531, %r846;
	add.s32 	%r857, %r532, %r846;
	add.s32 	%r858, %r533, %r846;
	add.s32 	%r859, %r534, %r846;
	add.s32 	%r860, %r859, %r512;
	add.s32 	%r861, %r860, %r514;
	add.s32 	%r862, %r861, %r516;
	add.s32 	%r863, %r535, %r846;
	add.s32 	%r864, %r863, %r520;
	ld.shared.v2.u32 	{%r865, %r866}, [_ZZN3cub18CUB_300001_SM_10006detail6select23DeviceSelectSweepKernelINS2_10policy_hubIiNS0_8NullTypeEiLb1ELNS0_10SelectImplE2EE10Policy1000EN6thrust24THRUST_300001_SM_1000_NS6detail15normal_iteratorINSA_10device_ptrIiEEEEPS5_NS2_27partition_distinct_output_tISF_SF_EEPiNS0_13ScanTileStateIiLb1EEE7is_evenS5_iNS2_19streaming_context_tIiLb0EEELS6_2EEEvT0_T1_T2_T3_T4_T5_T6_T7_iT8_NS1_7vsmem_tEE19static_temp_storage+72];
	ld.shared.u32 	%r867, [_ZZN3cub18CUB_300001_SM_10006detail6select23DeviceSelectSweepKernelINS2_10policy_hubIiNS0_8NullTypeEiLb1ELNS0_10SelectImplE2EE10Policy1000EN6thrust24THRUST_300001_SM_1000_NS6detail15normal_iteratorINSA_10device_ptrIiEEEEPS5_NS2_27partition_distinct_output_tISF_SF_EEPiNS0_13ScanTileStateIiLb1EEE7is_evenS5_iNS2_19streaming_context_tIiLb0EEELS6_2EEEvT0_T1_T2_T3_T4_T5_T6_T7_iT8_NS1_7vsmem_tEE19static_temp_storage+68];
	sub.s32 	%r581, %r2, %r867;
	sub.s32 	%r868, 6080, %r260;
	sub.s32 	%r2027, %r865, %r868;
	sub.s32 	%r869, %r868, %r866;
	bar.sync 	0;
	add.s32 	%r583, %r869, %r260;
	sub.s32 	%r870, %r846, %r867;
	mul.lo.s32 	%r871, %r438, 19;
	sub.s32 	%r872, %r871, %r870;
	setp.eq.s32 	%p70, %r499, 0;
	add.s32 	%r873, %r870, %r583;
	selp.b32 	%r874, %r872, %r873, %p70;
	shl.b32 	%r875, %r874, 2;
	add.s32 	%r876, %r843, %r875;
	st.shared.u32 	[%r876], %r480;
	sub.s32 	%r877, %r867, %r847;
	add.s32 	%r878, %r871, %r877;
	add.s32 	%r879, %r878, 1;
	setp.eq.s32 	%p71, %r500, 0;
	add.s32 	%r880, %r873, %r499;
	selp.b32 	%r881, %r879, %r880, %p71;
	shl.b32 	%r882, %r881, 2;
	add.s32 	%r883, %r843, %r882;
	st.shared.u32 	[%r883], %r481;
	sub.s32 	%r884, %r867, %r848;
	add.s32 	%r885, %r871, %r884;
	add.s32 	%r886, %r885, 2;
	setp.eq.s32 	%p72, %r501, 0;
	add.s32 	%r887, %r880, %r500;
	selp.b32 	%r888, %r886, %r887, %p72;
	shl.b32 	%r889, %r888, 2;
	add.s32 	%r890, %r843, %r889;
	st.shared.u32 	[%r890], %r482;
	sub.s32 	%r891, %r867, %r849;
	add.s32 	%r892, %r871, %r891;
	add.s32 	%r893, %r892, 3;
	setp.eq.s32 	%p73, %r502, 0;
	add.s32 	%r894, %r887, %r501;
	selp.b32 	%r895, %r893, %r894, %p73;
	shl.b32 	%r896, %r895, 2;
	add.s32 	%r897, %r843, %r896;
	st.shared.u32 	[%r897], %r483;
	sub.s32 	%r898, %r867, %r850;
	add.s32 	%r899, %r871, %r898;
	add.s32 	%r900, %r899, 4;
	setp.eq.s32 	%p74, %r503, 0;
	add.s32 	%r901, %r894, %r502;
	selp.b32 	%r902, %r900, %r901, %p74;
	shl.b32 	%r903, %r902, 2;
	add.s32 	%r904, %r843, %r903;
	st.shared.u32 	[%r904], %r484;
	sub.s32 	%r905, %r867, %r851;
	add.s32 	%r906, %r871, %r905;
	add.s32 	%r907, %r906, 5;
	setp.eq.s32 	%p75, %r504, 0;
	add.s32 	%r908, %r901, %r503;
	selp.b32 	%r909, %r907, %r908, %p75;
	shl.b32 	%r910, %r909, 2;
	add.s32 	%r911, %r843, %r910;
	st.shared.u32 	[%r911], %r485;
	sub.s32 	%r912, %r867, %r852;
	add.s32 	%r913, %r871, %r912;
	add.s32 	%r914, %r913, 6;
	setp.eq.s32 	%p76, %r505, 0;
	add.s32 	%r915, %r908, %r504;
	selp.b32 	%r916, %r914, %r915, %p76;
	shl.b32 	%r917, %r916, 2;
	add.s32 	%r918, %r843, %r917;
	st.shared.u32 	[%r918], %r486;
	sub.s32 	%r919, %r867, %r853;
	add.s32 	%r920, %r871, %r919;
	add.s32 	%r921, %r920, 7;
	setp.eq.s32 	%p77, %r506, 0;
	add.s32 	%r922, %r915, %r505;
	selp.b32 	%r923, %r921, %r922, %p77;
	shl.b32 	%r924, %r923, 2;
	add.s32 	%r925, %r843, %r924;
	st.shared.u32 	[%r925], %r487;
	sub.s32 	%r926, %r867, %r854;
	add.s32 	%r927, %r871, %r926;
	add.s32 	%r928, %r927, 8;
	setp.eq.s32 	%p78, %r507, 0;
	add.s32 	%r929, %r922, %r506;
	selp.b32 	%r930, %r928, %r929, %p78;
	shl.b32 	%r931, %r930, 2;
	add.s32 	%r932, %r843, %r931;
	st.shared.u32 	[%r932], %r488;
	sub.s32 	%r933, %r867, %r855;
	add.s32 	%r934, %r871, %r933;
	add.s32 	%r935, %r934, 9;
	setp.eq.s32 	%p79, %r508, 0;
	add.s32 	%r936, %r929, %r507;
	selp.b32 	%r937, %r935, %r936, %p79;
	shl.b32 	%r938, %r937, 2;
	add.s32 	%r939, %r843, %r938;
	st.shared.u32 	[%r939], %r489;
	sub.s32 	%r940, %r867, %r856;
	add.s32 	%r941, %r871, %r940;
	add.s32 	%r942, %r941, 10;
	setp.eq.s32 	%p80, %r509, 0;
	add.s32 	%r943, %r936, %r508;
	selp.b32 	%r944, %r942, %r943, %p80;
	shl.b32 	%r945, %r944, 2;
	add.s32 	%r946, %r843, %r945;
	st.shared.u32 	[%r946], %r490;
	sub.s32 	%r947, %r867, %r857;
	add.s32 	%r948, %r871, %r947;
	add.s32 	%r949, %r948, 11;
	setp.eq.s32 	%p81, %r510, 0;
	add.s32 	%r950, %r943, %r509;
	selp.b32 	%r951, %r949, %r950, %p81;
	shl.b32 	%r952, %r951, 2;
	add.s32 	%r953, %r843, %r952;
	st.shared.u32 	[%r953], %r491;
	sub.s32 	%r954, %r867, %r858;
	add.s32 	%r955, %r871, %r954;
	add.s32 	%r956, %r955, 12;
	setp.eq.s32 	%p82, %r511, 0;
	add.s32 	%r957, %r950, %r510;
	selp.b32 	%r958, %r956, %r957, %p82;
	shl.b32 	%r959, %r958, 2;
	add.s32 	%r960, %r843, %r959;
	st.shared.u32 	[%r960], %r492;
	sub.s32 	%r961, %r867, %r859;
	add.s32 	%r962, %r871, %r961;
	add.s32 	%r963, %r962, 13;
	setp.eq.s32 	%p83, %r512, 0;
	add.s32 	%r964, %r957, %r511;
	selp.b32 	%r965, %r963, %r964, %p83;
	shl.b32 	%r966, %r965, 2;
	add.s32 	%r967, %r843, %r966;
	st.shared.u32 	[%r967], %r493;
	sub.s32 	%r968, %r867, %r860;
	add.s32 	%r969, %r968, %r513;
	setp.eq.s32 	%p84, %r514, 0;
	add.s32 	%r970, %r964, %r512;
	selp.b32 	%r971, %r969, %r970, %p84;
	shl.b32 	%r972, %r971, 2;
	add.s32 	%r973, %r843, %r972;
	st.shared.u32 	[%r973], %r494;
	sub.s32 	%r974, %r867, %r861;
	add.s32 	%r975, %r974, %r515;
	setp.eq.s32 	%p85, %r516, 0;
	add.s32 	%r976, %r970, %r514;
	selp.b32 	%r977, %r975, %r976, %p85;
	shl.b32 	%r978, %r977, 2;
	add.s32 	%r979, %r843, %r978;
	st.shared.u32 	[%r979], %r495;
	sub.s32 	%r980, %r867, %r862;
	add.s32 	%r981, %r980, %r517;
	setp.eq.s32 	%p86, %r518, 0;
	add.s32 	%r982, %r976, %r516;
	selp.b32 	%r983, %r981, %r982, %p86;
	shl.b32 	%r984, %r983, 2;
	add.s32 	%r985, %r843, %r984;
	st.shared.u32 	[%r985], %r496;
	sub.s32 	%r986, %r867, %r863;
	add.s32 	%r987, %r986, %r519;
	setp.eq.s32 	%p87, %r520, 0;
	add.s32 	%r988, %r982, %r518;
	selp.b32 	%r989, %r987, %r988, %p87;
	shl.b32 	%r990, %r989, 2;
	add.s32 	%r991, %r843, %r990;
	st.shared.u32 	[%r991], %r497;
	sub.s32 	%r992, %r867, %r864;
	add.s32 	%r993, %r992, %r521;
	setp.eq.s32 	%p88, %r522, 0;
	add.s32 	%r994, %r988, %r520;
	selp.b32 	%r995, %r993, %r994, %p88;
	shl.b32 	%r996, %r995, 2;
	add.s32 	%r997, %r843, %r996;
	st.shared.u32 	[%r997], %r498;
	bar.sync 	0;
	sub.s32 	%r998, %r867, %r583;
	add.s32 	%r999, %r998, %r438;
	shl.b32 	%r1000, %r438, 2;
	add.s32 	%r584, %r843, %r1000;
	ld.shared.u32 	%r585, [%r584];
	setp.ge.s32 	%p89, %r438, %r260;
	mul.wide.s32 	%rd33, %r999, 4;
	add.s64 	%rd17, %rd3, %rd33;
	@%p89 bra 	$L__BB4_315;
	setp.lt.s32 	%p90, %r438, %r583;
	@%p90 bra 	$L__BB4_314;
	st.global.u32 	[%rd17], %r585;
	bra.uni 	$L__BB4_315;
$L__BB4_314:
	add.s32 	%r1001, %r581, %r438;
	mul.wide.s32 	%rd34, %r1001, 4;
	add.s64 	%rd35, %rd4, %rd34;
	st.global.u32 	[%rd35], %r585;
$L__BB4_315:
	add.s32 	%r586, %r438, 320;
	ld.shared.u32 	%r587, [%r584+1280];
	setp.ge.s32 	%p91, %r586, %r260;
	cvt.u64.u32 	%rd36, %r438;
	cvt.s64.s32 	%rd37, %r581;
	add.s64 	%rd38, %rd37, %rd36;
	shl.b64 	%rd39, %rd38, 2;
	add.s64 	%rd18, %rd4, %rd39;
	@%p91 bra 	$L__BB4_319;
	setp.lt.s32 	%p92, %r586, %r583;
	@%p92 bra 	$L__BB4_318;
	st.global.u32 	[%rd17+1280], %r587;
	bra.uni 	$L__BB4_319;
$L__BB4_318:
	st.global.u32 	[%rd18+1280], %r587;
$L__BB4_319:
	add.s32 	%r588, %r438, 640;
	ld.shared.u32 	%r589, [%r584+2560];
	setp.ge.s32 	%p93, %r588, %r260;
	@%p93 bra 	$L__BB4_323;
	setp.lt.s32 	%p94, %r588, %r583;
	@%p94 bra 	$L__BB4_322;
	st.global.u32 	[%rd17+2560], %r589;
	bra.uni 	$L__BB4_323;
$L__BB4_322:
	st.global.u32 	[%rd18+2560], %r589;
$L__BB4_323:
	add.s32 	%r590, %r438, 960;
	ld.shared.u32 	%r591, [%r584+3840];
	setp.ge.s32 	%p95, %r590, %r260;
	@%p95 bra 	$L__BB4_327;
	setp.lt.s32 	%p96, %r590, %r583;
	@%p96 bra 	$L__BB4_326;
	st.global.u32 	[%rd17+3840], %r591;
	bra.uni 	$L__BB4_327;
$L__BB4_326:
	st.global.u32 	[%rd18+3840], %r591;
$L__BB4_327:
	add.s32 	%r592, %r438, 1280;
	ld.shared.u32 	%r593, [%r584+5120];
	setp.ge.s32 	%p97, %r592, %r260;
	@%p97 bra 	$L__BB4_331;
	setp.lt.s32 	%p98, %r592, %r583;
	@%p98 bra 	$L__BB4_330;
	st.global.u32 	[%rd17+5120], %r593;
	bra.uni 	$L__BB4_331;
$L__BB4_330:
	st.global.u32 	[%rd18+5120], %r593;
$L__BB4_331:
	add.s32 	%r594, %r438, 1600;
	ld.shared.u32 	%r595, [%r584+6400];
	setp.ge.s32 	%p99, %r594, %r260;
	@%p99 bra 	$L__BB4_335;
	setp.lt.s32 	%p100, %r594, %r583;
	@%p100 bra 	$L__BB4_334;
	st.global.u32 	[%rd17+6400], %r595;
	bra.uni 	$L__BB4_335;
$L__BB4_334:
	st.global.u32 	[%rd18+6400], %r595;
$L__BB4_335:
	add.s32 	%r596, %r438, 1920;
	ld.shared.u32 	%r597, [%r584+7680];
	setp.ge.s32 	%p101, %r596, %r260;
	@%p101 bra 	$L__BB4_339;
	setp.lt.s32 	%p102, %r596, %r583;
	@%p102 bra 	$L__BB4_338;
	st.global.u32 	[%rd17+7680], %r597;
	bra.uni 	$L__BB4_339;
$L__BB4_338:
	st.global.u32 	[%rd18+7680], %r597;
$L__BB4_339:
	add.s32 	%r598, %r438, 2240;
	ld.shared.u32 	%r599, [%r584+8960];
	setp.ge.s32 	%p103, %r598, %r260;
	@%p103 bra 	$L__BB4_343;
	setp.lt.s32 	%p104, %r598, %r583;
	@%p104 bra 	$L__BB4_342;
	st.global.u32 	[%rd17+8960], %r599;
	bra.uni 	$L__BB4_343;
$L__BB4_342:
	st.global.u32 	[%rd18+8960], %r599;
$L__BB4_343:
	add.s32 	%r600, %r438, 2560;
	ld.shared.u32 	%r601, [%r584+10240];
	setp.ge.s32 	%p105, %r600, %r260;
	@%p105 bra 	$L__BB4_347;
	setp.lt.s32 	%p106, %r600, %r583;
	@%p106 bra 	$L__BB4_346;
	st.global.u32 	[%rd17+10240], %r601;
	bra.uni 	$L__BB4_347;
$L__BB4_346:
	st.global.u32 	[%rd18+10240], %r601;
$L__BB4_347:
	add.s32 	%r602, %r438, 2880;
	ld.shared.u32 	%r603, [%r584+11520];
	setp.ge.s32 	%p107, %r602, %r260;
	@%p107 bra 	$L__BB4_351;
	setp.lt.s32 	%p108, %r602, %r583;
	@%p108 bra 	$L__BB4_350;
	st.global.u32 	[%rd17+11520], %r603;
	bra.uni 	$L__BB4_351;
$L__BB4_350:
	st.global.u32 	[%rd18+11520], %r603;
$L__BB4_351:
	add.s32 	%r604, %r438, 3200;
	ld.shared.u32 	%r605, [%r584+12800];
	setp.ge.s32 	%p109, %r604, %r260;
	@%p109 bra 	$L__BB4_355;
	setp.lt.s32 	%p110, %r604, %r583;
	@%p110 bra 	$L__BB4_354;
	st.global.u32 	[%rd17+12800], %r605;
	bra.uni 	$L__BB4_355;
$L__BB4_354:
	st.global.u32 	[%rd18+12800], %r605;
$L__BB4_355:
	add.s32 	%r606, %r438, 3520;
	ld.shared.u32 	%r607, [%r584+14080];
	setp.ge.s32 	%p111, %r606, %r260;
	@%p111 bra 	$L__BB4_359;
	setp.lt.s32 	%p112, %r606, %r583;
	@%p112 bra 	$L__BB4_358;
	st.global.u32 	[%rd17+14080], %r607;
	bra.uni 	$L__BB4_359;
$L__BB4_358:
	st.global.u32 	[%rd18+14080], %r607;
$L__BB4_359:
	add.s32 	%r608, %r438, 3840;
	ld.shared.u32 	%r609, [%r584+15360];
	setp.ge.s32 	%p113, %r608, %r260;
	@%p113 bra 	$L__BB4_363;
	setp.lt.s32 	%p114, %r608, %r583;
	@%p114 bra 	$L__BB4_362;
	st.global.u32 	[%rd17+15360], %r609;
	bra.uni 	$L__BB4_363;
$L__BB4_362:
	st.global.u32 	[%rd18+15360], %r609;
$L__BB4_363:
	add.s32 	%r610, %r438, 4160;
	ld.shared.u32 	%r611, [%r584+16640];
	setp.ge.s32 	%p115, %r610, %r260;
	@%p115 bra 	$L__BB4_367;
	setp.lt.s32 	%p116, %r610, %r583;
	@%p116 bra 	$L__BB4_366;
	st.global.u32 	[%rd17+16640], %r611;
	bra.uni 	$L__BB4_367;
$L__BB4_366:
	st.global.u32 	[%rd18+16640], %r611;
$L__BB4_367:
	add.s32 	%r612, %r438, 4480;
	ld.shared.u32 	%r613, [%r584+17920];
	setp.ge.s32 	%p117, %r612, %r260;
	@%p117 bra 	$L__BB4_371;
	setp.lt.s32 	%p118, %r612, %r583;
	@%p118 bra 	$L__BB4_370;
	st.global.u32 	[%rd17+17920], %r613;
	bra.uni 	$L__BB4_371;
$L__BB4_370:
	st.global.u32 	[%rd18+17920], %r613;
$L__BB4_371:
	add.s32 	%r614, %r438, 4800;
	ld.shared.u32 	%r615, [%r584+19200];
	setp.ge.s32 	%p119, %r614, %r260;
	@%p119 bra 	$L__BB4_375;
	setp.lt.s32 	%p120, %r614, %r583;
	@%p120 bra 	$L__BB4_374;
	st.global.u32 	[%rd17+19200], %r615;
	bra.uni 	$L__BB4_375;
$L__BB4_374:
	st.global.u32 	[%rd18+19200], %r615;
$L__BB4_375:
	or.b32  	%r616, %r438, 5120;
	ld.shared.u32 	%r617, [%r584+20480];
	setp.ge.s32 	%p121, %r616, %r260;
	@%p121 bra 	$L__BB4_379;
	setp.lt.s32 	%p122, %r616, %r583;
	@%p122 bra 	$L__BB4_378;
	st.global.u32 	[%rd17+20480], %r617;
	bra.uni 	$L__BB4_379;
$L__BB4_378:
	st.global.u32 	[%rd18+20480], %r617;
$L__BB4_379:
	add.s32 	%r618, %r438, 5440;
	ld.shared.u32 	%r619, [%r584+21760];
	setp.ge.s32 	%p123, %r618, %r260;
	@%p123 bra 	$L__BB4_383;
	setp.lt.s32 	%p124, %r618, %r583;
	@%p124 bra 	$L__BB4_382;
	st.global.u32 	[%rd17+21760], %r619;
	bra.uni 	$L__BB4_383;
$L__BB4_382:
	st.global.u32 	[%rd18+21760], %r619;
$L__BB4_383:
	add.s32 	%r620, %r438, 5760;
	ld.shared.u32 	%r621, [%r584+23040];
	setp.ge.s32 	%p125, %r620, %r260;
	@%p125 bra 	$L__BB4_387;
	setp.lt.s32 	%p126, %r620, %r583;
	@%p126 bra 	$L__BB4_386;
	st.global.u32 	[%rd17+23040], %r621;
	bra.uni 	$L__BB4_387;
$L__BB4_386:
	st.global.u32 	[%rd18+23040], %r621;
$L__BB4_387:
	mov.u32 	%r1324, %tid.x;
	setp.ne.s32 	%p262, %r1324, 0;
	@%p262 bra 	$L__BB4_389;
	ld.param.u64 	%rd443, [_ZN3cub18CUB_300001_SM_10006detail6select23DeviceSelectSweepKernelINS2_10policy_hubIiNS0_8NullTypeEiLb1ELNS0_10SelectImplE2EE10Policy1000EN6thrust24THRUST_300001_SM_1000_NS6detail15normal_iteratorINSA_10device_ptrIiEEEEPS5_NS2_27partition_distinct_output_tISF_SF_EEPiNS0_13ScanTileStateIiLb1EEE7is_evenS5_iNS2_19streaming_context_tIiLb0EEELS6_2EEEvT0_T1_T2_T3_T4_T5_T6_T7_iT8_NS1_7vsmem_tE_param_3];
	cvta.to.global.u64 	%rd232, %rd443;
	st.global.u32 	[%rd232], %r2027;
$L__BB4_389:
	ret;

}
	// .globl	_ZN3cub18CUB_300001_SM_10006detail6select23DeviceSelectSweepKernelINS2_10policy_hubIiNS0_8NullTypeElLb1ELNS0_10SelectImplE2EE10Policy1000EN6thrust24THRUST_300001_SM_1000_NS6detail15normal_iteratorINSA_10device_ptrIiEEEEPS5_NS2_27partition_distinct_output_tISF_SF_EEPlNS0_13ScanTileStateIiLb1EEE7is_evenS5_iNS2_19streaming_context_tIlLb1EEELS6_2EEEvT0_T1_T2_T3_T4_T5_T6_T7_iT8_NS1_7vsmem_tE
.visible .entry _ZN3cub18CUB_300001_SM_10006detail6select23DeviceSelectSweepKernelINS2_10policy_hubIiNS0_8NullTypeElLb1ELNS0_10SelectImplE2EE10Policy1000EN6thrust24THRUST_300001_SM_1000_NS6detail15normal_iteratorINSA_10device_ptrIiEEEEPS5_NS2_27partition_distinct_output_tISF_SF_EEPlNS0_13ScanTileStateIiLb1EEE7is_evenS5_iNS2_19streaming_context_tIlLb1EEELS6_2EEEvT0_T1_T2_T3_T4_T5_T6_T7_iT8_NS1_7vsmem_tE(
	.param .align 8 .b8 _ZN3cub18CUB_300001_SM_10006detail6select23DeviceSelectSweepKernelINS2_10policy_hubIiNS0_8NullTypeElLb1ELNS0_10SelectImplE2EE10Policy1000EN6thrust24THRUST_300001_SM_1000_NS6detail15normal_iteratorINSA_10device_ptrIiEEEEPS5_NS2_27partition_distinct_output_tISF_SF_EEPlNS0_13ScanTileStateIiLb1EEE7is_evenS5_iNS2_19streaming_context_tIlLb1EEELS6_2EEEvT0_T1_T2_T3_T4_T5_T6_T7_iT8_NS1_7vsmem_tE_param_0[8],
	.param .u64 .ptr .align 1 _ZN3cub18CUB_300001_SM_10006detail6select23DeviceSelectSweepKernelINS2_10policy_hubIiNS0_8NullTypeElLb1ELNS0_10SelectImplE2EE10Policy1000EN6thrust24THRUST_300001_SM_1000_NS6detail15normal_iteratorINSA_10device_ptrIiEEEEPS5_NS2_27partition_distinct_output_tISF_SF_EEPlNS0_13ScanTileStateIiLb1EEE7is_evenS5_iNS2_19streaming_context_tIlLb1EEELS6_2EEEvT0_T1_T2_T3_T4_T5_T6_T7_iT8_NS1_7vsmem_tE_param_1,
	.param .align 8 .b8 _ZN3cub18CUB_300001_SM_10006detail6select23DeviceSelectSweepKernelINS2_10policy_hubIiNS0_8NullTypeElLb1ELNS0_10SelectImplE2EE10Policy1000EN6thrust24THRUST_300001_SM_1000_NS6detail15normal_iteratorINSA_10device_ptrIiEEEEPS5_NS2_27partition_distinct_output_tISF_SF_EEPlNS0_13ScanTileStateIiLb1EEE7is_evenS5_iNS2_19streaming_context_tIlLb1EEELS6_2EEEvT0_T1_T2_T3_T4_T5_T6_T7_iT8_NS1_7vsmem_tE_param_2[16],
	.param .u64 .ptr .align 1 _ZN3cub18CUB_300001_SM_10006detail6select23DeviceSelectSweepKernelINS2_10policy_hubIiNS0_8NullTypeElLb1ELNS0_10SelectImplE2EE10Policy1000EN6thrust24THRUST_300001_SM_1000_NS6detail15normal_iteratorINSA_10device_ptrIiEEEEPS5_NS2_27partition_distinct_output_tISF_SF_EEPlNS0_13ScanTileStateIiLb1EEE7is_evenS5_iNS2_19streaming_context_tIlLb1EEELS6_2EEEvT0_T1_T2_T3_T4_T5_T6_T7_iT8_NS1_7vsmem_tE_param_3,
	.param .align 8 .b8 _ZN3cub18CUB_300001_SM_10006detail6select23DeviceSelectSweepKernelINS2_10policy_hubIiNS0_8NullTypeElLb1ELNS0_10SelectImplE2EE10Policy1000EN6thrust24THRUST_300001_SM_1000_NS6detail15normal_iteratorINSA_10device_ptrIiEEEEPS5_NS2_27partition_distinct_output_tISF_SF_EEPlNS0_13ScanTileStateIiLb1EEE7is_evenS5_iNS2_19streaming_context_tIlLb1EEELS6_2EEEvT0_T1_T2_T3_T4_T5_T6_T7_iT8_NS1_7vsmem_tE_param_4[8],
	.param .align 1 .b8 _ZN3cub18CUB_300001_SM_10006detail6select23DeviceSelectSweepKernelINS2_10policy_hubIiNS0_8NullTypeElLb1ELNS0_10SelectImplE2EE10Policy1000EN6thrust24THRUST_300001_SM_1000_NS6detail15normal_iteratorINSA_10device_ptrIiEEEEPS5_NS2_27partition_distinct_output_tISF_SF_EEPlNS0_13ScanTileStateIiLb1EEE7is_evenS5_iNS2_19streaming_context_tIlLb1EEELS6_2EEEvT0_T1_T2_T3_T4_T5_T6_T7_iT8_NS1_7vsmem_tE_param_5[1],
	.param .align 1 .b8 _ZN3cub18CUB_300001_SM_10006detail6select23DeviceSelectSweepKernelINS2_10policy_hubIiNS0_8NullTypeElLb1ELNS0_10SelectImplE2EE10Policy1000EN6thrust24THRUST_300001_SM_1000_NS6detail15normal_iteratorINSA_10device_ptrIiEEEEPS5_NS2_27partition_distinct_output_tISF_SF_EEPlNS0_13ScanTileStateIiLb1EEE7is_evenS5_iNS2_19streaming_context_tIlLb1EEELS6_2EEEvT0_T1_T2_T3_T4_T5_T6_T7_iT8_NS1_7vsmem_tE_param_6[1],
	.param .u32 _ZN3cub18CUB_300001_SM_10006detail6select23DeviceSelectSweepKernelINS2_10policy_hubIiNS0_8NullTypeElLb1ELNS0_10SelectImplE2EE10Policy1000EN6thrust24THRUST_300001_SM_1000_NS6detail15normal_iteratorINSA_10device_ptrIiEEEEPS5_NS2_27partition_distinct_output_tISF_SF_EEPlNS0_13ScanTileStateIiLb1EEE7is_evenS5_iNS2_19streaming_context_tIlLb1EEELS6_2EEEvT0_T1_T2_T3_T4_T5_T6_T7_iT8_NS1_7vsmem_tE_param_7,
	.param .u32 _ZN3cub18CUB_300001_SM_10006detail6select23DeviceSelectSweepKernelINS2_10policy_hubIiNS0_8NullTypeElLb1ELNS0_10SelectImplE2EE10Policy1000EN6thrust24THRUST_300001_SM_1000_NS6detail15normal_iteratorINSA_10device_ptrIiEEEEPS5_NS2_27partition_distinct_output_tISF_SF_EEPlNS0_13ScanTileStateIiLb1EEE7is_evenS5_iNS2_19streaming_context_tIlLb1EEELS6_2EEEvT0_T1_T2_T3_T4_T5_T6_T7_iT8_NS1_7vsmem_tE_param_8,
	.param .align 8 .b8 _ZN3cub18CUB_300001_SM_10006detail6select23DeviceSelectSweepKernelINS2_10policy_hubIiNS0_8NullTypeElLb1ELNS0_10SelectImplE2EE10Policy1000EN6thrust24THRUST_300001_SM_1000_NS6detail15normal_iteratorINSA_10device_ptrIiEEEEPS5_NS2_27partition_distinct_output_tISF_SF_EEPlNS0_13ScanTileStateIiLb1EEE7is_evenS5_iNS2_19streaming_context_tIlLb1EEELS6_2EEEvT0_T1_T2_T3_T4_T5_T6_T7_iT8_NS1_7vsmem_tE_param_9[40],
	.param .align 8 .b8 _ZN3cub18CUB_300001_SM_10006detail6select23DeviceSelectSweepKernelINS2_10policy_hubIiNS0_8NullTypeElLb1ELNS0_10SelectImplE2EE10Policy1000EN6thrust24THRUST_300001_SM_1000_NS6detail15normal_iteratorINSA_10device_ptrIiEEEEPS5_NS2_27partition_distinct_output_tISF_SF_EEPlNS0_13ScanTileStateIiLb1EEE7is_evenS5_iNS2_19streaming_context_tIlLb1EEELS6_2EEEvT0_T1_T2_T3_T4_T5_T6_T7_iT8_NS1_7vsmem_tE_param_10[8]
)
.maxntid 608
{
	.reg .pred 	%p<451>;
	.reg .b16 	%rs<16>;
	.reg .b32 	%r<2325>;
	.reg .b64 	%rd<751>;
	// demoted variable
	.shared .align 16 .b8 _ZZN3cub18CUB_300001_SM_10006detail6select23DeviceSelectSweepKernelINS2_10policy_hubIiNS0_8NullTypeElLb1ELNS0_10SelectImplE2EE10Policy1000EN6thrust24THRUST_300001_SM_1000_NS6detail15normal_iteratorINSA_10device_ptrIiEEEEPS5_NS2_27partition_distinct_output_tISF_SF_EEPlNS0_13ScanTileStateIiLb1EEE7is_evenS5_iNS2_19streaming_context_tIlLb1EEELS6_2EEEvT0_T1_T2_T3_T4_T5_T6_T7_iT8_NS1_7vsmem_tEE19static_temp_storage[43776];
	ld.param.u64 	%rd49, [_ZN3cub18CUB_300001_SM_10006detail6select23DeviceSelectSweepKernelINS2_10policy_hubIiNS0_8NullTypeElLb1ELNS0_10SelectImplE2EE10Policy1000EN6thrust24THRUST_300001_SM_1000_NS6detail15normal_iteratorINSA_10device_ptrIiEEEEPS5_NS2_27partition_distinct_output_tISF_SF_EEPlNS0_13ScanTileStateIiLb1EEE7is_evenS5_iNS2_19streaming_context_tIlLb1EEELS6_2EEEvT0_T1_T2_T3_T4_T5_T6_T7_iT8_NS1_7vsmem_tE_param_2+8];
	ld.param.u64 	%rd48, [_ZN3cub18CUB_300001_SM_10006detail6select23DeviceSelectSweepKernelINS2_10policy_hubIiNS0_8NullTypeElLb1ELNS0_10SelectImplE2EE10Policy1000EN6thrust24THRUST_300001_SM_1000_NS6detail15normal_iteratorINSA_10device_ptrIiEEEEPS5_NS2_27partition_distinct_output_tISF_SF_EEPlNS0_13ScanTileStateIiLb1EEE7is_evenS5_iNS2_19streaming_context_tIlLb1EEELS6_2EEEvT0_T1_T2_T3_T4_T5_T6_T7_iT8_NS1_7vsmem_tE_param_2];
	ld.param.u64 	%rd2, [_ZN3cub18CUB_300001_SM_10006detail6select23DeviceSelectSweepKernelINS2_10policy_hubIiNS0_8NullTypeElLb1ELNS0_10SelectImplE2EE10Policy1000EN6thrust24THRUST_300001_SM_1000_NS6detail15normal_iteratorINSA_10device_ptrIiEEEEPS5_NS2_27partition_distinct_output_tISF_SF_EEPlNS0_13ScanTileStateIiLb1EEE7is_evenS5_iNS2_19streaming_context_tIlLb1EEELS6_2EEEvT0_T1_T2_T3_T4_T5_T6_T7_iT8_NS1_7vsmem_tE_param_4];
	ld.param.u64 	%rd52, [_ZN3cub18CUB_300001_SM_10006detail6select23DeviceSelectSweepKernelINS2_10policy_hubIiNS0_8NullTypeElLb1ELNS0_10SelectImplE2EE10Policy1000EN6thrust24THRUST_300001_SM_1000_NS6detail15normal_iteratorINSA_10device_ptrIiEEEEPS5_NS2_27partition_distinct_output_tISF_SF_EEPlNS0_13ScanTileStateIiLb1EEE7is_evenS5_iNS2_19streaming_context_tIlLb1EEELS6_2EEEvT0_T1_T2_T3_T4_T5_T6_T7_iT8_NS1_7vsmem_tE_param_0];
	ld.param.u32 	%r435, [_ZN3cub18CUB_300001_SM_10006detail6select23DeviceSelectSweepKernelINS2_10policy_hubIiNS0_8NullTypeElLb1ELNS0_10SelectImplE2EE10Policy1000EN6thrust24THRUST_300001_SM_1000_NS6detail15normal_iteratorINSA_10device_ptrIiEEEEPS5_NS2_27partition_distinct_output_tISF_SF_EEPlNS0_13ScanTileStateIiLb1EEE7is_evenS5_iNS2_19streaming_context_tIlLb1EEELS6_2EEEvT0_T1_T2_T3_T4_T5_T6_T7_iT8_NS1_7vsmem_tE_param_8];
	mov.b64 	%rd51, _ZN3cub18CUB_300001_SM_10006detail6select23DeviceSelectSweepKernelINS2_10policy_hubIiNS0_8NullTypeElLb1ELNS0_10SelectImplE2EE10Policy1000EN6thrust24THRUST_300001_SM_1000_NS6detail15normal_iteratorINSA_10device_ptrIiEEEEPS5_NS2_27partition_distinct_output_tISF_SF_EEPlNS0_13ScanTileStateIiLb1EEE7is_evenS5_iNS2_19streaming_context_tIlLb1EEELS6_2EEEvT0_T1_T2_T3_T4_T5_T6_T7_iT8_NS1_7vsmem_tE_param_9;
	mov.u64 	%rd1, %rd51;
	cvta.to.global.u64 	%rd3, %rd52;
	mov.u32 	%r436, %ctaid.x;
	mov.u32 	%r437, %nctaid.y;
	mov.u32 	%r438, %ctaid.y;
	mad.lo.s32 	%r1, %r436, %r437, %r438;
	mul.lo.s32 	%r2, %r1, 10944;
	add.s32 	%r439, %r435, -1;
	setp.ge.s32 	%p1, %r1, %r439;
	@%p1 bra 	$L__BB5_142;
	setp.ne.s32 	%p303, %r1, 0;
	@%p303 bra 	$L__BB5_64;
	mov.u64 	%rd4, %rd51;
	ld.param.u8 	%rs13, [%rd4];
	setp.eq.s16 	%p391, %rs13, 0;
	ld.param.u64 	%rd511, [%rd4+16];
	selp.b64 	%rd512, %rd511, 0, %p391;
	mov.u32 	%r1936, %ctaid.x;
	mov.u32 	%r1937, %nctaid.y;
	mov.u32 	%r1938, %ctaid.y;
	mad.lo.s32 	%r1939, %r1936, %r1937, %r1938;
	mul.lo.s32 	%r1940, %r1939, 10944;
	cvt.u64.u32 	%rd513, %r1940;
	add.s64 	%rd514, %rd512, %rd513;
	mov.u32 	%r3, %tid.x;
	and.b32  	%r1941, %r3, 31;
	and.b32  	%r1942, %r3, 992;
	mul.lo.s32 	%r1943, %r1942, 18;
	or.b32  	%r1944, %r1943, %r1941;
	cvt.u64.u32 	%rd515, %r1944;
	add.s64 	%rd516, %rd514, %rd515;
	shl.b64 	%rd517, %rd516, 2;
	add.s64 	%rd518, %rd3, %rd517;
	ld.global.u32 	%r1945, [%rd518];
	ld.global.u32 	%r1946, [%rd518+128];
	ld.global.u32 	%r1947, [%rd518+256];
	ld.global.u32 	%r1948, [%rd518+384];
	ld.global.u32 	%r1949, [%rd518+512];
	ld.global.u32 	%r1950, [%rd518+640];
	ld.global.u32 	%r1951, [%rd518+768];
	ld.global.u32 	%r1952, [%rd518+896];
	ld.global.u32 	%r1953, [%rd518+1024];
	ld.global.u32 	%r1954, [%rd518+1152];
	ld.global.u32 	%r1955, [%rd518+1280];
	ld.global.u32 	%r1956, [%rd518+1408];
	ld.global.u32 	%r1957, [%rd518+1536];
	ld.global.u32 	%r1958, [%rd518+1664];
	ld.global.u32 	%r1959, [%rd518+1792];
	ld.global.u32 	%r1960, [%rd518+1920];
	ld.global.u32 	%r1961, [%rd518+2048];
	ld.global.u32 	%r1962, [%rd518+2176];
	// begin inline asm
	mov.u32 %r1905, %laneid;
	// end inline asm
	shr.u32 	%r5, %r3, 5;
	mad.lo.s32 	%r1963, %r5, 576, %r1905;
	shl.b32 	%r1964, %r1963, 2;
	mov.u32 	%r1965, _ZZN3cub18CUB_300001_SM_10006detail6select23DeviceSelectSweepKernelINS2_10policy_hubIiNS0_8NullTypeElLb1ELNS0_10SelectImplE2EE10Policy1000EN6thrust24THRUST_300001_SM_1000_NS6detail15normal_iteratorINSA_10device_ptrIiEEEEPS5_NS2_27partition_distinct_output_tISF_SF_EEPlNS0_13ScanTileStateIiLb1EEE7is_evenS5_iNS2_19streaming_context_tIlLb1EEELS6_2EEEvT0_T1_T2_T3_T4_T5_T6_T7_iT8_NS1_7vsmem_tEE19static_temp_storage;
	add.s32 	%r1966, %r1965, %r1964;
	st.shared.u32 	[%r1966], %r1945;
	st.shared.u32 	[%r1966+128], %r1946;
	st.shared.u32 	[%r1966+256], %r1947;
	st.shared.u32 	[%r1966+384], %r1948;
	st.shared.u32 	[%r1966+512], %r1949;
	st.shared.u32 	[%r1966+640], %r1950;
	st.shared.u32 	[%r1966+768], %r1951;
	st.shared.u32 	[%r1966+896], %r1952;
	st.shared.u32 	[%r1966+1024], %r1953;
	st.shared.u32 	[%r1966+1152], %r1954;
	st.shared.u32 	[%r1966+1280], %r1955;
	st.shared.u32 	[%r1966+1408], %r1956;
	st.shared.u32 	[%r1966+1536], %r1957;
	st.shared.u32 	[%r1966+1664], %r1958;
	st.shared.u32 	[%r1966+1792], %r1959;
	st.shared.u32 	[%r1966+1920], %r1960;
	st.shared.u32 	[%r1966+2048], %r1961;
	st.shared.u32 	[%r1966+2176], %r1962;
	bar.warp.sync 	-1;
	mad.lo.s32 	%r1967, %r1905, 68, %r1966;
	ld.shared.v2.u32 	{%r6, %r7}, [%r1967];
	not.b32 	%r1968, %r6;
	not.b32 	%r1969, %r7;
	ld.shared.v2.u32 	{%r8, %r9}, [%r1967+8];
	not.b32 	%r1970, %r9;
	ld.shared.v2.u32 	{%r10, %r11}, [%r1967+16];
	not.b32 	%r1971, %r10;
	not.b32 	%r1972, %r11;
	ld.shared.v2.u32 	{%r12, %r13}, [%r1967+24];
	not.b32 	%r1973, %r12;
	not.b32 	%r1974, %r13;
	ld.shared.v2.u32 	{%r14, %r15}, [%r1967+32];
	not.b32 	%r1975, %r14;
	not.b32 	%r1976, %r15;
	ld.shared.v2.u32 	{%r16, %r17}, [%r1967+40];
	not.b32 	%r1977, %r16;
	not.b32 	%r1978, %r17;
	ld.shared.v2.u32 	{%r18, %r19}, [%r1967+48];
	not.b32 	%r1979, %r18;
	not.b32 	%r1980, %r19;
	ld.shared.v2.u32 	{%r20, %r21}, [%r1967+56];
	not.b32 	%r1981, %r21;
	ld.shared.v2.u32 	{%r22, %r23}, [%r1967+64];
	not.b32 	%r1982, %r22;
	not.b32 	%r1983, %r23;
	and.b32  	%r1984, %r1968, 1;
	and.b32  	%r24, %r1969, 1;
	and.b32  	%r25, %r8, 1;
	xor.b32  	%r1985, %r25, 1;
	and.b32  	%r1986, %r1970, 1;
	and.b32  	%r1987, %r1971, 1;
	and.b32  	%r1988, %r1972, 1;
	and.b32  	%r1989, %r1973, 1;
	and.b32  	%r1990, %r1974, 1;
	and.b32  	%r1991, %r1975, 1;
	and.b32  	%r1992, %r1976, 1;
	and.b32  	%r1993, %r1977, 1;
	and.b32  	%r1994, %r1978, 1;
	and.b32  	%r1995, %r1979, 1;
	and.b32  	%r26, %r1980, 1;
	and.b32  	%r27, %r20, 1;
	xor.b32  	%r1996, %r27, 1;
	and.b32  	%r1997, %r1981, 1;
	and.b32  	%r1998, %r1982, 1;
	and.b32  	%r1999, %r1983, 1;
	bar.sync 	0;
	add.s32 	%r2000, %r24, %r1984;
	add.s32 	%r2001, %r1985, %r2000;
	add.s32 	%r2002, %r1986, %r2001;
	add.s32 	%r2003, %r1987, %r2002;
	add.s32 	%r2004, %r1988, %r2003;
	add.s32 	%r2005, %r1989, %r2004;
	add.s32 	%r2006, %r1990, %r2005;
	add.s32 	%r2007, %r1991, %r2006;
	add.s32 	%r2008, %r1992, %r2007;
	add.s32 	%r2009, %r1993, %r2008;
	add.s32 	%r2010, %r1994, %r2009;
	add.s32 	%r2011, %r1995, %r2010;
	add.s32 	%r2012, %r26, %r2011;
	add.s32 	%r28, %r1996, %r2012;
	add.s32 	%r2013, %r1997, %r28;
	add.s32 	%r2014, %r1998, %r2013;
	add.s32 	%r1910, %r1999, %r2014;
	mov.b32 	%r1908, 1;
	mov.b32 	%r1933, 0;
	mov.b32 	%r1935, -1;
	// begin inline asm
	{  .reg .s32 r0;  .reg .pred p;  shfl.sync.up.b32 r0|p, %r1910, %r1908, %r1933, %r1935;  @p add.s32 r0, r0, %r1910;  mov.s32 %r1906, r0;}
	// end inline asm
	mov.b32 	%r1914, 2;
	// begin inline asm
	{  .reg .s32 r0;  .reg .pred p;  shfl.sync.up.b32 r0|p, %r1906, %r1914, %r1933, %r1935;  @p add.s32 r0, r0, %r1906;  mov.s32 %r1912, r0;}
	// end inline asm
	mov.b32 	%r1920, 4;
	// begin inline asm
	{  .reg .s32 r0;  .reg .pred p;  shfl.sync.up.b32 r0|p, %r1912, %r1920, %r1933, %r1935;  @p add.s32 r0, r0, %r1912;  mov.s32 %r1918, r0;}
	// end inline asm
	mov.b32 	%r1926, 8;
	// begin inline asm
	{  .reg .s32 r0;  .reg .pred p;  shfl.sync.up.b32 r0|p, %r1918, %r1926, %r1933, %r1935;  @p add.s32 r0, r0, %r1918;  mov.s32 %r1924, r0;}
	// end inline asm
	mov.b32 	%r1932, 16;
	// begin inline asm
	{  .reg .s32 r0;  .reg .pred p;  shfl.sync.up.b32 r0|p, %r1924, %r1932, %r1933, %r1935;  @p add.s32 r0, r0, %r1924;  mov.s32 %r1930, r0;}
	// end inline asm
	setp.ne.s32 	%p392, %r1905, 31;
	@%p392 bra 	$L__BB5_4;
	shl.b32 	%r2015, %r5, 2;
	add.s32 	%r2017, %r1965, %r2015;
	st.shared.u32 	[%r2017], %r1930;
$L__BB5_4:
	bar.sync 	0;
	ld.shared.v4.u32 	{%r2018, %r2019, %r2020, %r2021}, [_ZZN3cub18CUB_300001_SM_10006detail6select23DeviceSelectSweepKernelINS2_10policy_hubIiNS0_8NullTypeElLb1ELNS0_10SelectImplE2EE10Policy1000EN6thrust24THRUST_300001_SM_1000_NS6detail15normal_iteratorINSA_10device_ptrIiEEEEPS5_NS2_27partition_distinct_output_tISF_SF_EEPlNS0_13ScanTileStateIiLb1EEE7is_evenS5_iNS2_19streaming_context_tIlLb1EEELS6_2EEEvT0_T1_T2_T3_T4_T5_T6_T7_iT8_NS1_7vsmem_tEE19static_temp_storage];
	add.s32 	%r2022, %r2019, %r2018;
	setp.eq.s32 	%p393, %r5, 2;
	selp.b32 	%r2023, %r2022, %r2018, %p393;
	add.s32 	%r2024, %r2022, %r2020;
	setp.eq.s32 	%p394, %r5, 3;
	selp.b32 	%r2025, %r2024, %r2023, %p394;
	add.s32 	%r2026, %r2024, %r2021;
	setp.eq.s32 	%p395, %r5, 4;
	selp.b32 	%r2027, %r2026, %r2025, %p395;
	ld.shared.v4.u32 	{%r2028, %r2029, %r2030, %r2031}, [_ZZN3cub18CUB_300001_SM_10006detail6select23DeviceSelectSweepKernelINS2_10policy_hubIiNS0_8NullTypeElLb1ELNS0_10SelectImplE2EE10Policy1000EN6thrust24THRUST_300001_SM_1000_NS6detail15normal_iteratorINSA_10device_ptrIiEEEEPS5_NS2_27partition_distinct_output_tISF_SF_EEPlNS0_13ScanTileStateIiLb1EEE7is_evenS5_iNS2_19streaming_context_tIlLb1EEELS6_2EEEvT0_T1_T2_T3_T4_T5_T6_T7_iT8_NS1_7vsmem_tEE19static_temp_storage+16];
	add.s32 	%r2032, %r2026, %r2028;
	setp.eq.s32 	%p396, %r5, 5;
	selp.b32 	%r2033, %r2032, %r2027, %p396;
	add.s32 	%r2034, %r2032, %r2029;
	setp.eq.s32 	%p397, %r5, 6;
	selp.b32 	%r2035, %r2034, %r2033, %p397;
	add.s32 	%r2036, %r2034, %r2030;
	setp.eq.s32 	%p398, %r5, 7;
	selp.b32 	%r2037, %r2036, %r2035, %p398;
	add.s32 	%r2038, %r2036, %r2031;
	setp.eq.s32 	%p399, %r5, 8;
	selp.b32 	%r2039, %r2038, %r2037, %p399;
	ld.shared.v4.u32 	{%r2040, %r2041, %r2042, %r2043}, [_ZZN3cub18CUB_300001_SM_10006detail6select23DeviceSelectSweepKernelINS2_10policy_hubIiNS0_8NullTypeElLb1ELNS0_10SelectImplE2EE10Policy1000EN6thrust24THRUST_300001_SM_1000_NS6detail15normal_iteratorINSA_10device_ptrIiEEEEPS5_NS2_27partition_distinct_output_tISF_SF_EEPlNS0_13ScanTileStateIiLb1EEE7is_evenS5_iNS2_19streaming_context_tIlLb1EEELS6_2EEEvT0_T1_T2_T3_T4_T5_T6_T7_iT8_NS1_7vsmem_tEE19static_temp_storage+32];
	add.s32 	%r2044, %r2038, %r2040;
	setp.eq.s32 	%p400, %r5, 9;
	selp.b32 	%r2045, %r2044, %r2039, %p400;
	add.s32 	%r2046, %r2044, %r2041;
	setp.eq.s32 	%p401, %r5, 10;
	selp.b32 	%r2047, %r2046, %r2045, %p401;
	add.s32 	%r2048, %r2046, %r2042;
	setp.eq.s32 	%p402, %r5, 11;
	selp.b32 	%r2049, %r2048, %r2047, %p402;
	add.s32 	%r2050, %r2048, %r2043;
	setp.eq.s32 	%p403, %r5, 12;
	selp.b32 	%r2051, %r2050, %r2049, %p403;
	ld.shared.v4.u32 	{%r2052, %r2053, %r2054, %r2055}, [_ZZN3cub18CUB_300001_SM_10006detail6select23DeviceSelectSweepKernelINS2_10policy_hubIiNS0_8NullTypeElLb1ELNS0_10SelectImplE2EE10Policy1000EN6thrust24THRUST_300001_SM_1000_NS6detail15normal_iteratorINSA_10device_ptrIiEEEEPS5_NS2_27partition_distinct_output_tISF_SF_EEPlNS0_13ScanTileStateIiLb1EEE7is_evenS5_iNS2_19streaming_context_tIlLb1EEELS6_2EEEvT0_T1_T2_T3_T4_T5_T6_T7_iT8_NS1_7vsmem_tEE19static_temp_storage+48];
	add.s32 	%r2056, %r2050, %r2052;
	setp.eq.s32 	%p404, %r5, 13;
	selp.b32 	%r2057, %r2056, %r2051, %p404;
	add.s32 	%r2058, %r2056, %r2053;
	setp.eq.s32 	%p405, %r5, 14;
	selp.b32 	%r2059, %r2058, %r2057, %p405;
	add.s32 	%r2060, %r2058, %r2054;
	setp.eq.s32 	%p406, %r5, 15;
	selp.b32 	%r2061, %r2060, %r2059, %p406;
	add.s32 	%r2062, %r2060, %r2055;
	setp.eq.s32 	%p407, %r5, 16;
	selp.b32 	%r2063, %r2062, %r2061, %p407;
	.pragma "used_bytes_mask 4095";
	ld.shared.v4.u32 	{%r2064, %r2065, %r2066, %r2067}, [_ZZN3cub18CUB_300001_SM_10006detail6select23DeviceSelectSweepKernelINS2_10policy_hubIiNS0_8NullTypeElLb1ELNS0_10SelectImplE2EE10Policy1000EN6thrust24THRUST_300001_SM_1000_NS6detail15normal_iteratorINSA_10device_ptrIiEEEEPS5_NS2_27partition_distinct_output_tISF_SF_EEPlNS0_13ScanTileStateIiLb1EEE7is_evenS5_iNS2_19streaming_context_tIlLb1EEELS6_2EEEvT0_T1_T2_T3_T4_T5_T6_T7_iT8_NS1_7vsmem_tEE19static_temp_storage+64];
	add.s32 	%r2068, %r2062, %r2064;
	setp.eq.s32 	%p408, %r5, 17;
	selp.b32 	%r2069, %r2068, %r2063, %p408;
	add.s32 	%r2070, %r2068, %r2065;
	setp.eq.s32 	%p409, %r5, 18;
	selp.b32 	%r2071, %r2070, %r2069, %p409;
	add.s32 	%r31, %r2070, %r2066;
	setp.lt.u32 	%p410, %r3, 32;
	selp.b32 	%r2072, 0, %r2071, %p410;
	setp.eq.s32 	%p411, %r1905, 0;
	sub.s32 	%r2073, %r1930, %r1910;
	selp.b32 	%r2074, 0, %r2073, %p411;
	add.s32 	%r32, %r2072, %r2074;
	setp.ne.s32 	%p412, %r3, 0;
	@%p412 bra 	$L__BB5_6;
	add.s64 	%rd519, %rd2, 256;
	mov.b32 	%r2075, 101;
	// begin inline asm
	st.relaxed.gpu.v2.u32 [%rd519], {%r2075, %r31};
	// end inline asm
$L__BB5_6:
	bar.sync 	0;
	sub.s32 	%r33, 10944, %r31;
	mul.lo.s32 	%r2077, %r3, 18;
	sub.s32 	%r2078, %r2077, %r32;
	and.b32  	%r2079, %r6, 1;
	setp.eq.s32 	%p413, %r2079, 0;
	add.s32 	%r2080, %r32, %r33;
	selp.b32 	%r2081, %r2080, %r2078, %p413;
	shl.b32 	%r2082, %r2081, 2;
	add.s32 	%r2084, %r1965, %r2082;
	st.shared.u32 	[%r2084], %r6;
	xor.b32  	%r2085, %r2079, 1;
	add.s32 	%r2086, %r32, %r2085;
	sub.s32 	%r2087, %r2077, %r2086;
	add.s32 	%r2088, %r2087, 1;
	and.b32  	%r2089, %r7, 1;
	setp.eq.b32 	%p414, %r2089, 1;
	add.s32 	%r2090, %r2080, %r2085;
	selp.b32 	%r2091, %r2088, %r2090, %p414;
	shl.b32 	%r2092, %r2091, 2;
	add.s32 	%r2093, %r1965, %r2092;
	st.shared.u32 	[%r2093], %r7;
	add.s32 	%r2094, %r24, %r2085;
	add.s32 	%r2095, %r2094, %r32;
	sub.s32 	%r2096, %r2077, %r2095;
	add.s32 	%r2097, %r2096, 2;
	setp.eq.s32 	%p415, %r25, 0;
	add.s32 	%r2098, %r2090, %r24;
	selp.b32 	%r2099, %r2098, %r2097, %p415;
	shl.b32 	%r2100, %r2099, 2;
	add.s32 	%r2101, %r1965, %r2100;
	st.shared.u32 	[%r2101], %r8;
	add.s32 	%r2103, %r2095, %r1985;
	sub.s32 	%r2104, %r2077, %r2103;
	add.s32 	%r2105, %r2104, 3;
	and.b32  	%r2106, %r9, 1;
	setp.eq.s32 	%p416, %r2106, 0;
	add.s32 	%r2107, %r2098, %r1985;
	selp.b32 	%r2108, %r2107, %r2105, %p416;
	shl.b32 	%r2109, %r2108, 2;
	add.s32 	%r2110, %r1965, %r2109;
	st.shared.u32 	[%r2110], %r9;
	xor.b32  	%r2111, %r2106, 1;
	add.s32 	%r2112, %r2103, %r2111;
	sub.s32 	%r2113, %r2077, %r2112;
	add.s32 	%r2114, %r2113, 4;
	and.b32  	%r2115, %r10, 1;
	setp.eq.s32 	%p417, %r2115, 0;
	add.s32 	%r2116, %r2107, %r2111;
	selp.b32 	%r2117, %r2116, %r2114, %p417;
	shl.b32 	%r2118, %r2117, 2;
	add.s32 	%r2119, %r1965, %r2118;
	st.shared.u32 	[%r2119], %r10;
	xor.b32  	%r2120, %r2115, 1;
	add.s32 	%r2121, %r2112, %r2120;
	sub.s32 	%r2122, %r2077, %r2121;
	add.s32 	%r2123, %r2122, 5;
	and.b32  	%r2124, %r11, 1;
	setp.eq.s32 	%p418, %r2124, 0;
	add.s32 	%r2125, %r2116, %r2120;
	selp.b32 	%r2126, %r2125, %r2123, %p418;
	shl.b32 	%r2127, %r2126, 2;
	add.s32 	%r2128, %r1965, %r2127;
	st.shared.u32 	[%r2128], %r11;
	xor.b32  	%r2129, %r2124, 1;
	add.s32 	%r2130, %r2121, %r2129;
	sub.s32 	%r2131, %r2077, %r2130;
	add.s32 	%r2132, %r2131, 6;
	and.b32  	%r2133, %r12, 1;
	setp.eq.s32 	%p419, %r2133, 0;
	add.s32 	%r2134, %r2125, %r2129;
	selp.b32 	%r2135, %r2134, %r2132, %p419;
	shl.b32 	%r2136, %r2135, 2;
	add.s32 	%r2137, %r1965, %r2136;
	st.shared.u32 	[%r2137], %r12;
	xor.b32  	%r2138, %r2133, 1;
	add.s32 	%r2139, %r2130, %r2138;
	sub.s32 	%r2140, %r2077, %r2139;
	add.s32 	%r2141, %r2140, 7;
	and.b32  	%r2142, %r13, 1;
	setp.eq.s32 	%p420, %r2142, 0;
	add.s32 	%r2143, %r2134, %r2138;
	selp.b32 	%r2144, %r2143, %r2141, %p420;
	shl.b32 	%r2145, %r2144, 2;
	add.s32 	%r2146, %r1965, %r2145;
	st.shared.u32 	[%r2146], %r13;
	xor.b32  	%r2147, %r2142, 1;
	add.s32 	%r2148, %r2139, %r2147;
	sub.s32 	%r2149, %r2077, %r2148;
	add.s32 	%r2150, %r2149, 8;
	and.b32  	%r2151, %r14, 1;
	setp.eq.s32 	%p421, %r2151, 0;
	add.s32 	%r2152, %r2143, %r2147;
	selp.b32 	%r2153, %r2152, %r2150, %p421;
	shl.b32 	%r2154, %r2153, 2;
	add.s32 	%r2155, %r1965, %r2154;
	st.shared.u32 	[%r2155], %r14;
	xor.b32  	%r2156, %r2151, 1;
	add.s32 	%r2157, %r2148, %r2156;
	sub.s32 	%r2158, %r2077, %r2157;
	add.s32 	%r2159, %r2158, 9;
	and.b32  	%r2160, %r15, 1;
	setp.eq.s32 	%p422, %r2160, 0;
	add.s32 	%r2161, %r2152, %r2156;
	selp.b32 	%r2162, %r2161, %r2159, %p422;
	shl.b32 	%r2163, %r2162, 2;
	add.s32 	%r2164, %r1965, %r2163;
	st.shared.u32 	[%r2164], %r15;
	xor.b32  	%r2165, %r2160, 1;
	add.s32 	%r2166, %r2157, %r2165;
	sub.s32 	%r2167, %r2077, %r2166;
	add.s32 	%r2168, %r2167, 10;
	and.b32  	%r2169, %r16, 1;
	setp.eq.s32 	%p423, %r2169, 0;
	add.s32 	%r2170, %r2161, %r2165;
	selp.b32 	%r2171, %r2170, %r2168, %p423;
	shl.b32 	%r2172, %r2171, 2;
	add.s32 	%r2173, %r1965, %r2172;
	st.shared.u32 	[%r2173], %r16;
	xor.b32  	%r2174, %r2169, 1;
	add.s32 	%r2175, %r2166, %r2174;
	sub.s32 	%r2176, %r2077, %r2175;
	add.s32 	%r2177, %r2176, 11;
	and.b32  	%r2178, %r17, 1;
	setp.eq.s32 	%p424, %r2178, 0;
	add.s32 	%r2179, %r2170, %r2174;
	selp.b32 	%r2180, %r2179, %r2177, %p424;
	shl.b32 	%r2181, %r2180, 2;
	add.s32 	%r2182, %r1965, %r2181;
	st.shared.u32 	[%r2182], %r17;
	xor.b32  	%r2183, %r2178, 1;
	add.s32 	%r2184, %r2175, %r2183;
	sub.s32 	%r2185, %r2077, %r2184;
	add.s32 	%r2186, %r2185, 12;
	and.b32  	%r2187, %r18, 1;
	setp.eq.s32 	%p425, %r2187, 0;
	add.s32 	%r2188, %r2179, %r2183;
	selp.b32 	%r2189, %r2188, %r2186, %p425;
	shl.b32 	%r2190, %r2189, 2;
	add.s32 	%r2191, %r1965, %r2190;
	st.shared.u32 	[%r2191], %r18;
	xor.b32  	%r2192, %r2187, 1;
	add.s32 	%r2193, %r2184, %r2192;
	sub.s32 	%r2194, %r2077, %r2193;
	add.s32 	%r2195, %r2194, 13;
	and.b32  	%r2196, %r19, 1;
	setp.eq.b32 	%p426, %r2196, 1;
	add.s32 	%r2197, %r2188, %r2192;
	selp.b32 	%r2198, %r2195, %r2197, %p426;
	shl.b32 	%r2199, %r2198, 2;
	add.s32 	%r2200, %r1965, %r2199;
	st.shared.u32 	[%r2200], %r19;
	add.s32 	%r2201, %r2193, %r26;
	sub.s32 	%r2202, %r2077, %r2201;
	add.s32 	%r2203, %r2202, 14;
	setp.eq.s32 	%p427, %r27, 0;
	add.s32 	%r2204, %r2197, %r26;
	selp.b32 	%r2205, %r2204, %r2203, %p427;
	shl.b32 	%r2206, %r2205, 2;
	add.s32 	%r2207, %r1965, %r2206;
	st.shared.u32 	[%r2207], %r20;
	add.s32 	%r2208, %r28, %r32;
	sub.s32 	%r2209, %r2077, %r2208;
	add.s32 	%r2210, %r2209, 15;
	and.b32  	%r2211, %r21, 1;
	setp.eq.s32 	%p428, %r2211, 0;
	add.s32 	%r2213, %r2204, %r1996;
	selp.b32 	%r2214, %r2213, %r2210, %p428;
	shl.b32 	%r2215, %r2214, 2;
	add.s32 	%r2216, %r1965, %r2215;
	st.shared.u32 	[%r2216], %r21;
	xor.b32  	%r2217, %r2211, 1;
	add.s32 	%r2218, %r2208, %r2217;
	sub.s32 	%r2219, %r2077, %r2218;
	add.s32 	%r2220, %r2219, 16;
	and.b32  	%r2221, %r22, 1;
	setp.eq.s32 	%p429, %r2221, 0;
	add.s32 	%r2222, %r2213, %r2217;
	selp.b32 	%r2223, %r2222, %r2220, %p429;
	shl.b32 	%r2224, %r2223, 2;
	add.s32 	%r2225, %r1965, %r2224;
	st.shared.u32 	[%r2225], %r22;
	xor.b32  	%r2226, %r2221, 1;
	add.s32 	%r2227, %r2218, %r2226;
	sub.s32 	%r2228, %r2077, %r2227;
	add.s32 	%r2229, %r2228, 17;
	and.b32  	%r2230, %r23, 1;
	setp.eq.b32 	%p430, %r2230, 1;
	add.s32 	%r2231, %r2222, %r2226;
	selp.b32 	%r2232, %r2229, %r2231, %p430;
	shl.b32 	%r2233, %r2232, 2;
	add.s32 	%r2234, %r1965, %r2233;
	st.shared.u32 	[%r2234], %r23;
	bar.sync 	0;
	setp.ne.s16 	%p431, %rs13, 0;
	mov.b64 	%rd741, 0;
	@%p431 bra 	$L__BB5_8;
	ld.param.u64 	%rd521, [%rd4+24];
	cvta.to.global.u64 	%rd522, %rd521;
	ld.global.u64 	%rd741, [%rd522];
$L__BB5_8:
	setp.ne.s16 	%p432, %rs13, 0;
	mov.b64 	%rd742, 0;
	@%p432 bra 	$L__BB5_10;
	ld.param.u64 	%rd524, [%rd4+16];
	ld.param.u64 	%rd525, [%rd4+24];
	cvta.to.global.u64 	%rd526, %rd525;
	ld.global.u64 	%rd527, [%rd526];
	sub.s64 	%rd742, %rd524, %rd527;
$L__BB5_10:
	cvta.to.global.u64 	%rd9, %rd48;
	cvta.to.global.u64 	%rd10, %rd49;
	setp.lt.s32 	%p433, %r3, %r33;
	selp.b32 	%r2235, 0, %r33, %p433;
	sub.s32 	%r34, %r3, %r2235;
	shl.b32 	%r2236, %r3, 2;
	add.s32 	%r35, %r1965, %r2236;
	ld.shared.u32 	%r36, [%r35];
	@%p433 bra 	$L__BB5_12;
	cvt.s64.s32 	%rd528, %r34;
	add.s64 	%rd529, %rd741, %rd528;
	shl.b64 	%rd530, %rd529, 2;
	add.s64 	%rd531, %rd9, %rd530;
	st.global.u32 	[%rd531], %r36;
	bra.uni 	$L__BB5_13;
$L__BB5_12:
	cvt.s64.s32 	%rd532, %r34;
	add.s64 	%rd533, %rd742, %rd532;
	shl.b64 	%rd534, %rd533, 2;
	add.s64 	%rd535, %rd10, %rd534;
	st.global.u32 	[%rd535], %r36;
$L__BB5_13:
	add.s32 	%r2238, %r3, 608;
	setp.lt.s32 	%p434, %r2238, %r33;
	selp.b32 	%r37, 0, %r33, %p434;
	ld.shared.u32 	%r38, [%r35+2432];
	@%p434 bra 	$L__BB5_15;
	cvt.s64.s32 	%rd536, %r37;
	cvt.u64.u32 	%rd537, %r3;
	sub.s64 	%rd538, %rd537, %rd536;
	add.s64 	%rd539, %rd741, %rd538;
	shl.b64 	%rd540, %rd539, 2;
	add.s64 	%rd541, %rd9, %rd540;
	st.global.u32 	[%rd541+2432], %r38;
	bra.uni 	$L__BB5_16;
$L__BB5_15:
	cvt.s64.s32 	%rd542, %r37;
	cvt.u64.u32 	%rd543, %r3;
	sub.s64 	%rd544, %rd543, %rd542;
	add.s64 	%rd545, %rd742, %rd544;
	shl.b64 	%rd546, %rd545, 2;
	add.s64 	%rd547, %rd10, %rd546;
	st.global.u32 	[%rd547+2432], %r38;
$L__BB5_16:
	add.s32 	%r2239, %r3, 1216;
	setp.lt.s32 	%p435, %r2239, %r33;
	selp.b32 	%r39, 0, %r33, %p435;
	ld.shared.u32 	%r40, [%r35+4864];
	@%p435 bra 	$L__BB5_18;
	cvt.s64.s32 	%rd548, %r39;
	cvt.u64.u32 	%rd549, %r3;
	sub.s64 	%rd550, %rd549, %rd548;
	add.s64 	%rd551, %rd741, %rd550;
	shl.b64 	%rd552, %rd551, 2;
	add.s64 	%rd553, %rd9, %rd552;
	st.global.u32 	[%rd553+4864], %r40;
	bra.uni 	$L__BB5_19;
$L__BB5_18:
	cvt.s64.s32 	%rd554, %r39;
	cvt.u64.u32 	%rd555, %r3;
	sub.s64 	%rd556, %rd555, %rd554;
	add.s64 	%rd557, %rd742, %rd556;
	shl.b64 	%rd558, %rd557, 2;
	add.s64 	%rd559, %rd10, %rd558;
	st.global.u32 	[%rd559+4864], %r40;
$L__BB5_19:
	add.s32 	%r2240, %r3, 1824;
	setp.lt.s32 	%p436, %r2240, %r33;
	selp.b32 	%r41, 0, %r33, %p436;
	ld.shared.u32 	%r42, [%r35+7296];
	@%p436 bra 	$L__BB5_21;
	cvt.s64.s32 	%rd560, %r41;
	cvt.u64.u32 	%rd561, %r3;
	sub.s64 	%rd562, %rd561, %rd560;
	add.s64 	%rd563, %rd741, %rd562;
	shl.b64 	%rd564, %rd563, 2;
	add.s64 	%rd565, %rd9, %rd564;
	st.global.u32 	[%rd565+7296], %r42;
	bra.uni 	$L__BB5_22;
$L__BB5_21:
	cvt.s64.s32 	%rd566, %r41;
	cvt.u64.u32 	%rd567, %r3;
	sub.s64 	%rd568, %rd567, %rd566;
	add.s64 	%rd569, %rd742, %rd568;
	shl.b64 	%rd570, %rd569, 2;
	add.s64 	%rd571, %rd10, %rd570;
	st.global.u32 	[%rd571+7296], %r42;
$L__BB5_22:
	add.s32 	%r2241, %r3, 2432;
	setp.lt.s32 	%p437, %r2241, %r33;
	selp.b32 	%r43, 0, %r33, %p437;
	ld.shared.u32 	%r44, [%r35+9728];
	@%p437 bra 	$L__BB5_24;
	cvt.s64.s32 	%rd572, %r43;
	cvt.u64.u32 	%rd573, %r3;
	sub.s64 	%rd574, %rd573, %rd572;
	add.s64 	%rd575, %rd741, %rd574;
	shl.b64 	%rd576, %rd575, 2;
	add.s64 	%rd577, %rd9, %rd576;
	st.global.u32 	[%rd577+9728], %r44;
	bra.uni 	$L__BB5_25;
$L__BB5_24:
	cvt.s64.s32 	%rd578, %r43;
	cvt.u64.u32 	%rd579, %r3;
	sub.s64 	%rd580, %rd579, %rd578;
	add.s64 	%rd581, %rd742, %rd580;
	shl.b64 	%rd582, %rd581, 2;
	add.s64 	%rd583, %rd10, %rd582;
	st.global.u32 	[%rd583+9728], %r44;
$L__BB5_25:
	add.s32 	%r2242, %r3, 3040;
	setp.lt.s32 	%p438, %r2242, %r33;
	selp.b32 	%r45, 0, %r33, %p438;
	ld.shared.u32 	%r46, [%r35+12160];
	@%p438 bra 	$L__BB5_27;
	cvt.s64.s32 	%rd584, %r45;
	cvt.u64.u32 	%rd585, %r3;
	sub.s64 	%rd586, %rd585, %rd584;
	add.s64 	%rd587, %rd741, %rd586;
	shl.b64 	%rd588, %rd587, 2;
	add.s64 	%rd589, %rd9, %rd588;
	st.global.u32 	[%rd589+12160], %r46;
	bra.uni 	$L__BB5_28;
$L__BB5_27:
	cvt.s64.s32 	%rd590, %r45;
	cvt.u64.u32 	%rd591, %r3;
	sub.s64 	%rd592, %rd591, %rd590;
	add.s64 	%rd593, %rd742, %rd592;
	shl.b64 	%rd594, %rd593, 2;
	add.s64 	%rd595, %rd10, %rd594;
	st.global.u32 	[%rd595+12160], %r46;
$L__BB5_28:
	add.s32 	%r2243, %r3, 3648;
	setp.lt.s32 	%p439, %r2243, %r33;
	selp.b32 	%r47, 0, %r33, %p439;
	ld.shared.u32 	%r48, [%r35+14592];
	@%p439 bra 	$L__BB5_30;
	cvt.s64.s32 	%rd596, %r47;
	cvt.u64.u32 	%rd597, %r3;
	sub.s64 	%rd598, %rd597, %rd596;
	add.s64 	%rd599, %rd741, %rd598;
	shl.b64 	%rd600, %rd599, 2;
	add.s64 	%rd601, %rd9, %rd600;
	st.global.u32 	[%rd601+14592], %r48;
	bra.uni 	$L__BB5_31;
$L__BB5_30:
	cvt.s64.s32 	%rd602, %r47;
	cvt.u64.u32 	%rd603, %r3;
	sub.s64 	%rd604, %rd603, %rd602;
	add.s64 	%rd605, %rd742, %rd604;
	shl.b64 	%rd606, %rd605, 2;
	add.s64 	%rd607, %rd10, %rd606;
	st.global.u32 	[%rd607+14592], %r48;
$L__BB5_31:
	add.s32 	%r2244, %r3, 4256;
	setp.lt.s32 	%p440, %r2244, %r33;
	selp.b32 	%r49, 0, %r33, %p440;
	ld.shared.u32 	%r50, [%r35+17024];
	@%p440 bra 	$L__BB5_33;
	cvt.s64.s32 	%rd608, %r49;
	cvt.u64.u32 	%rd609, %r3;
	sub.s64 	%rd610, %rd609, %rd608;
	add.s64 	%rd611, %rd741, %rd610;
	shl.b64 	%rd612, %rd611, 2;
	add.s64 	%rd613, %rd9, %rd612;
	st.global.u32 	[%rd613+17024], %r50;
	bra.uni 	$L__BB5_34;
$L__BB5_33:
	cvt.s64.s32 	%rd614, %r49;
	cvt.u64.u32 	%rd615, %r3;
	sub.s64 	%rd616, %rd615, %rd614;
	add.s64 	%rd617, %rd742, %rd616;
	shl.b64 	%rd618, %rd617, 2;
	add.s64 	%rd619, %rd10, %rd618;
	st.global.u32 	[%rd619+17024], %r50;
$L__BB5_34:
	add.s32 	%r2245, %r3, 4864;
	setp.lt.s32 	%p441, %r2245, %r33;
	selp.b32 	%r51, 0, %r33, %p441;
	ld.shared.u32 	%r52, [%r35+19456];
	@%p441 bra 	$L__BB5_36;
	cvt.s64.s32 	%rd620, %r51;
	cvt.u64.u32 	%rd621, %r3;
	sub.s64 	%rd622, %rd621, %rd620;
	add.s64 	%rd623, %rd741, %rd622;
	shl.b64 	%rd624, %rd623, 2;
	add.s64 	%rd625, %rd9, %rd624;
	st.global.u32 	[%rd625+19456], %r52;
	bra.uni 	$L__BB5_37;
$L__BB5_36:
	cvt.s64.s32 	%rd626, %r51;
	cvt.u64.u32 	%rd627, %r3;
	sub.s64 	%rd628, %rd627, %rd626;
	add.s64 	%rd629, %rd742, %rd628;
	shl.b64 	%rd630, %rd629, 2;
	add.s64 	%rd631, %rd10, %rd630;
	st.global.u32 	[%rd631+19456], %r52;
$L__BB5_37:
	add.s32 	%r2246, %r3, 5472;
	setp.lt.s32 	%p442, %r2246, %r33;
	selp.b32 	%r53, 0, %r33, %p442;
	ld.shared.u32 	%r54, [%r35+21888];
	@%p442 bra 	$L__BB5_39;
	cvt.s64.s32 	%rd632, %r53;
	cvt.u64.u32 	%rd633, %r3;
	sub.s64 	%rd634, %rd633, %rd632;
	add.s64 	%rd635, %rd741, %rd634;
	shl.b64 	%rd636, %rd635, 2;
	add.s64 	%rd637, %rd9, %rd636;
	st.global.u32 	[%rd637+21888], %r54;
	bra.uni 	$L__BB5_40;
$L__BB5_39:
	cvt.s64.s32 	%rd638, %r53;
	cvt.u64.u32 	%rd639, %r3;
	sub.s64 	%rd640, %rd639, %rd638;
	add.s64 	%rd641, %rd742, %rd640;
	shl.b64 	%rd642, %rd641, 2;
	add.s64 	%rd643, %rd10, %rd642;
	st.global.u32 	[%rd643+21888], %r54;
$L__BB5_40:
	add.s32 	%r2247, %r3, 6080;
	setp.lt.s32 	%p443, %r2247, %r33;
	selp.b32 	%r55, 0, %r33, %p443;
	ld.shared.u32 	%r56, [%r35+24320];
	@%p443 bra 	$L__BB5_42;
	cvt.s64.s32 	%rd644, %r55;
	cvt.u64.u32 	%rd645, %r3;
	sub.s64 	%rd646, %rd645, %rd644;
	add.s64 	%rd647, %rd741, %rd646;
	shl.b64 	%rd648, %rd647, 2;
	add.s64 	%rd649, %rd9, %rd648;
	st.global.u32 	[%rd649+24320], %r56;
	bra.uni 	$L__BB5_43;
$L__BB5_42:
	cvt.s64.s32 	%rd650, %r55;
	cvt.u64.u32 	%rd651, %r3;
	sub.s64 	%rd652, %rd651, %rd650;
	add.s64 	%rd653, %rd742, %rd652;
	shl.b64 	%rd654, %rd653, 2;
	add.s64 	%rd655, %rd10, %rd654;
	st.global.u32 	[%rd655+24320], %r56;
$L__BB5_43:
	add.s32 	%r2248, %r3, 6688;
	setp.lt.s32 	%p444, %r2248, %r33;
	selp.b32 	%r57, 0, %r33, %p444;
	ld.shared.u32 	%r58, [%r35+26752];
	@%p444 bra 	$L__BB5_45;
	cvt.s64.s32 	%rd656, %r57;
	cvt.u64.u32 	%rd657, %r3;
	sub.s64 	%rd658, %rd657, %rd656;
	add.s64 	%rd659, %rd741, %rd658;
	shl.b64 	%rd660, %rd659, 2;
	add.s64 	%rd661, %rd9, %rd660;
	st.global.u32 	[%rd661+26752], %r58;
	bra.uni 	$L__BB5_46;
$L__BB5_45:
	cvt.s64.s32 	%rd662, %r57;
	cvt.u64.u32 	%rd663, %r3;
	sub.s64 	%rd664, %rd663, %rd662;
	add.s64 	%rd665, %rd742, %rd664;
	shl.b64 	%rd666, %rd665, 2;
	add.s64 	%rd667, %rd10, %rd666;
	st.global.u32 	[%rd667+26752], %r58;
$L__BB5_46:
	add.s32 	%r2249, %r3, 7296;
	setp.lt.s32 	%p445, %r2249, %r33;
	selp.b32 	%r59, 0, %r33, %p445;
	ld.shared.u32 	%r60, [%r35+29184];
	@%p445 bra 	$L__BB5_48;
	cvt.s64.s32 	%rd668, %r59;
	cvt.u64.u32 	%rd669, %r3;
	sub.s64 	%rd670, %rd669, %rd668;
	add.s64 	%rd671, %rd741, %rd670;
	shl.b64 	%rd672, %rd671, 2;
	add.s64 	%rd673, %rd9, %rd672;
	st.global.u32 	[%rd673+29184], %r60;
	bra.uni 	$L__BB5_49;
$L__BB5_48:
	cvt.s64.s32 	%rd674, %r59;
	cvt.u64.u32 	%rd675, %r3;
	sub.s64 	%rd676, %rd675, %rd674;
	add.s64 	%rd677, %rd742, %rd676;
	shl.b64 	%rd678, %rd677, 2;
	add.s64 	%rd679, %rd10, %rd678;
	st.global.u32 	[%rd679+29184], %r60;
$L__BB5_49:
	add.s32 	%r2250, %r3, 7904;
	setp.lt.s32 	%p446, %r2250, %r33;
	selp.b32 	%r61, 0, %r33, %p446;
	ld.shared.u32 	%r62, [%r35+31616];
	@%p446 bra 	$L__BB5_51;
	cvt.s64.s32 	%rd680, %r61;
	cvt.u64.u32 	%rd681, %r3;
	sub.s64 	%rd682, %rd681, %rd680;
	add.s64 	%rd683, %rd741, %rd682;
	shl.b64 	%rd684, %rd683, 2;
	add.s64 	%rd685, %rd9, %rd684;
	st.global.u32 	[%rd685+31616], %r62;
	bra.uni 	$L__BB5_52;
$L__BB5_51:
	cvt.s64.s32 	%rd686, %r61;
	cvt.u64.u32 	%rd687, %r3;
	sub.s64 	%rd688, %rd687, %rd686;
	add.s64 	%rd689, %rd742, %rd688;
	shl.b64 	%rd690, %rd689, 2;
	add.s64 	%rd691, %rd10, %rd690;
	st.global.u32 	[%rd691+31616], %r62;
$L__BB5_52:
	add.s32 	%r2251, %r3, 8512;
	setp.lt.s32 	%p447, %r2251, %r33;
	selp.b32 	%r63, 0, %r33, %p447;
	ld.shared.u32 	%r64, [%r35+34048];
	@%p447 bra 	$L__BB5_54;
	cvt.s64.s32 	%rd692, %r63;
	cvt.u64.u32 	%rd693, %r3;
	sub.s64 	%rd694, %rd693, %rd692;
	add.s64 	%rd695, %rd741, %rd694;
	shl.b64 	%rd696, %rd695, 2;
	add.s64 	%rd697, %rd9, %rd696;
	st.global.u32 	[%rd697+34048], %r64;
	bra.uni 	$L__BB5_55;
$L__BB5_54:
	cvt.s64.s32 	%rd698, %r63;
	cvt.u64.u32 	%rd699, %r3;
	sub.s64 	%rd700, %rd699, %rd698;
	add.s64 	%rd701, %rd742, %rd700;
	shl.b64 	%rd702, %rd701, 2;
	add.s64 	%rd703, %rd10, %rd702;
	st.global.u32 	[%rd703+34048], %r64;
$L__BB5_55:
	add.s32 	%r2252, %r3, 9120;
	setp.lt.s32 	%p448, %r2252, %r33;
	selp.b32 	%r65, 0, %r33, %p448;
	ld.shared.u32 	%r66, [%r35+36480];
	@%p448 bra 	$L__BB5_57;
	cvt.s64.s32 	%rd704, %r65;
	cvt.u64.u32 	%rd705, %r3;
	sub.s64 	%rd706, %rd705, %rd704;
	add.s64 	%rd707, %rd741, %rd706;
	shl.b64 	%rd708, %rd707, 2;
	add.s64 	%rd709, %rd9, %rd708;
	st.global.u32 	[%rd709+36480], %r66;
	bra.uni 	$L__BB5_58;
$L__BB5_57:
	cvt.s64.s32 	%rd710, %r65;
	cvt.u64.u32 	%rd711, %r3;
	sub.s64 	%rd712, %rd711, %rd710;
	add.s64 	%rd713, %rd742, %rd712;
	shl.b64 	%rd714, %rd713, 2;
	add.s64 	%rd715, %rd10, %rd714;
	st.global.u32 	[%rd715+36480], %r66;
$L__BB5_58:
	add.s32 	%r2253, %r3, 9728;
	setp.lt.s32 	%p449, %r2253, %r33;
	selp.b32 	%r67, 0, %r33, %p449;
	ld.shared.u32 	%r68, [%r35+38912];
	@%p449 bra 	$L__BB5_60;
	cvt.s64.s32 	%rd716, %r67;
	cvt.u64.u32 	%rd717, %r3;
	sub.s64 	%rd718, %rd717, %rd716;
	add.s64 	%rd719, %rd741, %rd718;
	shl.b64 	%rd720, %rd719, 2;
	add.s64 	%rd721, %rd9, %rd720;
	st.global.u32 	[%rd721+38912], %r68;
	bra.uni 	$L__BB5_61;
$L__BB5_60:
	cvt.s64.s32 	%rd722, %r67;
	cvt.u64.u32 	%rd723, %r3;
	sub.s64 	%rd724, %rd723, %rd722;
	add.s64 	%rd725, %rd742, %rd724;
	shl.b64 	%rd726, %rd725, 2;
	add.s64 	%rd727, %rd10, %rd726;
	st.global.u32 	[%rd727+38912], %r68;
$L__BB5_61:
	add.s32 	%r2254, %r3, 10336;
	setp.lt.s32 	%p450, %r2254, %r33;
	selp.b32 	%r69, 0, %r33, %p450;
	ld.shared.u32 	%r70, [%r35+41344];
	@%p450 bra 	$L__BB5_63;
	cvt.s64.s32 	%rd728, %r69;
	cvt.u64.u32 	%rd729, %r3;
	sub.s64 	%rd730, %rd729, %rd728;
	add.s64 	%rd731, %rd741, %rd730;
	shl.b64 	%rd732, %rd731, 2;
	add.s64 	%rd733, %rd9, %rd732;
	st.global.u32 	[%rd733+41344], %r70;
	bra.uni 	$L__BB5_397;
$L__BB5_63:
	cvt.s64.s32 	%rd734, %r69;
	cvt.u64.u32 	%rd735, %r3;
	sub.s64 	%rd736, %rd735, %rd734;
	add.s64 	%rd737, %rd742, %rd736;
	shl.b64 	%rd738, %rd737, 2;
	add.s64 	%rd739, %rd10, %rd738;
	st.global.u32 	[%rd739+41344], %r70;
	bra.uni 	$L__BB5_397;
$L__BB5_64:
	mov.u64 	%rd402, %rd51;
	ld.param.u8 	%rs10, [%rd402];
	setp.eq.s16 	%p304, %rs10, 0;
	ld.param.u64 	%rd403, [%rd402+16];
	selp.b64 	%rd404, %rd403, 0, %p304;
	mov.u32 	%r1431, %ctaid.x;
	mov.u32 	%r1432, %nctaid.y;
	mov.u32 	%r1433, %ctaid.y;
	mad.lo.s32 	%r2267, %r1431, %r1432, %r1433;
	mul.lo.s32 	%r72, %r2267, 10944;
	cvt.s64.s32 	%rd405, %r72;
	add.s64 	%rd406, %rd404, %rd405;
	mov.u32 	%r73, %tid.x;
	and.b32  	%r1434, %r73, 31;
	and.b32  	%r1435, %r73, 992;
	mul.lo.s32 	%r1436, %r1435, 18;
	or.b32  	%r1437, %r1436, %r1434;
	cvt.u64.u32 	%rd407, %r1437;
	add.s64 	%rd408, %rd406, %rd407;
	shl.b64 	%rd409, %rd408, 2;
	add.s64 	%rd410, %rd3, %rd409;
	ld.global.u32 	%r1438, [%rd410];
	ld.global.u32 	%r1439, [%rd410+128];
	ld.global.u32 	%r1440, [%rd410+256];
	ld.global.u32 	%r1441, [%rd410+384];
	ld.global.u32 	%r1442, [%rd410+512];
	ld.global.u32 	%r1443, [%rd410+640];
	ld.global.u32 	%r1444, [%rd410+768];
	ld.global.u32 	%r1445, [%rd410+896];
	ld.global.u32 	%r1446, [%rd410+1024];
	ld.global.u32 	%r1447, [%rd410+1152];
	ld.global.u32 	%r1448, [%rd410+1280];
	ld.global.u32 	%r1449, [%rd410+1408];
	ld.global.u32 	%r1450, [%rd410+1536];
	ld.global.u32 	%r1451, [%rd410+1664];
	ld.global.u32 	%r1452, [%rd410+1792];
	ld.global.u32 	%r1453, [%rd410+1920];
	ld.global.u32 	%r1454, [%rd410+2048];
	ld.global.u32 	%r1455, [%rd410+2176];
	// begin inline asm
	mov.u32 %r1400, %laneid;
	// end inline asm
	shr.u32 	%r75, %r73, 5;
	mad.lo.s32 	%r1456, %r75, 576, %r1400;
	shl.b32 	%r1457, %r1456, 2;
	mov.u32 	%r1458, _ZZN3cub18CUB_300001_SM_10006detail6select23DeviceSelectSweepKernelINS2_10policy_hubIiNS0_8NullTypeElLb1ELNS0_10SelectImplE2EE10Policy1000EN6thrust24THRUST_300001_SM_1000_NS6detail15normal_iteratorINSA_10device_ptrIiEEEEPS5_NS2_27partition_distinct_output_tISF_SF_EEPlNS0_13ScanTileStateIiLb1EEE7is_evenS5_iNS2_19streaming_context_tIlLb1EEELS6_2EEEvT0_T1_T2_T3_T4_T5_T6_T7_iT8_NS1_7vsmem_tEE19static_temp_storage;
	add.s32 	%r1459, %r1458, %r1457;
	st.shared.u32 	[%r1459], %r1438;
	st.shared.u32 	[%r1459+128], %r1439;
	st.shared.u32 	[%r1459+256], %r1440;
	st.shared.u32 	[%r1459+384], %r1441;
	st.shared.u32 	[%r1459+512], %r1442;
	st.shared.u32 	[%r1459+640], %r1443;
	st.shared.u32 	[%r1459+768], %r1444;
	st.shared.u32 	[%r1459+896], %r1445;
	st.shared.u32 	[%r1459+1024], %r1446;
	st.shared.u32 	[%r1459+1152], %r1447;
	st.shared.u32 	[%r1459+1280], %r1448;
	st.shared.u32 	[%r1459+1408], %r1449;
	st.shared.u32 	[%r1459+1536], %r1450;
	st.shared.u32 	[%r1459+1664], %r1451;
	st.shared.u32 	[%r1459+1792], %r1452;
	st.shared.u32 	[%r1459+1920], %r1453;
	st.shared.u32 	[%r1459+2048], %r1454;
	st.shared.u32 	[%r1459+2176], %r1455;
	bar.warp.sync 	-1;
	mad.lo.s32 	%r1460, %r1400, 68, %r1459;
	ld.shared.v2.u32 	{%r76, %r77}, [%r1460];
	not.b32 	%r1461, %r76;
	not.b32 	%r1462, %r77;
	ld.shared.v2.u32 	{%r78, %r79}, [%r1460+8];
	not.b32 	%r1463, %r78;
	not.b32 	%r1464, %r79;
	ld.shared.v2.u32 	{%r80, %r81}, [%r1460+16];
	not.b32 	%r1465, %r80;
	not.b32 	%r1466, %r81;
	ld.shared.v2.u32 	{%r82, %r83}, [%r1460+24];
	not.b32 	%r1467, %r82;
	not.b32 	%r1468, %r83;
	ld.shared.v2.u32 	{%r84, %r85}, [%r1460+32];
	not.b32 	%r1469, %r84;
	not.b32 	%r1470, %r85;
	ld.shared.v2.u32 	{%r86, %r87}, [%r1460+40];
	not.b32 	%r1471, %r86;
	not.b32 	%r1472, %r87;
	ld.shared.v2.u32 	{%r88, %r89}, [%r1460+48];
	not.b32 	%r1473, %r88;
	not.b32 	%r1474, %r89;
	ld.shared.v2.u32 	{%r90, %r91}, [%r1460+56];
	not.b32 	%r1475, %r90;
	not.b32 	%r1476, %r91;
	ld.shared.v2.u32 	{%r92, %r93}, [%r1460+64];
	not.b32 	%r1477, %r92;
	not.b32 	%r1478, %r93;
	and.b32  	%r1479, %r1461, 1;
	and.b32  	%r1480, %r1462, 1;
	and.b32  	%r1481, %r1463, 1;
	and.b32  	%r1482, %r1464, 1;
	and.b32  	%r1483, %r1465, 1;
	and.b32  	%r1484, %r1466, 1;
	and.b32  	%r1485, %r1467, 1;
	and.b32  	%r1486, %r1468, 1;
	and.b32  	%r1487, %r1469, 1;
	and.b32  	%r1488, %r1470, 1;
	and.b32  	%r1489, %r1471, 1;
	and.b32  	%r1490, %r1472, 1;
	and.b32  	%r1491, %r1473, 1;
	and.b32  	%r1492, %r1474, 1;
	and.b32  	%r1493, %r1475, 1;
	and.b32  	%r1494, %r1476, 1;
	and.b32  	%r1495, %r1477, 1;
	and.b32  	%r1496, %r1478, 1;
	bar.sync 	0;
	add.s32 	%r1497, %r1480, %r1479;
	add.s32 	%r1498, %r1481, %r1497;
	add.s32 	%r1499, %r1482, %r1498;
	add.s32 	%r1500, %r1483, %r1499;
	add.s32 	%r1501, %r1484, %r1500;
	add.s32 	%r1502, %r1485, %r1501;
	add.s32 	%r1503, %r1486, %r1502;
	add.s32 	%r1504, %r1487, %r1503;
	add.s32 	%r1505, %r1488, %r1504;
	add.s32 	%r1506, %r1489, %r1505;
	add.s32 	%r1507, %r1490, %r1506;
	add.s32 	%r1508, %r1491, %r1507;
	add.s32 	%r1509, %r1492, %r1508;
	add.s32 	%r1510, %r1493, %r1509;
	add.s32 	%r1511, %r1494, %r1510;
	add.s32 	%r1512, %r1495, %r1511;
	add.s32 	%r1405, %r1496, %r1512;
	mov.b32 	%r1403, 1;
	mov.b32 	%r1428, 0;
	mov.b32 	%r1430, -1;
	// begin inline asm
	{  .reg .s32 r0;  .reg .pred p;  shfl.sync.up.b32 r0|p, %r1405, %r1403, %r1428, %r1430;  @p add.s32 r0, r0, %r1405;  mov.s32 %r1401, r0;}
	// end inline asm
	mov.b32 	%r1409, 2;
	// begin inline asm
	{  .reg .s32 r0;  .reg .pred p;  shfl.sync.up.b32 r0|p, %r1401, %r1409, %r1428, %r1430;  @p add.s32 r0, r0, %r1401;  mov.s32 %r1407, r0;}
	// end inline asm
	mov.b32 	%r1415, 4;
	// begin inline asm
	{  .reg .s32 r0;  .reg .pred p;  shfl.sync.up.b32 r0|p, %r1407, %r1415, %r1428, %r1430;  @p add.s32 r0, r0, %r1407;  mov.s32 %r1413, r0;}
	// end inline asm
	mov.b32 	%r1421, 8;
	// begin inline asm
	{  .reg .s32 r0;  .reg .pred p;  shfl.sync.up.b32 r0|p, %r1413, %r1421, %r1428, %r1430;  @p add.s32 r0, r0, %r1413;  mov.s32 %r1419, r0;}
	// end inline asm
	mov.b32 	%r1427, 16;
	// begin inline asm
	{  .reg .s32 r0;  .reg .pred p;  shfl.sync.up.b32 r0|p, %r1419, %r1427, %r1428, %r1430;  @p add.s32 r0, r0, %r1419;  mov.s32 %r1425, r0;}
	// end inline asm
	setp.ne.s32 	%p305, %r1400, 31;
	@%p305 bra 	$L__BB5_66;
	shl.b32 	%r1513, %r75, 2;
	add.s32 	%r1515, %r1458, %r1513;
	st.shared.u32 	[%r1515], %r1425;
$L__BB5_66:
	sub.s32 	%r1516, %r1425, %r1405;
	bar.sync 	0;
	ld.shared.v4.u32 	{%r1517, %r1518, %r1519, %r1520}, [_ZZN3cub18CUB_300001_SM_10006detail6select23DeviceSelectSweepKernelINS2_10policy_hubIiNS0_8NullTypeElLb1ELNS0_10SelectImplE2EE10Policy1000EN6thrust24THRUST_300001_SM_1000_NS6detail15normal_iteratorINSA_10device_ptrIiEEEEPS5_NS2_27partition_distinct_output_tISF_SF_EEPlNS0_13ScanTileStateIiLb1EEE7is_evenS5_iNS2_19streaming_context_tIlLb1EEELS6_2EEEvT0_T1_T2_T3_T4_T5_T6_T7_iT8_NS1_7vsmem_tEE19static_temp_storage];
	add.s32 	%r1521, %r1518, %r1517;
	setp.eq.s32 	%p306, %r75, 2;
	selp.b32 	%r1522, %r1521, %r1517, %p306;
	add.s32 	%r1523, %r1521, %r1519;
	setp.eq.s32 	%p307, %r75, 3;
	selp.b32 	%r1524, %r1523, %r1522, %p307;
	add.s32 	%r1525, %r1523, %r1520;
	setp.eq.s32 	%p308, %r75, 4;
	selp.b32 	%r1526, %r1525, %r1524, %p308;
	ld.shared.v4.u32 	{%r1527, %r1528, %r1529, %r1530}, [_ZZN3cub18CUB_300001_SM_10006detail6select23DeviceSelectSweepKernelINS2_10policy_hubIiNS0_8NullTypeElLb1ELNS0_10SelectImplE2EE10Policy1000EN6thrust24THRUST_300001_SM_1000_NS6detail15normal_iteratorINSA_10device_ptrIiEEEEPS5_NS2_27partition_distinct_output_tISF_SF_EEPlNS0_13ScanTileStateIiLb1EEE7is_evenS5_iNS2_19streaming_context_tIlLb1EEELS6_2EEEvT0_T1_T2_T3_T4_T5_T6_T7_iT8_NS1_7vsmem_tEE19static_temp_storage+16];
	add.s32 	%r1531, %r1525, %r1527;
	setp.eq.s32 	%p309, %r75, 5;
	selp.b32 	%r1532, %r1531, %r1526, %p309;
	add.s32 	%r1533, %r1531, %r1528;
	setp.eq.s32 	%p310, %r75, 6;
	selp.b32 	%r1534, %r1533, %r1532, %p310;
	add.s32 	%r1535, %r1533, %r1529;
	setp.eq.s32 	%p311, %r75, 7;
	selp.b32 	%r1536, %r1535, %r1534, %p311;
	add.s32 	%r1537, %r1535, %r1530;
	setp.eq.s32 	%p312, %r75, 8;
	selp.b32 	%r1538, %r1537, %r1536, %p312;
	ld.shared.v4.u32 	{%r1539, %r1540, %r1541, %r1542}, [_ZZN3cub18CUB_300001_SM_10006detail6select23DeviceSelectSweepKernelINS2_10policy_hubIiNS0_8NullTypeElLb1ELNS0_10SelectImplE2EE10Policy1000EN6thrust24THRUST_300001_SM_1000_NS6detail15normal_iteratorINSA_10device_ptrIiEEEEPS5_NS2_27partition_distinct_output_tISF_SF_EEPlNS0_13ScanTileStateIiLb1EEE7is_evenS5_iNS2_19streaming_context_tIlLb1EEELS6_2EEEvT0_T1_T2_T3_T4_T5_T6_T7_iT8_NS1_7vsmem_tEE19static_temp_storage+32];
	add.s32 	%r1543, %r1537, %r1539;
	setp.eq.s32 	%p313, %r75, 9;
	selp.b32 	%r1544, %r1543, %r1538, %p313;
	add.s32 	%r1545, %r1543, %r1540;
	setp.eq.s32 	%p314, %r75, 10;
	selp.b32 	%r1546, %r1545, %r1544, %p314;
	add.s32 	%r1547, %r1545, %r1541;
	setp.eq.s32 	%p315, %r75, 11;
	selp.b32 	%r1548, %r1547, %r1546, %p315;
	add.s32 	%r1549, %r1547, %r1542;
	setp.eq.s32 	%p316, %r75, 12;
	selp.b32 	%r1550, %r1549, %r1548, %p316;
	ld.shared.v4.u32 	{%r1551, %r1552, %r1553, %r1554}, [_ZZN3cub18CUB_300001_SM_10006detail6select23DeviceSelectSweepKernelINS2_10policy_hubIiNS0_8NullTypeElLb1ELNS0_10SelectImplE2EE10Policy1000EN6thrust24THRUST_300001_SM_1000_NS6detail15normal_iteratorINSA_10device_ptrIiEEEEPS5_NS2_27partition_distinct_output_tISF_SF_EEPlNS0_13ScanTileStateIiLb1EEE7is_evenS5_iNS2_19streaming_context_tIlLb1EEELS6_2EEEvT0_T1_T2_T3_T4_T5_T6_T7_iT8_NS1_7vsmem_tEE19static_temp_storage+48];
	add.s32 	%r1555, %r1549, %r1551;
	setp.eq.s32 	%p317, %r75, 13;
	selp.b32 	%r1556, %r1555, %r1550, %p317;
	add.s32 	%r1557, %r1555, %r1552;
	setp.eq.s32 	%p318, %r75, 14;
	selp.b32 	%r1558, %r1557, %r1556, %p318;
	add.s32 	%r1559, %r1557, %r1553;
	setp.eq.s32 	%p319, %r75, 15;
	selp.b32 	%r1560, %r1559, %r1558, %p319;
	add.s32 	%r1561, %r1559, %r1554;
	setp.eq.s32 	%p320, %r75, 16;
	selp.b32 	%r1562, %r1561, %r1560, %p320;
	.pragma "used_bytes_mask 4095";
	ld.shared.v4.u32 	{%r1563, %r1564, %r1565, %r1566}, [_ZZN3cub18CUB_300001_SM_10006detail6select23DeviceSelectSweepKernelINS2_10policy_hubIiNS0_8NullTypeElLb1ELNS0_10SelectImplE2EE10Policy1000EN6thrust24THRUST_300001_SM_1000_NS6detail15normal_iteratorINSA_10device_ptrIiEEEEPS5_NS2_27partition_distinct_output_tISF_SF_EEPlNS0_13ScanTileStateIiLb1EEE7is_evenS5_iNS2_19streaming_context_tIlLb1EEELS6_2EEEvT0_T1_T2_T3_T4_T5_T6_T7_iT8_NS1_7vsmem_tEE19static_temp_storage+64];
	add.s32 	%r1567, %r1561, %r1563;
	setp.eq.s32 	%p321, %r75, 17;
	selp.b32 	%r1568, %r1567, %r1562, %p321;
	add.s32 	%r1569, %r1567, %r1564;
	setp.eq.s32 	%p322, %r75, 18;
	selp.b32 	%r1570, %r1569, %r1568, %p322;
	add.s32 	%r96, %r1569, %r1565;
	setp.gt.u32 	%p323, %r73, 31;
	setp.lt.u32 	%p324, %r73, 32;
	setp.eq.s32 	%p325, %r1400, 0;
	selp.b32 	%r1571, 0, %r1516, %p325;
	add.s32 	%r2271, %r1570, %r1571;
	selp.b32 	%r98, %r1516, %r2271, %p324;
	@%p323 bra 	$L__BB5_82;
	setp.ne.s32 	%p326, %r73, 0;
	mul.wide.s32 	%rd411, %r2267, 8;
	add.s64 	%rd11, %rd2, %rd411;
	@%p326 bra 	$L__BB5_69;
	st.shared.u32 	[_ZZN3cub18CUB_300001_SM_10006detail6select23DeviceSelectSweepKernelINS2_10policy_hubIiNS0_8NullTypeElLb1ELNS0_10SelectImplE2EE10Policy1000EN6thrust24THRUST_300001_SM_1000_NS6detail15normal_iteratorINSA_10device_ptrIiEEEEPS5_NS2_27partition_distinct_output_tISF_SF_EEPlNS0_13ScanTileStateIiLb1EEE7is_evenS5_iNS2_19streaming_context_tIlLb1EEELS6_2EEEvT0_T1_T2_T3_T4_T5_T6_T7_iT8_NS1_7vsmem_tEE19static_temp_storage+140], %r96;
	add.s64 	%rd412, %rd11, 256;
	mov.b32 	%r1572, 100;
	// begin inline asm
	st.relaxed.gpu.v2.u32 [%rd412], {%r1572, %r96};
	// end inline asm
$L__BB5_69:
	not.b32 	%r1578, %r73;
	add.s32 	%r2266, %r2267, %r1578;
	mov.b32 	%r1574, 825;
	// begin inline asm
	nanosleep.u32 %r1574;
	// end inline asm
	mul.wide.s32 	%rd414, %r2266, 8;
	add.s64 	%rd415, %rd2, %rd414;
	add.s64 	%rd413, %rd415, 256;
	// begin inline asm
	ld.relaxed.gpu.v2.u32 {%r2268, %r2260}, [%rd413];
	// end inline asm
	mov.b32 	%r2261, 856;
$L__BB5_70:
	setp.eq.s32 	%p327, %r2268, 99;
	mov.b32 	%r1579, -1;
	vote.sync.any.pred 	%p328, %p327, %r1579;
	not.pred 	%p329, %p328;
	@%p329 bra 	$L__BB5_72;
	shr.u32 	%r108, %r2261, 1;
	mul.lo.s32 	%r1901, %r2267, 16807;
	and.b32  	%r2267, %r1901, 2147483647;
	sub.s32 	%r1902, %r2261, %r108;
	add.s32 	%r1903, %r1902, 1;
	rem.u32 	%r1904, %r2267, %r1903;
	add.s32 	%r1898, %r1904, %r108;
	// begin inline asm
	nanosleep.u32 %r1898;
	// end inline asm
	// begin inline asm
	ld.relaxed.gpu.v2.u32 {%r2268, %r2260}, [%rd413];
	// end inline asm
	mov.u32 	%r2261, %r108;
	bra.uni 	$L__BB5_70;
$L__BB5_72:
	setp.eq.s32 	%p330, %r2268, 101;
	mov.b32 	%r1606, -1;
	vote.sync.ballot.b32 	%r1608, %p330, %r1606;
	// begin inline asm
	mov.u32 %r1581, %lanemask_ge;
	// end inline asm
	and.b32  	%r1609, %r1608, %r1581;
	or.b32  	%r1610, %r1609, -2147483648;
	add.s32 	%r1611, %r1610, -1;
	not.b32 	%r1612, %r1610;
	and.b32  	%r1613, %r1612, %r1611;
	popc.b32 	%r1585, %r1613;
	mov.b32 	%r1584, 1;
	// begin inline asm
	shfl.sync.down.b32 %r1582, %r2260, %r1584, %r1585, %r1606;
	// end inline asm
	setp.lt.s32 	%p332, %r1400, %r1585;
	selp.b32 	%r1614, %r1582, 0, %p332;
	add.s32 	%r1588, %r1614, %r2260;
	mov.b32 	%r1589, 2;
	// begin inline asm
	shfl.sync.down.b32 %r1587, %r1588, %r1589, %r1585, %r1606;
	// end inline asm
	add.s32 	%r1615, %r1400, 2;
	setp.gt.s32 	%p333, %r1615, %r1585;
	selp.b32 	%r1616, 0, %r1587, %p333;
	add.s32 	%r1593, %r1588, %r1616;
	mov.b32 	%r1594, 4;
	// begin inline asm
	shfl.sync.down.b32 %r1592, %r1593, %r1594, %r1585, %r1606;
	// end inline asm
	add.s32 	%r1617, %r1400, 4;
	setp.gt.s32 	%p334, %r1617, %r1585;
	selp.b32 	%r1618, 0, %r1592, %p334;
	add.s32 	%r1598, %r1593, %r1618;
	mov.b32 	%r1599, 8;
	// begin inline asm
	shfl.sync.down.b32 %r1597, %r1598, %r1599, %r1585, %r1606;
	// end inline asm
	add.s32 	%r1619, %r1400, 8;
	setp.gt.s32 	%p335, %r1619, %r1585;
	selp.b32 	%r1620, 0, %r1597, %p335;
	add.s32 	%r1603, %r1598, %r1620;
	mov.b32 	%r1604, 16;
	// begin inline asm
	shfl.sync.down.b32 %r1602, %r1603, %r1604, %r1585, %r1606;
	// end inline asm
	add.s32 	%r1621, %r1400, 16;
	setp.gt.s32 	%p336, %r1621, %r1585;
	selp.b32 	%r1622, 0, %r1602, %p336;
	add.s32 	%r2264, %r1603, %r1622;
	add.s64 	%rd13, %rd2, 256;
	mov.b32 	%r2262, 856;
$L__BB5_73:
	setp.ne.s32 	%p337, %r2268, 101;
	mov.b32 	%r1623, -1;
	vote.sync.all.pred 	%p338, %p337, %r1623;
	not.pred 	%p339, %p338;
	@%p339 bra 	$L__BB5_78;
	shr.u32 	%r2262, %r2262, 1;
	mul.wide.s32 	%rd507, %r2266, 8;
	add.s64 	%rd508, %rd13, %rd507;
	add.s64 	%rd506, %rd508, -256;
	// begin inline asm
	ld.relaxed.gpu.v2.u32 {%r2268, %r2269}, [%rd506];
	// end inline asm
	mov.u32 	%r2270, %r2262;
$L__BB5_75:
	setp.eq.s32 	%p381, %r2268, 99;
	mov.b32 	%r1848, -1;
	vote.sync.any.pred 	%p382, %p381, %r1848;
	not.pred 	%p383, %p382;
	@%p383 bra 	$L__BB5_77;
	shr.u32 	%r128, %r2270, 1;
	mul.lo.s32 	%r1894, %r2267, 16807;
	and.b32  	%r2267, %r1894, 2147483647;
	sub.s32 	%r1895, %r2270, %r128;
	add.s32 	%r1896, %r1895, 1;
	rem.u32 	%r1897, %r2267, %r1896;
	add.s32 	%r1891, %r1897, %r128;
	// begin inline asm
	nanosleep.u32 %r1891;
	// end inline asm
	// begin inline asm
	ld.relaxed.gpu.v2.u32 {%r2268, %r2269}, [%rd506];
	// end inline asm
	mov.u32 	%r2270, %r128;
	bra.uni 	$L__BB5_75;
$L__BB5_77:
	setp.eq.s32 	%p384, %r2268, 101;
	mov.b32 	%r1874, -1;
	vote.sync.ballot.b32 	%r1875, %p384, %r1874;
	and.b32  	%r1876, %r1875, %r1581;
	or.b32  	%r1877, %r1876, -2147483648;
	add.s32 	%r1878, %r1877, -1;
	not.b32 	%r1879, %r1877;
	and.b32  	%r1880, %r1879, %r1878;
	popc.b32 	%r1853, %r1880;
	mov.b32 	%r1852, 1;
	// begin inline asm
	shfl.sync.down.b32 %r1850, %r2269, %r1852, %r1853, %r1874;
	// end inline asm
	setp.lt.s32 	%p386, %r1400, %r1853;
	selp.b32 	%r1881, %r1850, 0, %p386;
	add.s32 	%r1856, %r1881, %r2269;
	mov.b32 	%r1857, 2;
	// begin inline asm
	shfl.sync.down.b32 %r1855, %r1856, %r1857, %r1853, %r1874;
	// end inline asm
	setp.gt.s32 	%p387, %r1615, %r1853;
	selp.b32 	%r1883, 0, %r1855, %p387;
	add.s32 	%r1861, %r1856, %r1883;
	mov.b32 	%r1862, 4;
	// begin inline asm
	shfl.sync.down.b32 %r1860, %r1861, %r1862, %r1853, %r1874;
	// end inline asm
	setp.gt.s32 	%p388, %r1617, %r1853;
	selp.b32 	%r1885, 0, %r1860, %p388;
	add.s32 	%r1866, %r1861, %r1885;
	mov.b32 	%r1867, 8;
	// begin inline asm
	shfl.sync.down.b32 %r1865, %r1866, %r1867, %r1853, %r1874;
	// end inline asm
	setp.gt.s32 	%p389, %r1619, %r1853;
	selp.b32 	%r1887, 0, %r1865, %p389;
	add.s32 	%r1871, %r1866, %r1887;
	mov.b32 	%r1872, 16;
	// begin inline asm
	shfl.sync.down.b32 %r1870, %r1871, %r1872, %r1853, %r1874;
	// end inline asm
	add.s32 	%r1888, %r1400, 16;
	setp.gt.s32 	%p390, %r1888, %r1853;
	selp.b32 	%r1889, 0, %r1870, %p390;
	add.s32 	%r1890, %r1889, %r2264;
	add.s32 	%r2264, %r1890, %r1871;
	add.s32 	%r2266, %r2266, -32;
	bra.uni 	$L__BB5_73;
$L__BB5_78:
	setp.ne.s32 	%p340, %r73, 0;
	@%p340 bra 	$L__BB5_80;
	add.s32 	%r1626, %r2264, %r96;
	add.s64 	%rd416, %rd11, 256;
	mov.b32 	%r1625, 101;
	// begin inline asm
	st.relaxed.gpu.v2.u32 [%rd416], {%r1625, %r1626};
	// end inline asm
	st.shared.u32 	[_ZZN3cub18CUB_300001_SM_10006detail6select23DeviceSelectSweepKernelINS2_10policy_hubIiNS0_8NullTypeElLb1ELNS0_10SelectImplE2EE10Policy1000EN6thrust24THRUST_300001_SM_1000_NS6detail15normal_iteratorINSA_10device_ptrIiEEEEPS5_NS2_27partition_distinct_output_tISF_SF_EEPlNS0_13ScanTileStateIiLb1EEE7is_evenS5_iNS2_19streaming_context_tIlLb1EEELS6_2EEEvT0_T1_T2_T3_T4_T5_T6_T7_iT8_NS1_7vsmem_tEE19static_temp_storage+132], %r2264;
	st.shared.u32 	[_ZZN3cub18CUB_300001_SM_10006detail6select23DeviceSelectSweepKernelINS2_10policy_hubIiNS0_8NullTypeElLb1ELNS0_10SelectImplE2EE10Policy1000EN6thrust24THRUST_300001_SM_1000_NS6detail15normal_iteratorINSA_10device_ptrIiEEEEPS5_NS2_27partition_distinct_output_tISF_SF_EEPlNS0_13ScanTileStateIiLb1EEE7is_evenS5_iNS2_19streaming_context_tIlLb1EEELS6_2EEEvT0_T1_T2_T3_T4_T5_T6_T7_iT8_NS1_7vsmem_tEE19static_temp_storage+136], %r1626;
$L__BB5_80:
	setp.ne.s32 	%p341, %r1400, 0;
	mov.u32 	%r2271, %r98;
	@%p341 bra 	$L__BB5_82;
	st.shared.u32 	[_ZZN3cub18CUB_300001_SM_10006detail6select23DeviceSelectSweepKernelINS2_10policy_hubIiNS0_8NullTypeElLb1ELNS0_10SelectImplE2EE10Policy1000EN6thrust24THRUST_300001_SM_1000_NS6detail15normal_iteratorINSA_10device_ptrIiEEEEPS5_NS2_27partition_distinct_output_tISF_SF_EEPlNS0_13ScanTileStateIiLb1EEE7is_evenS5_iNS2_19streaming_context_tIlLb1EEELS6_2EEEvT0_T1_T2_T3_T4_T5_T6_T7_iT8_NS1_7vsmem_tEE19static_temp_storage+96], %r2264;
	mov.u32 	%r2271, %r2264;
$L__BB5_82:
	bar.sync 	0;
	setp.eq.s32 	%p342, %r73, 0;
	@%p342 bra 	$L__BB5_84;
	ld.shared.u32 	%r1627, [_ZZN3cub18CUB_300001_SM_10006detail6select23DeviceSelectSweepKernelINS2_10policy_hubIiNS0_8NullTypeElLb1ELNS0_10SelectImplE2EE10Policy1000EN6thrust24THRUST_300001_SM_1000_NS6detail15normal_iteratorINSA_10device_ptrIiEEEEPS5_NS2_27partition_distinct_output_tISF_SF_EEPlNS0_13ScanTileStateIiLb1EEE7is_evenS5_iNS2_19streaming_context_tIlLb1EEELS6_2EEEvT0_T1_T2_T3_T4_T5_T6_T7_iT8_NS1_7vsmem_tEE19static_temp_storage+96];
	add.s32 	%r2271, %r1627, %r2271;
$L__BB5_84:
	and.b32  	%r1628, %r76, 1;
	xor.b32  	%r1629, %r1628, 1;
	add.s32 	%r1630, %r1629, %r2271;
	and.b32  	%r1631, %r77, 1;
	xor.b32  	%r1632, %r1631, 1;
	add.s32 	%r1633, %r1630, %r1632;
	and.b32  	%r1634, %r78, 1;
	xor.b32  	%r1635, %r1634, 1;
	add.s32 	%r1636, %r1633, %r1635;
	and.b32  	%r1637, %r79, 1;
	xor.b32  	%r1638, %r1637, 1;
	add.s32 	%r1639, %r1636, %r1638;
	and.b32  	%r1640, %r80, 1;
	xor.b32  	%r1641, %r1640, 1;
	add.s32 	%r1642, %r1639, %r1641;
	and.b32  	%r1643, %r81, 1;
	xor.b32  	%r1644, %r1643, 1;
	add.s32 	%r1645, %r1642, %r1644;
	and.b32  	%r1646, %r82, 1;
	xor.b32  	%r1647, %r1646, 1;
	add.s32 	%r1648, %r1645, %r1647;
	and.b32  	%r1649, %r83, 1;
	xor.b32  	%r1650, %r1649, 1;
	add.s32 	%r1651, %r1648, %r1650;
	and.b32  	%r1652, %r84, 1;
	xor.b32  	%r1653, %r1652, 1;
	add.s32 	%r1654, %r1651, %r1653;
	and.b32  	%r1655, %r85, 1;
	xor.b32  	%r1656, %r1655, 1;
	add.s32 	%r1657, %r1654, %r1656;
	and.b32  	%r1658, %r86, 1;
	xor.b32  	%r1659, %r1658, 1;
	add.s32 	%r1660, %r1657, %r1659;
	and.b32  	%r1661, %r87, 1;
	xor.b32  	%r1662, %r1661, 1;
	add.s32 	%r1663, %r1660, %r1662;
	and.b32  	%r1664, %r88, 1;
	xor.b32  	%r1665, %r1664, 1;
	add.s32 	%r1666, %r1663, %r1665;
	and.b32  	%r1667, %r89, 1;
	xor.b32  	%r1668, %r1667, 1;
	add.s32 	%r1669, %r1666, %r1668;
	and.b32  	%r1670, %r90, 1;
	xor.b32  	%r1671, %r1670, 1;
	add.s32 	%r1672, %r1669, %r1671;
	and.b32  	%r1673, %r91, 1;
	xor.b32  	%r1674, %r1673, 1;
	add.s32 	%r1675, %r1672, %r1674;
	and.b32  	%r1676, %r92, 1;
	xor.b32  	%r1677, %r1676, 1;
	add.s32 	%r1678, %r1675, %r1677;
	ld.shared.u32 	%r137, [_ZZN3cub18CUB_300001_SM_10006detail6select23DeviceSelectSweepKernelINS2_10policy_hubIiNS0_8NullTypeElLb1ELNS0_10SelectImplE2EE10Policy1000EN6thrust24THRUST_300001_SM_1000_NS6detail15normal_iteratorINSA_10device_ptrIiEEEEPS5_NS2_27partition_distinct_output_tISF_SF_EEPlNS0_13ScanTileStateIiLb1EEE7is_evenS5_iNS2_19streaming_context_tIlLb1EEELS6_2EEEvT0_T1_T2_T3_T4_T5_T6_T7_iT8_NS1_7vsmem_tEE19static_temp_storage+140];
	mov.u32 	%r1679, _ZZN3cub18CUB_300001_SM_10006detail6select23DeviceSelectSweepKernelINS2_10policy_hubIiNS0_8NullTypeElLb1ELNS0_10SelectImplE2EE10Policy1000EN6thrust24THRUST_300001_SM_1000_NS6detail15normal_iteratorINSA_10device_ptrIiEEEEPS5_NS2_27partition_distinct_output_tISF_SF_EEPlNS0_13ScanTileStateIiLb1EEE7is_evenS5_iNS2_19streaming_context_tIlLb1EEELS6_2EEEvT0_T1_T2_T3_T4_T5_T6_T7_iT8_NS1_7vsmem_tEE19static_temp_storage;
	ld.shared.u32 	%r138, [_ZZN3cub18CUB_300001_SM_10006detail6select23DeviceSelectSweepKernelINS2_10policy_hubIiNS0_8NullTypeElLb1ELNS0_10SelectImplE2EE10Policy1000EN6thrust24THRUST_300001_SM_1000_NS6detail15normal_iteratorINSA_10device_ptrIiEEEEPS5_NS2_27partition_distinct_output_tISF_SF_EEPlNS0_13ScanTileStateIiLb1EEE7is_evenS5_iNS2_19streaming_context_tIlLb1EEELS6_2EEEvT0_T1_T2_T3_T4_T5_T6_T7_iT8_NS1_7vsmem_tEE19static_temp_storage+132];
	sub.s32 	%r139, %r72, %r138;
	bar.sync 	0;
	sub.s32 	%r140, 10944, %r137;
	mul.lo.s32 	%r1680, %r73, 18;
	sub.s32 	%r1681, %r2271, %r138;
	sub.s32 	%r1682, %r1680, %r1681;
	setp.eq.s32 	%p343, %r1628, 0;
	add.s32 	%r1683, %r1681, %r140;
	selp.b32 	%r1684, %r1683, %r1682, %p343;
	shl.b32 	%r1685, %r1684, 2;
	add.s32 	%r1686, %r1679, %r1685;
	st.shared.u32 	[%r1686], %r76;
	sub.s32 	%r1687, %r138, %r1630;
	add.s32 	%r1688, %r1680, %r1687;
	add.s32 	%r1689, %r1688, 1;
	setp.eq.s32 	%p344, %r1631, 0;
	add.s32 	%r1690, %r1683, %r1629;
	selp.b32 	%r1691, %r1690, %r1689, %p344;
	shl.b32 	%r1692, %r1691, 2;
	add.s32 	%r1693, %r1679, %r1692;
	st.shared.u32 	[%r1693], %r77;
	sub.s32 	%r1694, %r138, %r1633;
	add.s32 	%r1695, %r1680, %r1694;
	add.s32 	%r1696, %r1695, 2;
	setp.eq.s32 	%p345, %r1634, 0;
	add.s32 	%r1697, %r1690, %r1632;
	selp.b32 	%r1698, %r1697, %r1696, %p345;
	shl.b32 	%r1699, %r1698, 2;
	add.s32 	%r1700, %r1679, %r1699;
	st.shared.u32 	[%r1700], %r78;
	sub.s32 	%r1701, %r138, %r1636;
	add.s32 	%r1702, %r1680, %r1701;
	add.s32 	%r1703, %r1702, 3;
	setp.eq.s32 	%p346, %r1637, 0;
	add.s32 	%r1704, %r1697, %r1635;
	selp.b32 	%r1705, %r1704, %r1703, %p346;
	shl.b32 	%r1706, %r1705, 2;
	add.s32 	%r1707, %r1679, %r1706;
	st.shared.u32 	[%r1707], %r79;
	sub.s32 	%r1708, %r138, %r1639;
	add.s32 	%r1709, %r1680, %r1708;
	add.s32 	%r1710, %r1709, 4;
	setp.eq.s32 	%p347, %r1640, 0;
	add.s32 	%r1711, %r1704, %r1638;
	selp.b32 	%r1712, %r1711, %r1710, %p347;
	shl.b32 	%r1713, %r1712, 2;
	add.s32 	%r1714, %r1679, %r1713;
	st.shared.u32 	[%r1714], %r80;
	sub.s32 	%r1715, %r138, %r1642;
	add.s32 	%r1716, %r1680, %r1715;
	add.s32 	%r1717, %r1716, 5;
	setp.eq.s32 	%p348, %r1643, 0;
	add.s32 	%r1718, %r1711, %r1641;
	selp.b32 	%r1719, %r1718, %r1717, %p348;
	shl.b32 	%r1720, %r1719, 2;
	add.s32 	%r1721, %r1679, %r1720;
	st.shared.u32 	[%r1721], %r81;
	sub.s32 	%r1722, %r138, %r1645;
	add.s32 	%r1723, %r1680, %r1722;
	add.s32 	%r1724, %r1723, 6;
	setp.eq.s32 	%p349, %r1646, 0;
	add.s32 	%r1725, %r1718, %r1644;
	selp.b32 	%r1726, %r1725, %r1724, %p349;
	shl.b32 	%r1727, %r1726, 2;
	add.s32 	%r1728, %r1679, %r1727;
	st.shared.u32 	[%r1728], %r82;
	sub.s32 	%r1729, %r138, %r1648;
	add.s32 	%r1730, %r1680, %r1729;
	add.s32 	%r1731, %r1730, 7;
	setp.eq.s32 	%p350, %r1649, 0;
	add.s32 	%r1732, %r1725, %r1647;
	selp.b32 	%r1733, %r1732, %r1731, %p350;
	shl.b32 	%r1734, %r1733, 2;
	add.s32 	%r1735, %r1679, %r1734;
	st.shared.u32 	[%r1735], %r83;
	sub.s32 	%r1736, %r138, %r1651;
	add.s32 	%r1737, %r1680, %r1736;
	add.s32 	%r1738, %r1737, 8;
	setp.eq.s32 	%p351, %r1652, 0;
	add.s32 	%r1739, %r1732, %r1650;
	selp.b32 	%r1740, %r1739, %r1738, %p351;
	shl.b32 	%r1741, %r1740, 2;
	add.s32 	%r1742, %r1679, %r1741;
	st.shared.u32 	[%r1742], %r84;
	sub.s32 	%r1743, %r138, %r1654;
	add.s32 	%r1744, %r1680, %r1743;
	add.s32 	%r1745, %r1744, 9;
	setp.eq.s32 	%p352, %r1655, 0;
	add.s32 	%r1746, %r1739, %r1653;
	selp.b32 	%r1747, %r1746, %r1745, %p352;
	shl.b32 	%r1748, %r1747, 2;
	add.s32 	%r1749, %r1679, %r1748;
	st.shared.u32 	[%r1749], %r85;
	sub.s32 	%r1750, %r138, %r1657;
	add.s32 	%r1751, %r1680, %r1750;
	add.s32 	%r1752, %r1751, 10;
	setp.eq.s32 	%p353, %r1658, 0;
	add.s32 	%r1753, %r1746, %r1656;
	selp.b32 	%r1754, %r1753, %r1752, %p353;
	shl.b32 	%r1755, %r1754, 2;
	add.s32 	%r1756, %r1679, %r1755;
	st.shared.u32 	[%r1756], %r86;
	sub.s32 	%r1757, %r138, %r1660;
	add.s32 	%r1758, %r1680, %r1757;
	add.s32 	%r1759, %r1758, 11;
	setp.eq.s32 	%p354, %r1661, 0;
	add.s32 	%r1760, %r1753, %r1659;
	selp.b32 	%r1761, %r1760, %r1759, %p354;
	shl.b32 	%r1762, %r1761, 2;
	add.s32 	%r1763, %r1679, %r1762;
	st.shared.u32 	[%r1763], %r87;
	sub.s32 	%r1764, %r138, %r1663;
	add.s32 	%r1765, %r1680, %r1764;
	add.s32 	%r1766, %r1765, 12;
	setp.eq.s32 	%p355, %r1664, 0;
	add.s32 	%r1767, %r1760, %r1662;
	selp.b32 	%r1768, %r1767, %r1766, %p355;
	shl.b32 	%r1769, %r1768, 2;
	add.s32 	%r1770, %r1679, %r1769;
	st.shared.u32 	[%r1770], %r88;
	sub.s32 	%r1771, %r138, %r1666;
	add.s32 	%r1772, %r1680, %r1771;
	add.s32 	%r1773, %r1772, 13;
	setp.eq.s32 	%p356, %r1667, 0;
	add.s32 	%r1774, %r1767, %r1665;
	selp.b32 	%r1775, %r1774, %r1773, %p356;
	shl.b32 	%r1776, %r1775, 2;
	add.s32 	%r1777, %r1679, %r1776;
	st.shared.u32 	[%r1777], %r89;
	sub.s32 	%r1778, %r138, %r1669;
	add.s32 	%r1779, %r1680, %r1778;
	add.s32 	%r1780, %r1779, 14;
	setp.eq.s32 	%p357, %r1670, 0;
	add.s32 	%r1781, %r1774, %r1668;
	selp.b32 	%r1782, %r1781, %r1780, %p357;
	shl.b32 	%r1783, %r1782, 2;
	add.s32 	%r1784, %r1679, %r1783;
	st.shared.u32 	[%r1784], %r90;
	sub.s32 	%r1785, %r138, %r1672;
	add.s32 	%r1786, %r1680, %r1785;
	add.s32 	%r1787, %r1786, 15;
	setp.eq.s32 	%p358, %r1673, 0;
	add.s32 	%r1788, %r1781, %r1671;
	selp.b32 	%r1789, %r1788, %r1787, %p358;
	shl.b32 	%r1790, %r1789, 2;
	add.s32 	%r1791, %r1679, %r1790;
	st.shared.u32 	[%r1791], %r91;
	sub.s32 	%r1792, %r138, %r1675;
	add.s32 	%r1793, %r1680, %r1792;
	add.s32 	%r1794, %r1793, 16;
	setp.eq.s32 	%p359, %r1676, 0;
	add.s32 	%r1795, %r1788, %r1674;
	selp.b32 	%r1796, %r1795, %r1794, %p359;
	shl.b32 	%r1797, %r1796, 2;
	add.s32 	%r1798, %r1679, %r1797;
	st.shared.u32 	[%r1798], %r92;
	sub.s32 	%r1799, %r138, %r1678;
	add.s32 	%r1800, %r1680, %r1799;
	add.s32 	%r1801, %r1800, 17;
	and.b32  	%r1802, %r93, 1;
	setp.eq.b32 	%p360, %r1802, 1;
	add.s32 	%r1803, %r1795, %r1677;
	selp.b32 	%r1804, %r1801, %r1803, %p360;
	shl.b32 	%r1805, %r1804, 2;
	add.s32 	%r1806, %r1679, %r1805;
	st.shared.u32 	[%r1806], %r93;
	bar.sync 	0;
	mov.u64 	%rd15, %rd51;
	ld.param.u8 	%rs11, [%rd15];
	setp.ne.s16 	%p361, %rs11, 0;
	mov.b64 	%rd743, 0;
	@%p361 bra 	$L__BB5_86;
	ld.param.u64 	%rd418, [%rd15+24];
	cvta.to.global.u64 	%rd419, %rd418;
	ld.global.u64 	%rd743, [%rd419];
$L__BB5_86:
	setp.ne.s16 	%p362, %rs11, 0;
	mov.b64 	%rd744, 0;
	@%p362 bra 	$L__BB5_88;
	ld.param.u64 	%rd421, [%rd15+16];
	ld.param.u64 	%rd422, [%rd15+24];
	cvta.to.global.u64 	%rd423, %rd422;
	ld.global.u64 	%rd424, [%rd423];
	sub.s64 	%rd744, %rd421, %rd424;
$L__BB5_88:
	cvta.to.global.u64 	%rd20, %rd48;
	cvta.to.global.u64 	%rd21, %rd49;
	add.s32 	%r1807, %r137, %r138;
	add.s32 	%r1808, %r1807, %r73;
	setp.lt.s32 	%p363, %r73, %r140;
	add.s32 	%r141, %r1808, -10944;
	shl.b32 	%r1809, %r73, 2;
	add.s32 	%r142, %r1679, %r1809;
	ld.shared.u32 	%r143, [%r142];
	@%p363 bra 	$L__BB5_90;
	cvt.s64.s32 	%rd425, %r141;
	add.s64 	%rd426, %rd743, %rd425;
	shl.b64 	%rd427, %rd426, 2;
	add.s64 	%rd428, %rd20, %rd427;
	st.global.u32 	[%rd428], %r143;
	bra.uni 	$L__BB5_91;
$L__BB5_90:
	add.s32 	%r1811, %r139, %r73;
	cvt.s64.s32 	%rd429, %r1811;
	add.s64 	%rd430, %rd744, %rd429;
	shl.b64 	%rd431, %rd430, 2;
	add.s64 	%rd432, %rd21, %rd431;
	st.global.u32 	[%rd432], %r143;
$L__BB5_91:
	add.s32 	%r1812, %r73, 608;
	setp.lt.s32 	%p364, %r1812, %r140;
	ld.shared.u32 	%r144, [%r142+2432];
	cvt.u64.u32 	%rd433, %r73;
	cvt.s64.s32 	%rd434, %r139;
	add.s64 	%rd435, %rd434, %rd433;
	add.s64 	%rd436, %rd744, %rd435;
	shl.b64 	%rd437, %rd436, 2;
	add.s64 	%rd22, %rd21, %rd437;
	@%p364 bra 	$L__BB5_93;
	add.s32 	%r1813, %r141, 608;
	cvt.s64.s32 	%rd438, %r1813;
	add.s64 	%rd439, %rd743, %rd438;
	shl.b64 	%rd440, %rd439, 2;
	add.s64 	%rd441, %rd20, %rd440;
	st.global.u32 	[%rd441], %r144;
	bra.uni 	$L__BB5_94;
$L__BB5_93:
	st.global.u32 	[%rd22+2432], %r144;
$L__BB5_94:
	add.s32 	%r1814, %r73, 1216;
	setp.lt.s32 	%p365, %r1814, %r140;
	ld.shared.u32 	%r145, [%r142+4864];
	@%p365 bra 	$L__BB5_96;
	add.s32 	%r1815, %r141, 1216;
	cvt.s64.s32 	%rd442, %r1815;
	add.s64 	%rd443, %rd743, %rd442;
	shl.b64 	%rd444, %rd443, 2;
	add.s64 	%rd445, %rd20, %rd444;
	st.global.u32 	[%rd445], %r145;
	bra.uni 	$L__BB5_97;
$L__BB5_96:
	st.global.u32 	[%rd22+4864], %r145;
$L__BB5_97:
	add.s32 	%r1816, %r73, 1824;
	setp.lt.s32 	%p366, %r1816, %r140;
	ld.shared.u32 	%r146, [%r142+7296];
	@%p366 bra 	$L__BB5_99;
	add.s32 	%r1817, %r141, 1824;
	cvt.s64.s32 	%rd446, %r1817;
	add.s64 	%rd447, %rd743, %rd446;
	shl.b64 	%rd448, %rd447, 2;
	add.s64 	%rd449, %rd20, %rd448;
	st.global.u32 	[%rd449], %r146;
	bra.uni 	$L__BB5_100;
$L__BB5_99:
	st.global.u32 	[%rd22+7296], %r146;
$L__BB5_100:
	add.s32 	%r1818, %r73, 2432;
	setp.lt.s32 	%p367, %r1818, %r140;
	ld.shared.u32 	%r147, [%r142+9728];
	@%p367 bra 	$L__BB5_102;
	add.s32 	%r1819, %r141, 2432;
	cvt.s64.s32 	%rd450, %r1819;
	add.s64 	%rd451, %rd743, %rd450;
	shl.b64 	%rd452, %rd451, 2;
	add.s64 	%rd453, %rd20, %rd452;
	st.global.u32 	[%rd453], %r147;
	bra.uni 	$L__BB5_103;
$L__BB5_102:
	st.global.u32 	[%rd22+9728], %r147;
$L__BB5_103:
	add.s32 	%r1820, %r73, 3040;
	setp.lt.s32 	%p368, %r1820, %r140;
	ld.shared.u32 	%r148, [%r142+12160];
	@%p368 bra 	$L__BB5_105;
	add.s32 	%r1821, %r141, 3040;
	cvt.s64.s32 	%rd454, %r1821;
	add.s64 	%rd455, %rd743, %rd454;
	shl.b64 	%rd456, %rd455, 2;
	add.s64 	%rd457, %rd20, %rd456;
	st.global.u32 	[%rd457], %r148;
	bra.uni 	$L__BB5_106;
$L__BB5_105:
	st.global.u32 	[%rd22+12160], %r148;
$L__BB5_106:
	add.s32 	%r1822, %r73, 3648;
	setp.lt.s32 	%p369, %r1822, %r140;
	ld.shared.u32 	%r149, [%r142+14592];
	@%p369 bra 	$L__BB5_108;
	add.s32 	%r1823, %r141, 3648;
	cvt.s64.s32 	%rd458, %r1823;
	add.s64 	%rd459, %rd743, %rd458;
	shl.b64 	%rd460, %rd459, 2;
	add.s64 	%rd461, %rd20, %rd460;
	st.global.u32 	[%rd461], %r149;
	bra.uni 	$L__BB5_109;
$L__BB5_108:
	st.global.u32 	[%rd22+14592], %r149;
$L__BB5_109:
	add.s32 	%r1824, %r73, 4256;
	setp.lt.s32 	%p370, %r1824, %r140;
	ld.shared.u32 	%r150, [%r142+17024];
	@%p370 bra 	$L__BB5_111;
	add.s32 	%r1825, %r141, 4256;
	cvt.s64.s32 	%rd462, %r1825;
	add.s64 	%rd463, %rd743, %rd462;
	shl.b64 	%rd464, %rd463, 2;
	add.s64 	%rd465, %rd20, %rd464;
	st.global.u32 	[%rd465], %r150;
	bra.uni 	$L__BB5_112;
$L__BB5_111:
	st.global.u32 	[%rd22+17024], %r150;
$L__BB5_112:
	add.s32 	%r1826, %r73, 4864;
	setp.lt.s32 	%p371, %r1826, %r140;
	ld.shared.u32 	%r151, [%r142+19456];
	@%p371 bra 	$L__BB5_114;
	add.s32 	%r1827, %r141, 4864;
	cvt.s64.s32 	%rd466, %r1827;
	add.s64 	%rd467, %rd743, %rd466;
	shl.b64 	%rd468, %rd467, 2;
	add.s64 	%rd469, %rd20, %rd468;
	st.global.u32 	[%rd469], %r151;
	bra.uni 	$L__BB5_115;
$L__BB5_114:
	st.global.u32 	[%rd22+19456], %r151;
$L__BB5_115:
	add.s32 	%r1828, %r73, 5472;
	setp.lt.s32 	%p372, %r1828, %r140;
	ld.shared.u32 	%r152, [%r142+21888];
	@%p372 bra 	$L__BB5_117;
	add.s32 	%r1829, %r141, 5472;
	cvt.s64.s32 	%rd470, %r1829;
	add.s64 	%rd471, %rd743, %rd470;
	shl.b64 	%rd472, %rd471, 2;
	add.s64 	%rd473, %rd20, %rd472;
	st.global.u32 	[%rd473], %r152;
	bra.uni 	$L__BB5_118;
$L__BB5_117:
	st.global.u32 	[%rd22+21888], %r152;
$L__BB5_118:
	add.s32 	%r1830, %r73, 6080;
	setp.lt.s32 	%p373, %r1830, %r140;
	ld.shared.u32 	%r153, [%r142+24320];
	@%p373 bra 	$L__BB5_120;
	add.s32 	%r1831, %r141, 6080;
	cvt.s64.s32 	%rd474, %r1831;
	add.s64 	%rd475, %rd743, %rd474;
	shl.b64 	%rd476, %rd475, 2;
	add.s64 	%rd477, %rd20, %rd476;
	st.global.u32 	[%rd477], %r153;
	bra.uni 	$L__BB5_121;
$L__BB5_120:
	st.global.u32 	[%rd22+24320], %r153;
$L__BB5_121:
	add.s32 	%r1832, %r73, 6688;
	setp.lt.s32 	%p374, %r1832, %r140;
	ld.shared.u32 	%r154, [%r142+26752];
	@%p374 bra 	$L__BB5_123;
	add.s32 	%r1833, %r141, 6688;
	cvt.s64.s32 	%rd478, %r1833;
	add.s64 	%rd479, %rd743, %rd478;
	shl.b64 	%rd480, %rd479, 2;
	add.s64 	%rd481, %rd20, %rd480;
	st.global.u32 	[%rd481], %r154;
	bra.uni 	$L__BB5_124;
$L__BB5_123:
	st.global.u32 	[%rd22+26752], %r154;
$L__BB5_124:
	add.s32 	%r1834, %r73, 7296;
	setp.lt.s32 	%p375, %r1834, %r140;
	ld.shared.u32 	%r155, [%r142+29184];
	@%p375 bra 	$L__BB5_126;
	add.s32 	%r1835, %r141, 7296;
	cvt.s64.s32 	%rd482, %r1835;
	add.s64 	%rd483, %rd743, %rd482;
	shl.b64 	%rd484, %rd483, 2;
	add.s64 	%rd485, %rd20, %rd484;
	st.global.u32 	[%rd485], %r155;
	bra.uni 	$L__BB5_127;
$L__BB5_126:
	st.global.u32 	[%rd22+29184], %r155;
$L__BB5_127:
	add.s32 	%r1836, %r73, 7904;
	setp.lt.s32 	%p376, %r1836, %r140;
	ld.shared.u32 	%r156, [%r142+31616];
	@%p376 bra 	$L__BB5_129;
	add.s32 	%r1837, %r141, 7904;
	cvt.s64.s32 	%rd486, %r1837;
	add.s64 	%rd487, %rd743, %rd486;
	shl.b64 	%rd488, %rd487, 2;
	add.s64 	%rd489, %rd20, %rd488;
	st.global.u32 	[%rd489], %r156;
	bra.uni 	$L__BB5_130;
$L__BB5_129:
	st.global.u32 	[%rd22+31616], %r156;
$L__BB5_130:
	add.s32 	%r1838, %r73, 8512;
	setp.lt.s32 	%p377, %r1838, %r140;
	ld.shared.u32 	%r157, [%r142+34048];
	@%p377 bra 	$L__BB5_132;
	add.s32 	%r1839, %r141, 8512;
	cvt.s64.s32 	%rd490, %r1839;
	add.s64 	%rd491, %rd743, %rd490;
	shl.b64 	%rd492, %rd491, 2;
	add.s64 	%rd493, %rd20, %rd492;
	st.global.u32 	[%rd493], %r157;
	bra.uni 	$L__BB5_133;
$L__BB5_132:
	st.global.u32 	[%rd22+34048], %r157;
$L__BB5_133:
	add.s32 	%r1840, %r73, 9120;
	setp.lt.s32 	%p378, %r1840, %r140;
	ld.shared.u32 	%r158, [%r142+36480];
	@%p378 bra 	$L__BB5_135;
	add.s32 	%r1841, %r141, 9120;
	cvt.s64.s32 	%rd494, %r1841;
	add.s64 	%rd495, %rd743, %rd494;
	shl.b64 	%rd496, %rd495, 2;
	add.s64 	%rd497, %rd20, %rd496;
	st.global.u32 	[%rd497], %r158;
	bra.uni 	$L__BB5_136;
$L__BB5_135:
	st.global.u32 	[%rd22+36480], %r158;
$L__BB5_136:
	add.s32 	%r1842, %r73, 9728;
	setp.lt.s32 	%p379, %r1842, %r140;
	ld.shared.u32 	%r159, [%r142+38912];
	@%p379 bra 	$L__BB5_138;
	add.s32 	%r1843, %r141, 9728;
	cvt.s64.s32 	%rd498, %r1843;
	add.s64 	%rd499, %rd743, %rd498;
	shl.b64 	%rd500, %rd499, 2;
	add.s64 	%rd501, %rd20, %rd500;
	st.global.u32 	[%rd501], %r159;
	bra.uni 	$L__BB5_139;
$L__BB5_138:
	st.global.u32 	[%rd22+38912], %r159;
$L__BB5_139:
	add.s32 	%r1844, %r73, 10336;
	setp.lt.s32 	%p380, %r1844, %r140;
	ld.shared.u32 	%r160, [%r142+41344];
	@%p380 bra 	$L__BB5_141;
	add.s32 	%r1845, %r141, 10336;
	cvt.s64.s32 	%rd502, %r1845;
	add.s64 	%rd503, %rd743, %rd502;
	shl.b64 	%rd504, %rd503, 2;
	add.s64 	%rd505, %rd20, %rd504;
	st.global.u32 	[%rd505], %r160;
	bra.uni 	$L__BB5_397;
$L__BB5_141:
	st.global.u32 	[%rd22+41344], %r160;
	bra.uni 	$L__BB5_397;
$L__BB5_142:
	ld.param.u32 	%r2255, [_ZN3cub18CUB_300001_SM_10006detail6select23DeviceSelectSweepKernelINS2_10policy_hubIiNS0_8NullTypeElLb1ELNS0_10SelectImplE2EE10Policy1000EN6thrust24THRUST_300001_SM_1000_NS6detail15normal_iteratorINSA_10device_ptrIiEEEEPS5_NS2_27partition_distinct_output_tISF_SF_EEPlNS0_13ScanTileStateIiLb1EEE7is_evenS5_iNS2_19streaming_context_tIlLb1EEELS6_2EEEvT0_T1_T2_T3_T4_T5_T6_T7_iT8_NS1_7vsmem_tE_param_7];
	sub.s32 	%r161, %r2255, %r2;
	setp.ne.s32 	%p2, %r1, 0;
	@%p2 bra 	$L__BB5_257;
	ld.param.u8 	%rs4, [%rd1];
	setp.eq.s16 	%p162, %rs4, 0;
	ld.param.u64 	%rd162, [%rd1+16];
	selp.b64 	%rd163, %rd162, 0, %p162;
	cvt.u64.u32 	%rd164, %r2;
	add.s64 	%rd165, %rd163, %rd164;
	mov.u32 	%r1014, %tid.x;
	and.b32  	%r1015, %r1014, 31;
	and.b32  	%r1016, %r1014, 992;
	mul.lo.s32 	%r1017, %r1016, 18;
	or.b32  	%r162, %r1017, %r1015;
	setp.ge.s32 	%p163, %r162, %r161;
	cvt.u64.u32 	%rd166, %r162;
	add.s64 	%rd167, %rd165, %rd166;
	shl.b64 	%rd168, %rd167, 2;
	add.s64 	%rd23, %rd3, %rd168;
	@%p163 bra 	$L__BB5_145;
	ld.global.u32 	%r2273, [%rd23];
$L__BB5_145:
	add.s32 	%r1019, %r162, 32;
	setp.ge.s32 	%p164, %r1019, %r161;
	@%p164 bra 	$L__BB5_147;
	ld.global.u32 	%r2274, [%rd23+128];
$L__BB5_147:
	add.s32 	%r1021, %r162, 64;
	setp.ge.s32 	%p165, %r1021, %r161;
	@%p165 bra 	$L__BB5_149;
	ld.global.u32 	%r2275, [%rd23+256];
$L__BB5_149:
	add.s32 	%r1023, %r162, 96;
	setp.ge.s32 	%p166, %r1023, %r161;
	@%p166 bra 	$L__BB5_151;
	ld.global.u32 	%r2276, [%rd23+384];
$L__BB5_151:
	add.s32 	%r1025, %r162, 128;
	setp.ge.s32 	%p167, %r1025, %r161;
	@%p167 bra 	$L__BB5_153;
	ld.global.u32 	%r2277, [%rd23+512];
$L__BB5_153:
	add.s32 	%r1027, %r162, 160;
	setp.ge.s32 	%p168, %r1027, %r161;
	@%p168 bra 	$L__BB5_155;
	ld.global.u32 	%r2278, [%rd23+640];
$L__BB5_155:
	add.s32 	%r1029, %r162, 192;
	setp.ge.s32 	%p169, %r1029, %r161;
	@%p169 bra 	$L__BB5_157;
	ld.global.u32 	%r2279, [%rd23+768];
$L__BB5_157:
	add.s32 	%r1031, %r162, 224;
	setp.ge.s32 	%p170, %r1031, %r161;
	@%p170 bra 	$L__BB5_159;
	ld.global.u32 	%r2280, [%rd23+896];
$L__BB5_159:
	add.s32 	%r1033, %r162, 256;
	setp.ge.s32 	%p171, %r1033, %r161;
	@%p171 bra 	$L__BB5_161;
	ld.global.u32 	%r2281, [%rd23+1024];
$L__BB5_161:
	add.s32 	%r1035, %r162, 288;
	setp.ge.s32 	%p172, %r1035, %r161;
	@%p172 bra 	$L__BB5_163;
	ld.global.u32 	%r2282, [%rd23+1152];
$L__BB5_163:
	add.s32 	%r1037, %r162, 320;
	setp.ge.s32 	%p173, %r1037, %r161;
	@%p173 bra 	$L__BB5_165;
	ld.global.u32 	%r2283, [%rd23+1280];
$L__BB5_165:
	add.s32 	%r1039, %r162, 352;
	setp.ge.s32 	%p174, %r1039, %r161;
	@%p174 bra 	$L__BB5_167;
	ld.global.u32 	%r2284, [%rd23+1408];
$L__BB5_167:
	add.s32 	%r1041, %r162, 384;
	setp.ge.s32 	%p175, %r1041, %r161;
	@%p175 bra 	$L__BB5_169;
	ld.global.u32 	%r2285, [%rd23+1536];
$L__BB5_169:
	add.s32 	%r1043, %r162, 416;
	setp.ge.s32 	%p176, %r1043, %r161;
	@%p176 bra 	$L__BB5_171;
	ld.global.u32 	%r2286, [%rd23+1664];
$L__BB5_171:
	add.s32 	%r1045, %r162, 448;
	setp.ge.s32 	%p177, %r1045, %r161;
	@%p177 bra 	$L__BB5_173;
	ld.global.u32 	%r2287, [%rd23+1792];
$L__BB5_173:
	add.s32 	%r1047, %r162, 480;
	setp.ge.s32 	%p178, %r1047, %r161;
	@%p178 bra 	$L__BB5_175;
	ld.global.u32 	%r2288, [%rd23+1920];
$L__BB5_175:
	add.s32 	%r1049, %r162, 512;
	setp.ge.s32 	%p179, %r1049, %r161;
	@%p179 bra 	$L__BB5_177;
	ld.global.u32 	%r2289, [%rd23+2048];
$L__BB5_177:
	add.s32 	%r1051, %r162, 544;
	setp.ge.s32 	%p180, %r1051, %r161;
	@%p180 bra 	$L__BB5_179;
	ld.global.u32 	%r2290, [%rd23+2176];
$L__BB5_179:
	ld.param.u32 	%r2257, [_ZN3cub18CUB_300001_SM_10006detail6select23DeviceSelectSweepKernelINS2_10policy_hubIiNS0_8NullTypeElLb1ELNS0_10SelectImplE2EE10Policy1000EN6thrust24THRUST_300001_SM_1000_NS6detail15normal_iteratorINSA_10device_ptrIiEEEEPS5_NS2_27partition_distinct_output_tISF_SF_EEPlNS0_13ScanTileStateIiLb1EEE7is_evenS5_iNS2_19streaming_context_tIlLb1EEELS6_2EEEvT0_T1_T2_T3_T4_T5_T6_T7_iT8_NS1_7vsmem_tE_param_7];
	// begin inline asm
	mov.u32 %r1052, %laneid;
	// end inline asm
	mov.u32 	%r200, %tid.x;
	shr.u32 	%r1083, %r200, 5;
	mad.lo.s32 	%r1084, %r1083, 576, %r1052;
	shl.b32 	%r1085, %r1084, 2;
	mov.u32 	%r1086, _ZZN3cub18CUB_300001_SM_10006detail6select23DeviceSelectSweepKernelINS2_10policy_hubIiNS0_8NullTypeElLb1ELNS0_10SelectImplE2EE10Policy1000EN6thrust24THRUST_300001_SM_1000_NS6detail15normal_iteratorINSA_10device_ptrIiEEEEPS5_NS2_27partition_distinct_output_tISF_SF_EEPlNS0_13ScanTileStateIiLb1EEE7is_evenS5_iNS2_19streaming_context_tIlLb1EEELS6_2EEEvT0_T1_T2_T3_T4_T5_T6_T7_iT8_NS1_7vsmem_tEE19static_temp_storage;
	add.s32 	%r1087, %r1086, %r1085;
	st.shared.u32 	[%r1087], %r2273;
	st.shared.u32 	[%r1087+128], %r2274;
	st.shared.u32 	[%r1087+256], %r2275;
	st.shared.u32 	[%r1087+384], %r2276;
	st.shared.u32 	[%r1087+512], %r2277;
	st.shared.u32 	[%r1087+640], %r2278;
	st.shared.u32 	[%r1087+768], %r2279;
	st.shared.u32 	[%r1087+896], %r2280;
	st.shared.u32 	[%r1087+1024], %r2281;
	st.shared.u32 	[%r1087+1152], %r2282;
	st.shared.u32 	[%r1087+1280], %r2283;
	st.shared.u32 	[%r1087+1408], %r2284;
	st.shared.u32 	[%r1087+1536], %r2285;
	st.shared.u32 	[%r1087+1664], %r2286;
	st.shared.u32 	[%r1087+1792], %r2287;
	st.shared.u32 	[%r1087+1920], %r2288;
	st.shared.u32 	[%r1087+2048], %r2289;
	st.shared.u32 	[%r1087+2176], %r2290;
	bar.warp.sync 	-1;
	mad.lo.s32 	%r1088, %r1052, 68, %r1087;
	ld.shared.v2.u32 	{%r201, %r202}, [%r1088];
	not.b32 	%r1089, %r201;
	not.b32 	%r1090, %r202;
	ld.shared.v2.u32 	{%r203, %r204}, [%r1088+8];
	not.b32 	%r1091, %r203;
	not.b32 	%r1092, %r204;
	ld.shared.v2.u32 	{%r205, %r206}, [%r1088+16];
	not.b32 	%r1093, %r205;
	not.b32 	%r1094, %r206;
	ld.shared.v2.u32 	{%r207, %r208}, [%r1088+24];
	not.b32 	%r1095, %r207;
	not.b32 	%r1096, %r208;
	ld.shared.v2.u32 	{%r209, %r210}, [%r1088+32];
	not.b32 	%r1097, %r209;
	not.b32 	%r1098, %r210;
	ld.shared.v2.u32 	{%r211, %r212}, [%r1088+40];
	not.b32 	%r1099, %r211;
	not.b32 	%r1100, %r212;
	ld.shared.v2.u32 	{%r213, %r214}, [%r1088+48];
	not.b32 	%r1101, %r213;
	not.b32 	%r1102, %r214;
	ld.shared.v2.u32 	{%r215, %r216}, [%r1088+56];
	not.b32 	%r1103, %r215;
	not.b32 	%r1104, %r216;
	ld.shared.v2.u32 	{%r217, %r218}, [%r1088+64];
	not.b32 	%r1105, %r217;
	not.b32 	%r1106, %r218;
	mul.lo.s32 	%r1107, %r200, 18;
	mov.u32 	%r1108, %ctaid.x;
	mov.u32 	%r1109, %nctaid.y;
	mov.u32 	%r1110, %ctaid.y;
	mad.lo.s32 	%r1111, %r1108, %r1109, %r1110;
	mul.lo.s32 	%r1112, %r1111, 10944;
	sub.s32 	%r219, %r2257, %r1112;
	setp.lt.s32 	%p181, %r1107, %r219;
	and.b32  	%r1113, %r1089, 1;
	selp.b32 	%r1114, %r1113, 1, %p181;
	or.b32  	%r1115, %r1107, 1;
	setp.lt.s32 	%p182, %r1115, %r219;
	and.b32  	%r1116, %r1090, 1;
	selp.b32 	%r220, %r1116, 1, %p182;
	add.s32 	%r1117, %r1107, 2;
	setp.lt.s32 	%p183, %r1117, %r219;
	and.b32  	%r1118, %r1091, 1;
	selp.b32 	%r221, %r1118, 1, %p183;
	add.s32 	%r1119, %r1107, 3;
	setp.lt.s32 	%p184, %r1119, %r219;
	and.b32  	%r1120, %r1092, 1;
	selp.b32 	%r1121, %r1120, 1, %p184;
	add.s32 	%r1122, %r1107, 4;
	setp.lt.s32 	%p185, %r1122, %r219;
	and.b32  	%r1123, %r1093, 1;
	selp.b32 	%r1124, %r1123, 1, %p185;
	add.s32 	%r1125, %r1107, 5;
	setp.lt.s32 	%p186, %r1125, %r219;
	and.b32  	%r1126, %r1094, 1;
	selp.b32 	%r222, %r1126, 1, %p186;
	add.s32 	%r1127, %r1107, 6;
	setp.lt.s32 	%p187, %r1127, %r219;
	and.b32  	%r1128, %r1095, 1;
	selp.b32 	%r223, %r1128, 1, %p187;
	add.s32 	%r1129, %r1107, 7;
	setp.lt.s32 	%p188, %r1129, %r219;
	and.b32  	%r1130, %r1096, 1;
	selp.b32 	%r224, %r1130, 1, %p188;
	add.s32 	%r1131, %r1107, 8;
	setp.lt.s32 	%p189, %r1131, %r219;
	and.b32  	%r1132, %r1097, 1;
	selp.b32 	%r225, %r1132, 1, %p189;
	add.s32 	%r1133, %r1107, 9;
	setp.lt.s32 	%p190, %r1133, %r219;
	and.b32  	%r1134, %r1098, 1;
	selp.b32 	%r226, %r1134, 1, %p190;
	add.s32 	%r1135, %r1107, 10;
	setp.lt.s32 	%p191, %r1135, %r219;
	and.b32  	%r1136, %r1099, 1;
	selp.b32 	%r1137, %r1136, 1, %p191;
	add.s32 	%r1138, %r1107, 11;
	setp.lt.s32 	%p192, %r1138, %r219;
	and.b32  	%r1139, %r1100, 1;
	selp.b32 	%r227, %r1139, 1, %p192;
	add.s32 	%r1140, %r1107, 12;
	setp.lt.s32 	%p193, %r1140, %r219;
	and.b32  	%r1141, %r1101, 1;
	selp.b32 	%r228, %r1141, 1, %p193;
	add.s32 	%r1142, %r1107, 13;
	setp.lt.s32 	%p194, %r1142, %r219;
	and.b32  	%r1143, %r1102, 1;
	selp.b32 	%r229, %r1143, 1, %p194;
	add.s32 	%r1144, %r1107, 14;
	setp.lt.s32 	%p195, %r1144, %r219;
	and.b32  	%r1145, %r1103, 1;
	selp.b32 	%r230, %r1145, 1, %p195;
	add.s32 	%r1146, %r1107, 15;
	setp.lt.s32 	%p196, %r1146, %r219;
	and.b32  	%r1147, %r1104, 1;
	selp.b32 	%r1148, %r1147, 1, %p196;
	add.s32 	%r1149, %r1107, 16;
	setp.lt.s32 	%p197, %r1149, %r219;
	and.b32  	%r1150, %r1105, 1;
	selp.b32 	%r1151, %r1150, 1, %p197;
	add.s32 	%r1152, %r1107, 17;
	setp.lt.s32 	%p198, %r1152, %r219;
	and.b32  	%r1153, %r1106, 1;
	selp.b32 	%r231, %r1153, 1, %p198;
	bar.sync 	0;
	add.s32 	%r1154, %r220, %r1114;
	add.s32 	%r1155, %r221, %r1154;
	add.s32 	%r1156, %r1121, %r1155;
	add.s32 	%r1157, %r1124, %r1156;
	add.s32 	%r1158, %r222, %r1157;
	add.s32 	%r1159, %r223, %r1158;
	add.s32 	%r1160, %r224, %r1159;
	add.s32 	%r1161, %r225, %r1160;
	add.s32 	%r1162, %r226, %r1161;
	add.s32 	%r1163, %r1137, %r1162;
	add.s32 	%r1164, %r227, %r1163;
	add.s32 	%r1165, %r228, %r1164;
	add.s32 	%r1166, %r229, %r1165;
	add.s32 	%r1167, %r230, %r1166;
	add.s32 	%r1168, %r1148, %r1167;
	add.s32 	%r1169, %r1151, %r1168;
	add.s32 	%r1057, %r231, %r1169;
	mov.b32 	%r1055, 1;
	mov.b32 	%r1080, 0;
	mov.b32 	%r1082, -1;
	// begin inline asm
	{  .reg .s32 r0;  .reg .pred p;  shfl.sync.up.b32 r0|p, %r1057, %r1055, %r1080, %r1082;  @p add.s32 r0, r0, %r1057;  mov.s32 %r1053, r0;}
	// end inline asm
	mov.b32 	%r1061, 2;
	// begin inline asm
	{  .reg .s32 r0;  .reg .pred p;  shfl.sync.up.b32 r0|p, %r1053, %r1061, %r1080, %r1082;  @p add.s32 r0, r0, %r1053;  mov.s32 %r1059, r0;}
	// end inline asm
	mov.b32 	%r1067, 4;
	// begin inline asm
	{  .reg .s32 r0;  .reg .pred p;  shfl.sync.up.b32 r0|p, %r1059, %r1067, %r1080, %r1082;  @p add.s32 r0, r0, %r1059;  mov.s32 %r1065, r0;}
	// end inline asm
	mov.b32 	%r1073, 8;
	// begin inline asm
	{  .reg .s32 r0;  .reg .pred p;  shfl.sync.up.b32 r0|p, %r1065, %r1073, %r1080, %r1082;  @p add.s32 r0, r0, %r1065;  mov.s32 %r1071, r0;}
	// end inline asm
	mov.b32 	%r1079, 16;
	// begin inline asm
	{  .reg .s32 r0;  .reg .pred p;  shfl.sync.up.b32 r0|p, %r1071, %r1079, %r1080, %r1082;  @p add.s32 r0, r0, %r1071;  mov.s32 %r1077, r0;}
	// end inline asm
	setp.ne.s32 	%p199, %r1052, 31;
	@%p199 bra 	$L__BB5_181;
	shr.u32 	%r1170, %r200, 3;
	and.b32  	%r1171, %r1170, 124;
	add.s32 	%r1173, %r1086, %r1171;
	st.shared.u32 	[%r1173], %r1077;
$L__BB5_181:
	bar.sync 	0;
	mov.u32 	%r1174, _ZZN3cub18CUB_300001_SM_10006detail6select23DeviceSelectSweepKernelINS2_10policy_hubIiNS0_8NullTypeElLb1ELNS0_10SelectImplE2EE10Policy1000EN6thrust24THRUST_300001_SM_1000_NS6detail15normal_iteratorINSA_10device_ptrIiEEEEPS5_NS2_27partition_distinct_output_tISF_SF_EEPlNS0_13ScanTileStateIiLb1EEE7is_evenS5_iNS2_19streaming_context_tIlLb1EEELS6_2EEEvT0_T1_T2_T3_T4_T5_T6_T7_iT8_NS1_7vsmem_tEE19static_temp_storage;
	ld.shared.v4.u32 	{%r1175, %r1176, %r1177, %r1178}, [_ZZN3cub18CUB_300001_SM_10006detail6select23DeviceSelectSweepKernelINS2_10policy_hubIiNS0_8NullTypeElLb1ELNS0_10SelectImplE2EE10Policy1000EN6thrust24THRUST_300001_SM_1000_NS6detail15normal_iteratorINSA_10device_ptrIiEEEEPS5_NS2_27partition_distinct_output_tISF_SF_EEPlNS0_13ScanTileStateIiLb1EEE7is_evenS5_iNS2_19streaming_context_tIlLb1EEELS6_2EEEvT0_T1_T2_T3_T4_T5_T6_T7_iT8_NS1_7vsmem_tEE19static_temp_storage];
	shr.u32 	%r1179, %r200, 5;
	add.s32 	%r1180, %r1176, %r1175;
	setp.eq.s32 	%p200, %r1179, 2;
	selp.b32 	%r1181, %r1180, %r1175, %p200;
	add.s32 	%r1182, %r1180, %r1177;
	setp.eq.s32 	%p201, %r1179, 3;
	selp.b32 	%r1183, %r1182, %r1181, %p201;
	add.s32 	%r1184, %r1182, %r1178;
	setp.eq.s32 	%p202, %r1179, 4;
	selp.b32 	%r1185, %r1184, %r1183, %p202;
	ld.shared.v4.u32 	{%r1186, %r1187, %r1188, %r1189}, [_ZZN3cub18CUB_300001_SM_10006detail6select23DeviceSelectSweepKernelINS2_10policy_hubIiNS0_8NullTypeElLb1ELNS0_10SelectImplE2EE10Policy1000EN6thrust24THRUST_300001_SM_1000_NS6detail15normal_iteratorINSA_10device_ptrIiEEEEPS5_NS2_27partition_distinct_output_tISF_SF_EEPlNS0_13ScanTileStateIiLb1EEE7is_evenS5_iNS2_19streaming_context_tIlLb1EEELS6_2EEEvT0_T1_T2_T3_T4_T5_T6_T7_iT8_NS1_7vsmem_tEE19static_temp_storage+16];
	add.s32 	%r1190, %r1184, %r1186;
	setp.eq.s32 	%p203, %r1179, 5;
	selp.b32 	%r1191, %r1190, %r1185, %p203;
	add.s32 	%r1192, %r1190, %r1187;
	setp.eq.s32 	%p204, %r1179, 6;
	selp.b32 	%r1193, %r1192, %r1191, %p204;
	add.s32 	%r1194, %r1192, %r1188;
	setp.eq.s32 	%p205, %r1179, 7;
	selp.b32 	%r1195, %r1194, %r1193, %p205;
	add.s32 	%r1196, %r1194, %r1189;
	setp.eq.s32 	%p206, %r1179, 8;
	selp.b32 	%r1197, %r1196, %r1195, %p206;
	ld.shared.v4.u32 	{%r1198, %r1199, %r1200, %r1201}, [_ZZN3cub18CUB_300001_SM_10006detail6select23DeviceSelectSweepKernelINS2_10policy_hubIiNS0_8NullTypeElLb1ELNS0_10SelectImplE2EE10Policy1000EN6thrust24THRUST_300001_SM_1000_NS6detail15normal_iteratorINSA_10device_ptrIiEEEEPS5_NS2_27partition_distinct_output_tISF_SF_EEPlNS0_13ScanTileStateIiLb1EEE7is_evenS5_iNS2_19streaming_context_tIlLb1EEELS6_2EEEvT0_T1_T2_T3_T4_T5_T6_T7_iT8_NS1_7vsmem_tEE19static_temp_storage+32];
	add.s32 	%r1202, %r1196, %r1198;
	setp.eq.s32 	%p207, %r1179, 9;
	selp.b32 	%r1203, %r1202, %r1197, %p207;
	add.s32 	%r1204, %r1202, %r1199;
	setp.eq.s32 	%p208, %r1179, 10;
	selp.b32 	%r1205, %r1204, %r1203, %p208;
	add.s32 	%r1206, %r1204, %r1200;
	setp.eq.s32 	%p209, %r1179, 11;
	selp.b32 	%r1207, %r1206, %r1205, %p209;
	add.s32 	%r1208, %r1206, %r1201;
	setp.eq.s32 	%p210, %r1179, 12;
	selp.b32 	%r1209, %r1208, %r1207, %p210;
	ld.shared.v4.u32 	{%r1210, %r1211, %r1212, %r1213}, [_ZZN3cub18CUB_300001_SM_10006detail6select23DeviceSelectSweepKernelINS2_10policy_hubIiNS0_8NullTypeElLb1ELNS0_10SelectImplE2EE10Policy1000EN6thrust24THRUST_300001_SM_1000_NS6detail15normal_iteratorINSA_10device_ptrIiEEEEPS5_NS2_27partition_distinct_output_tISF_SF_EEPlNS0_13ScanTileStateIiLb1EEE7is_evenS5_iNS2_19streaming_context_tIlLb1EEELS6_2EEEvT0_T1_T2_T3_T4_T5_T6_T7_iT8_NS1_7vsmem_tEE19static_temp_storage+48];
	add.s32 	%r1214, %r1208, %r1210;
	setp.eq.s32 	%p211, %r1179, 13;
	selp.b32 	%r1215, %r1214, %r1209, %p211;
	add.s32 	%r1216, %r1214, %r1211;
	setp.eq.s32 	%p212, %r1179, 14;
	selp.b32 	%r1217, %r1216, %r1215, %p212;
	add.s32 	%r1218, %r1216, %r1212;
	setp.eq.s32 	%p213, %r1179, 15;
	selp.b32 	%r1219, %r1218, %r1217, %p213;
	add.s32 	%r1220, %r1218, %r1213;
	setp.eq.s32 	%p214, %r1179, 16;
	selp.b32 	%r1221, %r1220, %r1219, %p214;
	.pragma "used_bytes_mask 4095";
	ld.shared.v4.u32 	{%r1222, %r1223, %r1224, %r1225}, [_ZZN3cub18CUB_300001_SM_10006detail6select23DeviceSelectSweepKernelINS2_10policy_hubIiNS0_8NullTypeElLb1ELNS0_10SelectImplE2EE10Policy1000EN6thrust24THRUST_300001_SM_1000_NS6detail15normal_iteratorINSA_10device_ptrIiEEEEPS5_NS2_27partition_distinct_output_tISF_SF_EEPlNS0_13ScanTileStateIiLb1EEE7is_evenS5_iNS2_19streaming_context_tIlLb1EEELS6_2EEEvT0_T1_T2_T3_T4_T5_T6_T7_iT8_NS1_7vsmem_tEE19static_temp_storage+64];
	add.s32 	%r1226, %r1220, %r1222;
	setp.eq.s32 	%p215, %r1179, 17;
	selp.b32 	%r1227, %r1226, %r1221, %p215;
	add.s32 	%r1228, %r1226, %r1223;
	setp.eq.s32 	%p216, %r1179, 18;
	selp.b32 	%r1229, %r1228, %r1227, %p216;
	setp.lt.u32 	%p217, %r200, 32;
	selp.b32 	%r1230, 0, %r1229, %p217;
	setp.eq.s32 	%p218, %r1052, 0;
	mul.lo.s32 	%r1231, %r200, 18;
	setp.lt.s32 	%p219, %r1231, %r219;
	not.b32 	%r1232, %r201;
	and.b32  	%r1233, %r1232, 1;
	selp.b32 	%r1234, %r1233, 1, %p219;
	add.s32 	%r1235, %r220, %r1234;
	add.s32 	%r1236, %r221, %r1235;
	add.s32 	%r1237, %r1231, 3;
	setp.lt.s32 	%p220, %r1237, %r219;
	not.b32 	%r1238, %r204;
	and.b32  	%r1239, %r1238, 1;
	selp.b32 	%r1240, %r1239, 1, %p220;
	add.s32 	%r1241, %r1240, %r1236;
	add.s32 	%r1242, %r1231, 4;
	setp.lt.s32 	%p221, %r1242, %r219;
	not.b32 	%r1243, %r205;
	and.b32  	%r1244, %r1243, 1;
	selp.b32 	%r1245, %r1244, 1, %p221;
	add.s32 	%r1246, %r1245, %r1241;
	add.s32 	%r1247, %r222, %r1246;
	add.s32 	%r1248, %r223, %r1247;
	add.s32 	%r1249, %r224, %r1248;
	add.s32 	%r1250, %r225, %r1249;
	add.s32 	%r1251, %r226, %r1250;
	add.s32 	%r1252, %r1231, 10;
	setp.lt.s32 	%p222, %r1252, %r219;
	not.b32 	%r1253, %r211;
	and.b32  	%r1254, %r1253, 1;
	selp.b32 	%r1255, %r1254, 1, %p222;
	add.s32 	%r1256, %r1255, %r1251;
	add.s32 	%r1257, %r227, %r1256;
	add.s32 	%r1258, %r228, %r1257;
	add.s32 	%r1259, %r229, %r1258;
	add.s32 	%r1260, %r230, %r1259;
	add.s32 	%r1261, %r1231, 15;
	setp.lt.s32 	%p223, %r1261, %r219;
	not.b32 	%r1262, %r216;
	and.b32  	%r1263, %r1262, 1;
	selp.b32 	%r1264, %r1263, 1, %p223;
	add.s32 	%r1265, %r1264, %r1260;
	add.s32 	%r1266, %r1231, 16;
	setp.lt.s32 	%p224, %r1266, %r219;
	not.b32 	%r1267, %r217;
	and.b32  	%r1268, %r1267, 1;
	selp.b32 	%r1269, %r1268, 1, %p224;
	add.s32 	%r1270, %r1269, %r1265;
	add.s32 	%r1271, %r231, %r1270;
	sub.s32 	%r1272, %r1077, %r1271;
	selp.b32 	%r1273, 0, %r1272, %p218;
	add.s32 	%r1274, %r1230, %r1273;
	add.s32 	%r1275, %r1274, %r1234;
	add.s32 	%r1276, %r1235, %r1274;
	add.s32 	%r1277, %r1236, %r1274;
	add.s32 	%r1278, %r1241, %r1274;
	add.s32 	%r1279, %r1246, %r1274;
	add.s32 	%r1280, %r1247, %r1274;
	add.s32 	%r1281, %r1248, %r1274;
	add.s32 	%r1282, %r1249, %r1274;
	add.s32 	%r1283, %r1250, %r1274;
	add.s32 	%r1284, %r1251, %r1274;
	add.s32 	%r1285, %r1256, %r1274;
	add.s32 	%r1286, %r1257, %r1274;
	add.s32 	%r1287, %r1258, %r1274;
	add.s32 	%r1288, %r1259, %r1274;
	add.s32 	%r1289, %r1260, %r1274;
	add.s32 	%r1290, %r1265, %r1274;
	add.s32 	%r1291, %r1270, %r1274;
	add.s32 	%r1292, %r219, %r1224;
	add.s32 	%r1293, %r1292, %r1228;
	add.s32 	%r2324, %r1293, -10944;
	bar.sync 	0;
	sub.s32 	%r234, %r219, %r2324;
	sub.s32 	%r1294, %r1231, %r1274;
	setp.eq.s32 	%p225, %r1234, 0;
	add.s32 	%r1295, %r1274, %r234;
	selp.b32 	%r1296, %r1294, %r1295, %p225;
	shl.b32 	%r1297, %r1296, 2;
	add.s32 	%r1298, %r1174, %r1297;
	st.shared.u32 	[%r1298], %r201;
	sub.s32 	%r1299, %r1231, %r1275;
	add.s32 	%r1300, %r1299, 1;
	setp.eq.s32 	%p226, %r220, 0;
	add.s32 	%r1301, %r1295, %r1234;
	selp.b32 	%r1302, %r1300, %r1301, %p226;
	shl.b32 	%r1303, %r1302, 2;
	add.s32 	%r1304, %r1174, %r1303;
	st.shared.u32 	[%r1304], %r202;
	sub.s32 	%r1305, %r1231, %r1276;
	add.s32 	%r1306, %r1305, 2;
	setp.eq.s32 	%p227, %r221, 0;
	add.s32 	%r1307, %r1301, %r220;
	selp.b32 	%r1308, %r1306, %r1307, %p227;
	shl.b32 	%r1309, %r1308, 2;
	add.s32 	%r1310, %r1174, %r1309;
	st.shared.u32 	[%r1310], %r203;
	sub.s32 	%r1311, %r1237, %r1277;
	setp.eq.s32 	%p228, %r1240, 0;
	add.s32 	%r1312, %r1307, %r221;
	selp.b32 	%r1313, %r1311, %r1312, %p228;
	shl.b32 	%r1314, %r1313, 2;
	add.s32 	%r1315, %r1174, %r1314;
	st.shared.u32 	[%r1315], %r204;
	sub.s32 	%r1316, %r1242, %r1278;
	setp.eq.s32 	%p229, %r1245, 0;
	add.s32 	%r1317, %r1312, %r1240;
	selp.b32 	%r1318, %r1316, %r1317, %p229;
	shl.b32 	%r1319, %r1318, 2;
	add.s32 	%r1320, %r1174, %r1319;
	st.shared.u32 	[%r1320], %r205;
	sub.s32 	%r1321, %r1231, %r1279;
	add.s32 	%r1322, %r1321, 5;
	setp.eq.s32 	%p230, %r222, 0;
	add.s32 	%r1323, %r1317, %r1245;
	selp.b32 	%r1324, %r1322, %r1323, %p230;
	shl.b32 	%r1325, %r1324, 2;
	add.s32 	%r1326, %r1174, %r1325;
	st.shared.u32 	[%r1326], %r206;
	sub.s32 	%r1327, %r1231, %r1280;
	add.s32 	%r1328, %r1327, 6;
	setp.eq.s32 	%p231, %r223, 0;
	add.s32 	%r1329, %r1323, %r222;
	selp.b32 	%r1330, %r1328, %r1329, %p231;
	shl.b32 	%r1331, %r1330, 2;
	add.s32 	%r1332, %r1174, %r1331;
	st.shared.u32 	[%r1332], %r207;
	sub.s32 	%r1333, %r1231, %r1281;
	add.s32 	%r1334, %r1333, 7;
	setp.eq.s32 	%p232, %r224, 0;
	add.s32 	%r1335, %r1329, %r223;
	selp.b32 	%r1336, %r1334, %r1335, %p232;
	shl.b32 	%r1337, %r1336, 2;
	add.s32 	%r1338, %r1174, %r1337;
	st.shared.u32 	[%r1338], %r208;
	sub.s32 	%r1339, %r1231, %r1282;
	add.s32 	%r1340, %r1339, 8;
	setp.eq.s32 	%p233, %r225, 0;
	add.s32 	%r1341, %r1335, %r224;
	selp.b32 	%r1342, %r1340, %r1341, %p233;
	shl.b32 	%r1343, %r1342, 2;
	add.s32 	%r1344, %r1174, %r1343;
	st.shared.u32 	[%r1344], %r209;
	sub.s32 	%r1345, %r1231, %r1283;
	add.s32 	%r1346, %r1345, 9;
	setp.eq.s32 	%p234, %r226, 0;
	add.s32 	%r1347, %r1341, %r225;
	selp.b32 	%r1348, %r1346, %r1347, %p234;
	shl.b32 	%r1349, %r1348, 2;
	add.s32 	%r1350, %r1174, %r1349;
	st.shared.u32 	[%r1350], %r210;
	sub.s32 	%r1351, %r1252, %r1284;
	setp.eq.s32 	%p235, %r1255, 0;
	add.s32 	%r1352, %r1347, %r226;
	selp.b32 	%r1353, %r1351, %r1352, %p235;
	shl.b32 	%r1354, %r1353, 2;
	add.s32 	%r1355, %r1174, %r1354;
	st.shared.u32 	[%r1355], %r211;
	sub.s32 	%r1356, %r1231, %r1285;
	add.s32 	%r1357, %r1356, 11;
	setp.eq.s32 	%p236, %r227, 0;
	add.s32 	%r1358, %r1352, %r1255;
	selp.b32 	%r1359, %r1357, %r1358, %p236;
	shl.b32 	%r1360, %r1359, 2;
	add.s32 	%r1361, %r1174, %r1360;
	st.shared.u32 	[%r1361], %r212;
	sub.s32 	%r1362, %r1231, %r1286;
	add.s32 	%r1363, %r1362, 12;
	setp.eq.s32 	%p237, %r228, 0;
	add.s32 	%r1364, %r1358, %r227;
	selp.b32 	%r1365, %r1363, %r1364, %p237;
	shl.b32 	%r1366, %r1365, 2;
	add.s32 	%r1367, %r1174, %r1366;
	st.shared.u32 	[%r1367], %r213;
	sub.s32 	%r1368, %r1231, %r1287;
	add.s32 	%r1369, %r1368, 13;
	setp.eq.s32 	%p238, %r229, 0;
	add.s32 	%r1370, %r1364, %r228;
	selp.b32 	%r1371, %r1369, %r1370, %p238;
	shl.b32 	%r1372, %r1371, 2;
	add.s32 	%r1373, %r1174, %r1372;
	st.shared.u32 	[%r1373], %r214;
	sub.s32 	%r1374, %r1231, %r1288;
	add.s32 	%r1375, %r1374, 14;
	setp.eq.s32 	%p239, %r230, 0;
	add.s32 	%r1376, %r1370, %r229;
	selp.b32 	%r1377, %r1375, %r1376, %p239;
	shl.b32 	%r1378, %r1377, 2;
	add.s32 	%r1379, %r1174, %r1378;
	st.shared.u32 	[%r1379], %r215;
	sub.s32 	%r1380, %r1261, %r1289;
	setp.eq.s32 	%p240, %r1264, 0;
	add.s32 	%r1381, %r1376, %r230;
	selp.b32 	%r1382, %r1380, %r1381, %p240;
	shl.b32 	%r1383, %r1382, 2;
	add.s32 	%r1384, %r1174, %r1383;
	st.shared.u32 	[%r1384], %r216;
	sub.s32 	%r1385, %r1266, %r1290;
	setp.eq.s32 	%p241, %r1269, 0;
	add.s32 	%r1386, %r1381, %r1264;
	selp.b32 	%r1387, %r1385, %r1386, %p241;
	shl.b32 	%r1388, %r1387, 2;
	add.s32 	%r1389, %r1174, %r1388;
	st.shared.u32 	[%r1389], %r217;
	sub.s32 	%r1390, %r1231, %r1291;
	add.s32 	%r1391, %r1390, 17;
	setp.eq.s32 	%p242, %r231, 0;
	add.s32 	%r1392, %r1386, %r1269;
	selp.b32 	%r1393, %r1391, %r1392, %p242;
	shl.b32 	%r1394, %r1393, 2;
	add.s32 	%r1395, %r1174, %r1394;
	st.shared.u32 	[%r1395], %r218;
	bar.sync 	0;
	mov.u64 	%rd24, %rd51;
	ld.param.u8 	%rs5, [%rd24];
	setp.ne.s16 	%p243, %rs5, 0;
	mov.b64 	%rd745, 0;
	@%p243 bra 	$L__BB5_183;
	ld.param.u64 	%rd170, [%rd24+24];
	cvta.to.global.u64 	%rd171, %rd170;
	ld.global.u64 	%rd745, [%rd171];
$L__BB5_183:
	setp.ne.s16 	%p244, %rs5, 0;
	mov.b64 	%rd746, 0;
	@%p244 bra 	$L__BB5_185;
	ld.param.u64 	%rd173, [%rd24+16];
	ld.param.u64 	%rd174, [%rd24+24];
	cvta.to.global.u64 	%rd175, %rd174;
	ld.global.u64 	%rd176, [%rd175];
	sub.s64 	%rd746, %rd173, %rd176;
$L__BB5_185:
	cvta.to.global.u64 	%rd29, %rd48;
	cvta.to.global.u64 	%rd30, %rd49;
	setp.lt.s32 	%p245, %r200, %r234;
	selp.b32 	%r1396, 0, %r234, %p245;
	sub.s32 	%r235, %r200, %r1396;
	shl.b32 	%r1397, %r200, 2;
	add.s32 	%r236, %r1174, %r1397;
	ld.shared.u32 	%r237, [%r236];
	setp.ge.s32 	%p246, %r200, %r219;
	@%p246 bra 	$L__BB5_189;
	setp.lt.s32 	%p247, %r200, %r234;
	@%p247 bra 	$L__BB5_188;
	cvt.s64.s32 	%rd177, %r235;
	add.s64 	%rd178, %rd745, %rd177;
	shl.b64 	%rd179, %rd178, 2;
	add.s64 	%rd180, %rd29, %rd179;
	st.global.u32 	[%rd180], %r237;
	bra.uni 	$L__BB5_189;
$L__BB5_188:
	cvt.s64.s32 	%rd181, %r235;
	add.s64 	%rd182, %rd746, %rd181;
	shl.b64 	%rd183, %rd182, 2;
	add.s64 	%rd184, %rd30, %rd183;
	st.global.u32 	[%rd184], %r237;
$L__BB5_189:
	add.s32 	%r238, %r200, 608;
	setp.lt.s32 	%p248, %r238, %r234;
	selp.b32 	%r239, 0, %r234, %p248;
	ld.shared.u32 	%r240, [%r236+2432];
	setp.ge.s32 	%p249, %r238, %r219;
	@%p249 bra 	$L__BB5_193;
	setp.lt.s32 	%p250, %r238, %r234;
	@%p250 bra 	$L__BB5_192;
	cvt.s64.s32 	%rd185, %r239;
	cvt.u64.u32 	%rd186, %r200;
	sub.s64 	%rd187, %rd186, %rd185;
	add.s64 	%rd188, %rd745, %rd187;
	shl.b64 	%rd189, %rd188, 2;
	add.s64 	%rd190, %rd29, %rd189;
	st.global.u32 	[%rd190+2432], %r240;
	bra.uni 	$L__BB5_193;
$L__BB5_192:
	cvt.s64.s32 	%rd191, %r239;
	cvt.u64.u32 	%rd192, %r200;
	sub.s64 	%rd193, %rd192, %rd191;
	add.s64 	%rd194, %rd746, %rd193;
	shl.b64 	%rd195, %rd194, 2;
	add.s64 	%rd196, %rd30, %rd195;
	st.global.u32 	[%rd196+2432], %r240;
$L__BB5_193:
	add.s32 	%r241, %r200, 1216;
	setp.lt.s32 	%p251, %r241, %r234;
	selp.b32 	%r242, 0, %r234, %p251;
	ld.shared.u32 	%r243, [%r236+4864];
	setp.ge.s32 	%p252, %r241, %r219;
	@%p252 bra 	$L__BB5_197;
	setp.lt.s32 	%p253, %r241, %r234;
	@%p253 bra 	$L__BB5_196;
	cvt.s64.s32 	%rd197, %r242;
	cvt.u64.u32 	%rd198, %r200;
	sub.s64 	%rd199, %rd198, %rd197;
	add.s64 	%rd200, %rd745, %rd199;
	shl.b64 	%rd201, %rd200, 2;
	add.s64 	%rd202, %rd29, %rd201;
	st.global.u32 	[%rd202+4864], %r243;
	bra.uni 	$L__BB5_197;
$L__BB5_196:
	cvt.s64.s32 	%rd203, %r242;
	cvt.u64.u32 	%rd204, %r200;
	sub.s64 	%rd205, %rd204, %rd203;
	add.s64 	%rd206, %rd746, %rd205;
	shl.b64 	%rd207, %rd206, 2;
	add.s64 	%rd208, %rd30, %rd207;
	st.global.u32 	[%rd208+4864], %r243;
$L__BB5_197:
	add.s32 	%r244, %r200, 1824;
	setp.lt.s32 	%p254, %r244, %r234;
	selp.b32 	%r245, 0, %r234, %p254;
	ld.shared.u32 	%r246, [%r236+7296];
	setp.ge.s32 	%p255, %r244, %r219;
	@%p255 bra 	$L__BB5_201;
	setp.lt.s32 	%p256, %r244, %r234;
	@%p256 bra 	$L__BB5_200;
	cvt.s64.s32 	%rd209, %r245;
	cvt.u64.u32 	%rd210, %r200;
	sub.s64 	%rd211, %rd210, %rd209;
	add.s64 	%rd212, %rd745, %rd211;
	shl.b64 	%rd213, %rd212, 2;
	add.s64 	%rd214, %rd29, %rd213;
	st.global.u32 	[%rd214+7296], %r246;
	bra.uni 	$L__BB5_201;
$L__BB5_200:
	cvt.s64.s32 	%rd215, %r245;
	cvt.u64.u32 	%rd216, %r200;
	sub.s64 	%rd217, %rd216, %rd215;
	add.s64 	%rd218, %rd746, %rd217;
	shl.b64 	%rd219, %rd218, 2;
	add.s64 	%rd220, %rd30, %rd219;
	st.global.u32 	[%rd220+7296], %r246;
$L__BB5_201:
	add.s32 	%r247, %r200, 2432;
	setp.lt.s32 	%p257, %r247, %r234;
	selp.b32 	%r248, 0, %r234, %p257;
	ld.shared.u32 	%r249, [%r236+9728];
	setp.ge.s32 	%p258, %r247, %r219;
	@%p258 bra 	$L__BB5_205;
	setp.lt.s32 	%p259, %r247, %r234;
	@%p259 bra 	$L__BB5_204;
	cvt.s64.s32 	%rd221, %r248;
	cvt.u64.u32 	%rd222, %r200;
	sub.s64 	%rd223, %rd222, %rd221;
	add.s64 	%rd224, %rd745, %rd223;
	shl.b64 	%rd225, %rd224, 2;
	add.s64 	%rd226, %rd29, %rd225;
	st.global.u32 	[%rd226+9728], %r249;
	bra.uni 	$L__BB5_205;
$L__BB5_204:
	cvt.s64.s32 	%rd227, %r248;
	cvt.u64.u32 	%rd228, %r200;
	sub.s64 	%rd229, %rd228, %rd227;
	add.s64 	%rd230, %rd746, %rd229;
	shl.b64 	%rd231, %rd230, 2;
	add.s64 	%rd232, %rd30, %rd231;
	st.global.u32 	[%rd232+9728], %r249;
$L__BB5_205:
	add.s32 	%r250, %r200, 3040;
	setp.lt.s32 	%p260, %r250, %r234;
	selp.b32 	%r251, 0, %r234, %p260;
	ld.shared.u32 	%r252, [%r236+12160];
	setp.ge.s32 	%p261, %r250, %r219;
	@%p261 bra 	$L__BB5_209;
	setp.lt.s32 	%p262, %r250, %r234;
	@%p262 bra 	$L__BB5_208;
	cvt.s64.s32 	%rd233, %r251;
	cvt.u64.u32 	%rd234, %r200;
	sub.s64 	%rd235, %rd234, %rd233;
	add.s64 	%rd236, %rd745, %rd235;
	shl.b64 	%rd237, %rd236, 2;
	add.s64 	%rd238, %rd29, %rd237;
	st.global.u32 	[%rd238+12160], %r252;
	bra.uni 	$L__BB5_209;
$L__BB5_208:
	cvt.s64.s32 	%rd239, %r251;
	cvt.u64.u32 	%rd240, %r200;
	sub.s64 	%rd241, %rd240, %rd239;
	add.s64 	%rd242, %rd746, %rd241;
	shl.b64 	%rd243, %rd242, 2;
	add.s64 	%rd244, %rd30, %rd243;
	st.global.u32 	[%rd244+12160], %r252;
$L__BB5_209:
	add.s32 	%r253, %r200, 3648;
	setp.lt.s32 	%p263, %r253, %r234;
	selp.b32 	%r254, 0, %r234, %p263;
	ld.shared.u32 	%r255, [%r236+14592];
	setp.ge.s32 	%p264, %r253, %r219;
	@%p264 bra 	$L__BB5_213;
	setp.lt.s32 	%p265, %r253, %r234;
	@%p265 bra 	$L__BB5_212;
	cvt.s64.s32 	%rd245, %r254;
	cvt.u64.u32 	%rd246, %r200;
	sub.s64 	%rd247, %rd246, %rd245;
	add.s64 	%rd248, %rd745, %rd247;
	shl.b64 	%rd249, %rd248, 2;
	add.s64 	%rd250, %rd29, %rd249;
	st.global.u32 	[%rd250+14592], %r255;
	bra.uni 	$L__BB5_213;
$L__BB5_212:
	cvt.s64.s32 	%rd251, %r254;
	cvt.u64.u32 	%rd252, %r200;
	sub.s64 	%rd253, %rd252, %rd251;
	add.s64 	%rd254, %rd746, %rd253;
	shl.b64 	%rd255, %rd254, 2;
	add.s64 	%rd256, %rd30, %rd255;
	st.global.u32 	[%rd256+14592], %r255;
$L__BB5_213:
	add.s32 	%r256, %r200, 4256;
	setp.lt.s32 	%p266, %r256, %r234;
	selp.b32 	%r257, 0, %r234, %p266;
	ld.shared.u32 	%r258, [%r236+17024];
	setp.ge.s32 	%p267, %r256, %r219;
	@%p267 bra 	$L__BB5_217;
	setp.lt.s32 	%p268, %r256, %r234;
	@%p268 bra 	$L__BB5_216;
	cvt.s64.s32 	%rd257, %r257;
	cvt.u64.u32 	%rd258, %r200;
	sub.s64 	%rd259, %rd258, %rd257;
	add.s64 	%rd260, %rd745, %rd259;
	shl.b64 	%rd261, %rd260, 2;
	add.s64 	%rd262, %rd29, %rd261;
	st.global.u32 	[%rd262+17024], %r258;
	bra.uni 	$L__BB5_217;
$L__BB5_216:
	cvt.s64.s32 	%rd263, %r257;
	cvt.u64.u32 	%rd264, %r200;
	sub.s64 	%rd265, %rd264, %rd263;
	add.s64 	%rd266, %rd746, %rd265;
	shl.b64 	%rd267, %rd266, 2;
	add.s64 	%rd268, %rd30, %rd267;
	st.global.u32 	[%rd268+17024], %r258;
$L__BB5_217:
	add.s32 	%r259, %r200, 4864;
	setp.lt.s32 	%p269, %r259, %r234;
	selp.b32 	%r260, 0, %r234, %p269;
	ld.shared.u32 	%r261, [%r236+19456];
	setp.ge.s32 	%p270, %r259, %r219;
	@%p270 bra 	$L__BB5_221;
	setp.lt.s32 	%p271, %r259, %r234;
	@%p271 bra 	$L__BB5_220;
	cvt.s64.s32 	%rd269, %r260;
	cvt.u64.u32 	%rd270, %r200;
	sub.s64 	%rd271, %rd270, %rd269;
	add.s64 	%rd272, %rd745, %rd271;
	shl.b64 	%rd273, %rd272, 2;
	add.s64 	%rd274, %rd29, %rd273;
	st.global.u32 	[%rd274+19456], %r261;
	bra.uni 	$L__BB5_221;
$L__BB5_220:
	cvt.s64.s32 	%rd275, %r260;
	cvt.u64.u32 	%rd276, %r200;
	sub.s64 	%rd277, %rd276, %rd275;
	add.s64 	%rd278, %rd746, %rd277;
	shl.b64 	%rd279, %rd278, 2;
	add.s64 	%rd280, %rd30, %rd279;
	st.global.u32 	[%rd280+19456], %r261;
$L__BB5_221:
	add.s32 	%r262, %r200, 5472;
	setp.lt.s32 	%p272, %r262, %r234;
	selp.b32 	%r263, 0, %r234, %p272;
	ld.shared.u32 	%r264, [%r236+21888];
	setp.ge.s32 	%p273, %r262, %r219;
	@%p273 bra 	$L__BB5_225;
	setp.lt.s32 	%p274, %r262, %r234;
	@%p274 bra 	$L__BB5_224;
	cvt.s64.s32 	%rd281, %r263;
	cvt.u64.u32 	%rd282, %r200;
	sub.s64 	%rd283, %rd282, %rd281;
	add.s64 	%rd284, %rd745, %rd283;
	shl.b64 	%rd285, %rd284, 2;
	add.s64 	%rd286, %rd29, %rd285;
	st.global.u32 	[%rd286+21888], %r264;
	bra.uni 	$L__BB5_225;
$L__BB5_224:
	cvt.s64.s32 	%rd287, %r263;
	cvt.u64.u32 	%rd288, %r200;
	sub.s64 	%rd289, %rd288, %rd287;
	add.s64 	%rd290, %rd746, %rd289;
	shl.b64 	%rd291, %rd290, 2;
	add.s64 	%rd292, %rd30, %rd291;
	st.global.u32 	[%rd292+21888], %r264;
$L__BB5_225:
	add.s32 	%r265, %r200, 6080;
	setp.lt.s32 	%p275, %r265, %r234;
	selp.b32 	%r266, 0, %r234, %p275;
	ld.shared.u32 	%r267, [%r236+24320];
	setp.ge.s32 	%p276, %r265, %r219;
	@%p276 bra 	$L__BB5_229;
	setp.lt.s32 	%p277, %r265, %r234;
	@%p277 bra 	$L__BB5_228;
	cvt.s64.s32 	%rd293, %r266;
	cvt.u64.u32 	%rd294, %r200;
	sub.s64 	%rd295, %rd294, %rd293;
	add.s64 	%rd296, %rd745, %rd295;
	shl.b64 	%rd297, %rd296, 2;
	add.s64 	%rd298, %rd29, %rd297;
	st.global.u32 	[%rd298+24320], %r267;
	bra.uni 	$L__BB5_229;
$L__BB5_228:
	cvt.s64.s32 	%rd299, %r266;
	cvt.u64.u32 	%rd300, %r200;
	sub.s64 	%rd301, %rd300, %rd299;
	add.s64 	%rd302, %rd746, %rd301;
	shl.b64 	%rd303, %rd302, 2;
	add.s64 	%rd304, %rd30, %rd303;
	st.global.u32 	[%rd304+24320], %r267;
$L__BB5_229:
	add.s32 	%r268, %r200, 6688;
	setp.lt.s32 	%p278, %r268, %r234;
	selp.b32 	%r269, 0, %r234, %p278;
	ld.shared.u32 	%r270, [%r236+26752];
	setp.ge.s32 	%p279, %r268, %r219;
	@%p279 bra 	$L__BB5_233;
	setp.lt.s32 	%p280, %r268, %r234;
	@%p280 bra 	$L__BB5_232;
	cvt.s64.s32 	%rd305, %r269;
	cvt.u64.u32 	%rd306, %r200;
	sub.s64 	%rd307, %rd306, %rd305;
	add.s64 	%rd308, %rd745, %rd307;
	shl.b64 	%rd309, %rd308, 2;
	add.s64 	%rd310, %rd29, %rd309;
	st.global.u32 	[%rd310+26752], %r270;
	bra.uni 	$L__BB5_233;
$L__BB5_232:
	cvt.s64.s32 	%rd311, %r269;
	cvt.u64.u32 	%rd312, %r200;
	sub.s64 	%rd313, %rd312, %rd311;
	add.s64 	%rd314, %rd746, %rd313;
	shl.b64 	%rd315, %rd314, 2;
	add.s64 	%rd316, %rd30, %rd315;
	st.global.u32 	[%rd316+26752], %r270;
$L__BB5_233:
	add.s32 	%r271, %r200, 7296;
	setp.lt.s32 	%p281, %r271, %r234;
	selp.b32 	%r272, 0, %r234, %p281;
	ld.shared.u32 	%r273, [%r236+29184];
	setp.ge.s32 	%p282, %r271, %r219;
	@%p282 bra 	$L__BB5_237;
	setp.lt.s32 	%p283, %r271, %r234;
	@%p283 bra 	$L__BB5_236;
	cvt.s64.s32 	%rd317, %r272;
	cvt.u64.u32 	%rd318, %r200;
	sub.s64 	%rd319, %rd318, %rd317;
	add.s64 	%rd320, %rd745, %rd319;
	shl.b64 	%rd321, %rd320, 2;
	add.s64 	%rd322, %rd29, %rd321;
	st.global.u32 	[%rd322+29184], %r273;
	bra.uni 	$L__BB5_237;
$L__BB5_236:
	cvt.s64.s32 	%rd323, %r272;
	cvt.u64.u32 	%rd324, %r200;
	sub.s64 	%rd325, %rd324, %rd323;
	add.s64 	%rd326, %rd746, %rd325;
	shl.b64 	%rd327, %rd326, 2;
	add.s64 	%rd328, %rd30, %rd327;
	st.global.u32 	[%rd328+29184], %r273;
$L__BB5_237:
	add.s32 	%r274, %r200, 7904;
	setp.lt.s32 	%p284, %r274, %r234;
	selp.b32 	%r275, 0, %r234, %p284;
	ld.shared.u32 	%r276, [%r236+31616];
	setp.ge.s32 	%p285, %r274, %r219;
	@%p285 bra 	$L__BB5_241;
	setp.lt.s32 	%p286, %r274, %r234;
	@%p286 bra 	$L__BB5_240;
	cvt.s64.s32 	%rd329, %r275;
	cvt.u64.u32 	%rd330, %r200;
	sub.s64 	%rd331, %rd330, %rd329;
	add.s64 	%rd332, %rd745, %rd331;
	shl.b64 	%rd333, %rd332, 2;
	add.s64 	%rd334, %rd29, %rd333;
	st.global.u32 	[%rd334+31616], %r276;
	bra.uni 	$L__BB5_241;
$L__BB5_240:
	cvt.s64.s32 	%rd335, %r275;
	cvt.u64.u32 	%rd336, %r200;
	sub.s64 	%rd337, %rd336, %rd335;
	add.s64 	%rd338, %rd746, %rd337;
	shl.b64 	%rd339, %rd338, 2;
	add.s64 	%rd340, %rd30, %rd339;
	st.global.u32 	[%rd340+31616], %r276;
$L__BB5_241:
	add.s32 	%r277, %r200, 8512;
	setp.lt.s32 	%p287, %r277, %r234;
	selp.b32 	%r278, 0, %r234, %p287;
	ld.shared.u32 	%r279, [%r236+34048];
	setp.ge.s32 	%p288, %r277, %r219;
	@%p288 bra 	$L__BB5_245;
	setp.lt.s32 	%p289, %r277, %r234;
	@%p289 bra 	$L__BB5_244;
	cvt.s64.s32 	%rd341, %r278;
	cvt.u64.u32 	%rd342, %r200;
	sub.s64 	%rd343, %rd342, %rd341;
	add.s64 	%rd344, %rd745, %rd343;
	shl.b64 	%rd345, %rd344, 2;
	add.s64 	%rd346, %rd29, %rd345;
	st.global.u32 	[%rd346+34048], %r279;
	bra.uni 	$L__BB5_245;
$L__BB5_244:
	cvt.s64.s32 	%rd347, %r278;
	cvt.u64.u32 	%rd348, %r200;
	sub.s64 	%rd349, %rd348, %rd347;
	add.s64 	%rd350, %rd746, %rd349;
	shl.b64 	%rd351, %rd350, 2;
	add.s64 	%rd352, %rd30, %rd351;
	st.global.u32 	[%rd352+34048], %r279;
$L__BB5_245:
	add.s32 	%r280, %r200, 9120;
	setp.lt.s32 	%p290, %r280, %r234;
	selp.b32 	%r281, 0, %r234, %p290;
	ld.shared.u32 	%r282, [%r236+36480];
	setp.ge.s32 	%p291, %r280, %r219;
	@%p291 bra 	$L__BB5_249;
	setp.lt.s32 	%p292, %r280, %r234;
	@%p292 bra 	$L__BB5_248;
	cvt.s64.s32 	%rd353, %r281;
	cvt.u64.u32 	%rd354, %r200;
	sub.s64 	%rd355, %rd354, %rd353;
	add.s64 	%rd356, %rd745, %rd355;
	shl.b64 	%rd357, %rd356, 2;
	add.s64 	%rd358, %rd29, %rd357;
	st.global.u32 	[%rd358+36480], %r282;
	bra.uni 	$L__BB5_249;
$L__BB5_248:
	cvt.s64.s32 	%rd359, %r281;
	cvt.u64.u32 	%rd360, %r200;
	sub.s64 	%rd361, %rd360, %rd359;
	add.s64 	%rd362, %rd746, %rd361;
	shl.b64 	%rd363, %rd362, 2;
	add.s64 	%rd364, %rd30, %rd363;
	st.global.u32 	[%rd364+36480], %r282;
$L__BB5_249:
	add.s32 	%r283, %r200, 9728;
	setp.lt.s32 	%p293, %r283, %r234;
	selp.b32 	%r284, 0, %r234, %p293;
	ld.shared.u32 	%r285, [%r236+38912];
	setp.ge.s32 	%p294, %r283, %r219;
	@%p294 bra 	$L__BB5_253;
	setp.lt.s32 	%p295, %r283, %r234;
	@%p295 bra 	$L__BB5_252;
	cvt.s64.s32 	%rd365, %r284;
	cvt.u64.u32 	%rd366, %r200;
	sub.s64 	%rd367, %rd366, %rd365;
	add.s64 	%rd368, %rd745, %rd367;
	shl.b64 	%rd369, %rd368, 2;
	add.s64 	%rd370, %rd29, %rd369;
	st.global.u32 	[%rd370+38912], %r285;
	bra.uni 	$L__BB5_253;
$L__BB5_252:
	cvt.s64.s32 	%rd371, %r284;
	cvt.u64.u32 	%rd372, %r200;
	sub.s64 	%rd373, %rd372, %rd371;
	add.s64 	%rd374, %rd746, %rd373;
	shl.b64 	%rd375, %rd374, 2;
	add.s64 	%rd376, %rd30, %rd375;
	st.global.u32 	[%rd376+38912], %r285;
$L__BB5_253:
	add.s32 	%r286, %r200, 10336;
	setp.lt.s32 	%p296, %r286, %r234;
	selp.b32 	%r287, 0, %r234, %p296;
	ld.shared.u32 	%r288, [%r236+41344];
	setp.ge.s32 	%p297, %r286, %r219;
	@%p297 bra 	$L__BB5_389;
	setp.lt.s32 	%p298, %r286, %r234;
	@%p298 bra 	$L__BB5_256;
	cvt.s64.s32 	%rd377, %r287;
	cvt.u64.u32 	%rd378, %r200;
	sub.s64 	%rd379, %rd378, %rd377;
	add.s64 	%rd380, %rd745, %rd379;
	shl.b64 	%rd381, %rd380, 2;
	add.s64 	%rd382, %rd29, %rd381;
	st.global.u32 	[%rd382+41344], %r288;
	bra.uni 	$L__BB5_389;
$L__BB5_256:
	cvt.s64.s32 	%rd383, %r287;
	cvt.u64.u32 	%rd384, %r200;
	sub.s64 	%rd385, %rd384, %rd383;
	add.s64 	%rd386, %rd746, %rd385;
	shl.b64 	%rd387, %rd386, 2;
	add.s64 	%rd388, %rd30, %rd387;
	st.global.u32 	[%rd388+41344], %r288;
	bra.uni 	$L__BB5_389;
$L__BB5_257:
	ld.param.u8 	%rs1, [%rd1];
	setp.eq.s16 	%p3, %rs1, 0;
	ld.param.u64 	%rd53, [%rd1+16];
	selp.b64 	%rd54, %rd53, 0, %p3;
	cvt.s64.s32 	%rd55, %r2;
	add.s64 	%rd56, %rd54, %rd55;
	mov.u32 	%r441, %tid.x;
	and.b32  	%r442, %r441, 31;
	and.b32  	%r443, %r441, 992;
	mul.lo.s32 	%r444, %r443, 18;
	or.b32  	%r289, %r444, %r442;
	setp.ge.s32 	%p4, %r289, %r161;
	cvt.u64.u32 	%rd57, %r289;
	add.s64 	%rd58, %rd56, %rd57;
	shl.b64 	%rd59, %rd58, 2;
	add.s64 	%rd31, %rd3, %rd59;
	@%p4 bra 	$L__BB5_259;
	ld.global.u32 	%r2291, [%rd31];
$L__BB5_259:
	add.s32 	%r446, %r289, 32;
	setp.ge.s32 	%p5, %r446, %r161;
	@%p5 bra 	$L__BB5_261;
	ld.global.u32 	%r2292, [%rd31+128];
$L__BB5_261:
	add.s32 	%r448, %r289, 64;
	setp.ge.s32 	%p6, %r448, %r161;
	@%p6 bra 	$L__BB5_263;
	ld.global.u32 	%r2293, [%rd31+256];
$L__BB5_263:
	add.s32 	%r450, %r289, 96;
	setp.ge.s32 	%p7, %r450, %r161;
	@%p7 bra 	$L__BB5_265;
	ld.global.u32 	%r2294, [%rd31+384];
$L__BB5_265:
	add.s32 	%r452, %r289, 128;
	setp.ge.s32 	%p8, %r452, %r161;
	@%p8 bra 	$L__BB5_267;
	ld.global.u32 	%r2295, [%rd31+512];
$L__BB5_267:
	add.s32 	%r454, %r289, 160;
	setp.ge.s32 	%p9, %r454, %r161;
	@%p9 bra 	$L__BB5_269;
	ld.global.u32 	%r2296, [%rd31+640];
$L__BB5_269:
	add.s32 	%r456, %r289, 192;
	setp.ge.s32 	%p10, %r456, %r161;
	@%p10 bra 	$L__BB5_271;
	ld.global.u32 	%r2297, [%rd31+768];
$L__BB5_271:
	add.s32 	%r458, %r289, 224;
	setp.ge.s32 	%p11, %r458, %r161;
	@%p11 bra 	$L__BB5_273;
	ld.global.u32 	%r2298, [%rd31+896];
$L__BB5_273:
	add.s32 	%r460, %r289, 256;
	setp.ge.s32 	%p12, %r460, %r161;
	@%p12 bra 	$L__BB5_275;
	ld.global.u32 	%r2299, [%rd31+1024];
$L__BB5_275:
	add.s32 	%r462, %r289, 288;
	setp.ge.s32 	%p13, %r462, %r161;
	@%p13 bra 	$L__BB5_277;
	ld.global.u32 	%r2300, [%rd31+1152];
$L__BB5_277:
	add.s32 	%r464, %r289, 320;
	setp.ge.s32 	%p14, %r464, %r161;
	@%p14 bra 	$L__BB5_279;
	ld.global.u32 	%r2301, [%rd31+1280];
$L__BB5_279:
	add.s32 	%r466, %r289, 352;
	setp.ge.s32 	%p15, %r466, %r161;
	@%p15 bra 	$L__BB5_281;
	ld.global.u32 	%r2302, [%rd31+1408];
$L__BB5_281:
	add.s32 	%r468, %r289, 384;
	setp.ge.s32 	%p16, %r468, %r161;
	@%p16 bra 	$L__BB5_283;
	ld.global.u32 	%r2303, [%rd31+1536];
$L__BB5_283:
	add.s32 	%r470, %r289, 416;
	setp.ge.s32 	%p17, %r470, %r161;
	@%p17 bra 	$L__BB5_285;
	ld.global.u32 	%r2304, [%rd31+1664];
$L__BB5_285:
	add.s32 	%r472, %r289, 448;
	setp.ge.s32 	%p18, %r472, %r161;
	@%p18 bra 	$L__BB5_287;
	ld.global.u32 	%r2305, [%rd31+1792];
$L__BB5_287:
	add.s32 	%r474, %r289, 480;
	setp.ge.s32 	%p19, %r474, %r161;
	@%p19 bra 	$L__BB5_289;
	ld.global.u32 	%r2306, [%rd31+1920];
$L__BB5_289:
	add.s32 	%r476, %r289, 512;
	setp.ge.s32 	%p20, %r476, %r161;
	@%p20 bra 	$L__BB5_291;
	ld.global.u32 	%r2307, [%rd31+2048];
$L__BB5_291:
	add.s32 	%r478, %r289, 544;
	setp.ge.s32 	%p21, %r478, %r161;
	@%p21 bra 	$L__BB5_293;
	ld.global.u32 	%r2308, [%rd31+2176];
$L__BB5_293:
	ld.param.u32 	%r2256, [_ZN3cub18CUB_300001_SM_10006detail6select23DeviceSelectSweepKernelINS2_10policy_hubIiNS0_8NullTypeElLb1ELNS0_10SelectImplE2EE10Policy1000EN6thrust24THRUST_300001_SM_1000_NS6detail15normal_iteratorINSA_10device_ptrIiEEEEPS5_NS2_27partition_distinct_output_tISF_SF_EEPlNS0_13ScanTileStateIiLb1EEE7is_evenS5_iNS2_19streaming_context_tIlLb1EEELS6_2EEEvT0_T1_T2_T3_T4_T5_T6_T7_iT8_NS1_7vsmem_tE_param_7];
	// begin inline asm
	mov.u32 %r479, %laneid;
	// end inline asm
	mov.u32 	%r327, %tid.x;
	shr.u32 	%r328, %r327, 5;
	mad.lo.s32 	%r510, %r328, 576, %r479;
	shl.b32 	%r511, %r510, 2;
	mov.u32 	%r512, _ZZN3cub18CUB_300001_SM_10006detail6select23DeviceSelectSweepKernelINS2_10policy_hubIiNS0_8NullTypeElLb1ELNS0_10SelectImplE2EE10Policy1000EN6thrust24THRUST_300001_SM_1000_NS6detail15normal_iteratorINSA_10device_ptrIiEEEEPS5_NS2_27partition_distinct_output_tISF_SF_EEPlNS0_13ScanTileStateIiLb1EEE7is_evenS5_iNS2_19streaming_context_tIlLb1EEELS6_2EEEvT0_T1_T2_T3_T4_T5_T6_T7_iT8_NS1_7vsmem_tEE19static_temp_storage;
	add.s32 	%r513, %r512, %r511;
	st.shared.u32 	[%r513], %r2291;
	st.shared.u32 	[%r513+128], %r2292;
	st.shared.u32 	[%r513+256], %r2293;
	st.shared.u32 	[%r513+384], %r2294;
	st.shared.u32 	[%r513+512], %r2295;
	st.shared.u32 	[%r513+640], %r2296;
	st.shared.u32 	[%r513+768], %r2297;
	st.shared.u32 	[%r513+896], %r2298;
	st.shared.u32 	[%r513+1024], %r2299;
	st.shared.u32 	[%r513+1152], %r2300;
	st.shared.u32 	[%r513+1280], %r2301;
	st.shared.u32 	[%r513+1408], %r2302;
	st.shared.u32 	[%r513+1536], %r2303;
	st.shared.u32 	[%r513+1664], %r2304;
	st.shared.u32 	[%r513+1792], %r2305;
	st.shared.u32 	[%r513+1920], %r2306;
	st.shared.u32 	[%r513+2048], %r2307;
	st.shared.u32 	[%r513+2176], %r2308;
	bar.warp.sync 	-1;
	mad.lo.s32 	%r514, %r479, 68, %r513;
	ld.shared.v2.u32 	{%r329, %r330}, [%r514];
	not.b32 	%r515, %r329;
	not.b32 	%r516, %r330;
	ld.shared.v2.u32 	{%r331, %r332}, [%r514+8];
	not.b32 	%r517, %r331;
	not.b32 	%r518, %r332;
	ld.shared.v2.u32 	{%r333, %r334}, [%r514+16];
	not.b32 	%r519, %r333;
	not.b32 	%r520, %r334;
	ld.shared.v2.u32 	{%r335, %r336}, [%r514+24];
	not.b32 	%r521, %r335;
	not.b32 	%r522, %r336;
	ld.shared.v2.u32 	{%r337, %r338}, [%r514+32];
	not.b32 	%r523, %r337;
	not.b32 	%r524, %r338;
	ld.shared.v2.u32 	{%r339, %r340}, [%r514+40];
	not.b32 	%r525, %r339;
	not.b32 	%r526, %r340;
	ld.shared.v2.u32 	{%r341, %r342}, [%r514+48];
	not.b32 	%r527, %r341;
	not.b32 	%r528, %r342;
	ld.shared.v2.u32 	{%r343, %r344}, [%r514+56];
	not.b32 	%r529, %r343;
	not.b32 	%r530, %r344;
	ld.shared.v2.u32 	{%r345, %r346}, [%r514+64];
	not.b32 	%r531, %r345;
	not.b32 	%r532, %r346;
	mul.lo.s32 	%r533, %r327, 18;
	mov.u32 	%r534, %ctaid.x;
	mov.u32 	%r535, %nctaid.y;
	mov.u32 	%r536, %ctaid.y;
	mad.lo.s32 	%r2318, %r534, %r535, %r536;
	mul.lo.s32 	%r538, %r2318, 10944;
	sub.s32 	%r347, %r2256, %r538;
	setp.lt.s32 	%p22, %r533, %r347;
	and.b32  	%r539, %r515, 1;
	selp.b32 	%r540, %r539, 1, %p22;
	or.b32  	%r541, %r533, 1;
	setp.lt.s32 	%p23, %r541, %r347;
	and.b32  	%r542, %r516, 1;
	selp.b32 	%r543, %r542, 1, %p23;
	add.s32 	%r544, %r533, 2;
	setp.lt.s32 	%p24, %r544, %r347;
	and.b32  	%r545, %r517, 1;
	selp.b32 	%r546, %r545, 1, %p24;
	add.s32 	%r547, %r533, 3;
	setp.lt.s32 	%p25, %r547, %r347;
	and.b32  	%r548, %r518, 1;
	selp.b32 	%r549, %r548, 1, %p25;
	add.s32 	%r550, %r533, 4;
	setp.lt.s32 	%p26, %r550, %r347;
	and.b32  	%r551, %r519, 1;
	selp.b32 	%r552, %r551, 1, %p26;
	add.s32 	%r553, %r533, 5;
	setp.lt.s32 	%p27, %r553, %r347;
	and.b32  	%r554, %r520, 1;
	selp.b32 	%r555, %r554, 1, %p27;
	add.s32 	%r556, %r533, 6;
	setp.lt.s32 	%p28, %r556, %r347;
	and.b32  	%r557, %r521, 1;
	selp.b32 	%r558, %r557, 1, %p28;
	add.s32 	%r559, %r533, 7;
	setp.lt.s32 	%p29, %r559, %r347;
	and.b32  	%r560, %r522, 1;
	selp.b32 	%r561, %r560, 1, %p29;
	add.s32 	%r562, %r533, 8;
	setp.lt.s32 	%p30, %r562, %r347;
	and.b32  	%r563, %r523, 1;
	selp.b32 	%r564, %r563, 1, %p30;
	add.s32 	%r565, %r533, 9;
	setp.lt.s32 	%p31, %r565, %r347;
	and.b32  	%r566, %r524, 1;
	selp.b32 	%r567, %r566, 1, %p31;
	add.s32 	%r568, %r533, 10;
	setp.lt.s32 	%p32, %r568, %r347;
	and.b32  	%r569, %r525, 1;
	selp.b32 	%r570, %r569, 1, %p32;
	add.s32 	%r571, %r533, 11;
	setp.lt.s32 	%p33, %r571, %r347;
	and.b32  	%r572, %r526, 1;
	selp.b32 	%r573, %r572, 1, %p33;
	add.s32 	%r574, %r533, 12;
	setp.lt.s32 	%p34, %r574, %r347;
	and.b32  	%r575, %r527, 1;
	selp.b32 	%r576, %r575, 1, %p34;
	add.s32 	%r577, %r533, 13;
	setp.lt.s32 	%p35, %r577, %r347;
	and.b32  	%r578, %r528, 1;
	selp.b32 	%r579, %r578, 1, %p35;
	add.s32 	%r580, %r533, 14;
	setp.lt.s32 	%p36, %r580, %r347;
	and.b32  	%r581, %r529, 1;
	selp.b32 	%r582, %r581, 1, %p36;
	add.s32 	%r583, %r533, 15;
	setp.lt.s32 	%p37, %r583, %r347;
	and.b32  	%r584, %r530, 1;
	selp.b32 	%r585, %r584, 1, %p37;
	add.s32 	%r586, %r533, 16;
	setp.lt.s32 	%p38, %r586, %r347;
	and.b32  	%r587, %r531, 1;
	selp.b32 	%r588, %r587, 1, %p38;
	add.s32 	%r589, %r533, 17;
	setp.lt.s32 	%p39, %r589, %r347;
	and.b32  	%r590, %r532, 1;
	selp.b32 	%r591, %r590, 1, %p39;
	bar.sync 	0;
	add.s32 	%r592, %r543, %r540;
	add.s32 	%r593, %r546, %r592;
	add.s32 	%r594, %r549, %r593;
	add.s32 	%r595, %r552, %r594;
	add.s32 	%r596, %r555, %r595;
	add.s32 	%r597, %r558, %r596;
	add.s32 	%r598, %r561, %r597;
	add.s32 	%r599, %r564, %r598;
	add.s32 	%r600, %r567, %r599;
	add.s32 	%r601, %r570, %r600;
	add.s32 	%r602, %r573, %r601;
	add.s32 	%r603, %r576, %r602;
	add.s32 	%r604, %r579, %r603;
	add.s32 	%r605, %r582, %r604;
	add.s32 	%r606, %r585, %r605;
	add.s32 	%r607, %r588, %r606;
	add.s32 	%r484, %r591, %r607;
	mov.b32 	%r482, 1;
	mov.b32 	%r507, 0;
	mov.b32 	%r509, -1;
	// begin inline asm
	{  .reg .s32 r0;  .reg .pred p;  shfl.sync.up.b32 r0|p, %r484, %r482, %r507, %r509;  @p add.s32 r0, r0, %r484;  mov.s32 %r480, r0;}
	// end inline asm
	mov.b32 	%r488, 2;
	// begin inline asm
	{  .reg .s32 r0;  .reg .pred p;  shfl.sync.up.b32 r0|p, %r480, %r488, %r507, %r509;  @p add.s32 r0, r0, %r480;  mov.s32 %r486, r0;}
	// end inline asm
	mov.b32 	%r494, 4;
	// begin inline asm
	{  .reg .s32 r0;  .reg .pred p;  shfl.sync.up.b32 r0|p, %r486, %r494, %r507, %r509;  @p add.s32 r0, r0, %r486;  mov.s32 %r492, r0;}
	// end inline asm
	mov.b32 	%r500, 8;
	// begin inline asm
	{  .reg .s32 r0;  .reg .pred p;  shfl.sync.up.b32 r0|p, %r492, %r500, %r507, %r509;  @p add.s32 r0, r0, %r492;  mov.s32 %r498, r0;}
	// end inline asm
	mov.b32 	%r506, 16;
	// begin inline asm
	{  .reg .s32 r0;  .reg .pred p;  shfl.sync.up.b32 r0|p, %r498, %r506, %r507, %r509;  @p add.s32 r0, r0, %r498;  mov.s32 %r504, r0;}
	// end inline asm
	setp.ne.s32 	%p40, %r479, 31;
	@%p40 bra 	$L__BB5_295;
	shl.b32 	%r608, %r328, 2;
	add.s32 	%r610, %r512, %r608;
	st.shared.u32 	[%r610], %r504;
$L__BB5_295:
	sub.s32 	%r611, %r504, %r484;
	bar.sync 	0;
	ld.shared.v4.u32 	{%r612, %r613, %r614, %r615}, [_ZZN3cub18CUB_300001_SM_10006detail6select23DeviceSelectSweepKernelINS2_10policy_hubIiNS0_8NullTypeElLb1ELNS0_10SelectImplE2EE10Policy1000EN6thrust24THRUST_300001_SM_1000_NS6detail15normal_iteratorINSA_10device_ptrIiEEEEPS5_NS2_27partition_distinct_output_tISF_SF_EEPlNS0_13ScanTileStateIiLb1EEE7is_evenS5_iNS2_19streaming_context_tIlLb1EEELS6_2EEEvT0_T1_T2_T3_T4_T5_T6_T7_iT8_NS1_7vsmem_tEE19static_temp_storage];
	add.s32 	%r616, %r613, %r612;
	setp.eq.s32 	%p41, %r328, 2;
	selp.b32 	%r617, %r616, %r612, %p41;
	add.s32 	%r618, %r616, %r614;
	setp.eq.s32 	%p42, %r328, 3;
	selp.b32 	%r619, %r618, %r617, %p42;
	add.s32 	%r620, %r618, %r615;
	setp.eq.s32 	%p43, %r328, 4;
	selp.b32 	%r621, %r620, %r619, %p43;
	ld.shared.v4.u32 	{%r622, %r623, %r624, %r625}, [_ZZN3cub18CUB_300001_SM_10006detail6select23DeviceSelectSweepKernelINS2_10policy_hubIiNS0_8NullTypeElLb1ELNS0_10SelectImplE2EE10Policy1000EN6thrust24THRUST_300001_SM_1000_NS6detail15normal_iteratorINSA_10device_ptrIiEEEEPS5_NS2_27partition_distinct_output_tISF_SF_EEPlNS0_13ScanTileStateIiLb1EEE7is_evenS5_iNS2_19streaming_context_tIlLb1EEELS6_2EEEvT0_T1_T2_T3_T4_T5_T6_T7_iT8_NS1_7vsmem_tEE19static_temp_storage+16];
	add.s32 	%r626, %r620, %r622;
	setp.eq.s32 	%p44, %r328, 5;
	selp.b32 	%r627, %r626, %r621, %p44;
	add.s32 	%r628, %r626, %r623;
	setp.eq.s32 	%p45, %r328, 6;
	selp.b32 	%r629, %r628, %r627, %p45;
	add.s32 	%r630, %r628, %r624;
	setp.eq.s32 	%p46, %r328, 7;
	selp.b32 	%r631, %r630, %r629, %p46;
	add.s32 	%r632, %r630, %r625;
	setp.eq.s32 	%p47, %r328, 8;
	selp.b32 	%r633, %r632, %r631, %p47;
	ld.shared.v4.u32 	{%r634, %r635, %r636, %r637}, [_ZZN3cub18CUB_300001_SM_10006detail6select23DeviceSelectSweepKernelINS2_10policy_hubIiNS0_8NullTypeElLb1ELNS0_10SelectImplE2EE10Policy1000EN6thrust24THRUST_300001_SM_1000_NS6detail15normal_iteratorINSA_10device_ptrIiEEEEPS5_NS2_27partition_distinct_output_tISF_SF_EEPlNS0_13ScanTileStateIiLb1EEE7is_evenS5_iNS2_19streaming_context_tIlLb1EEELS6_2EEEvT0_T1_T2_T3_T4_T5_T6_T7_iT8_NS1_7vsmem_tEE19static_temp_storage+32];
	add.s32 	%r638, %r632, %r634;
	setp.eq.s32 	%p48, %r328, 9;
	selp.b32 	%r639, %r638, %r633, %p48;
	add.s32 	%r640, %r638, %r635;
	setp.eq.s32 	%p49, %r328, 10;
	selp.b32 	%r641, %r640, %r639, %p49;
	add.s32 	%r642, %r640, %r636;
	setp.eq.s32 	%p50, %r328, 11;
	selp.b32 	%r643, %r642, %r641, %p50;
	add.s32 	%r644, %r642, %r637;
	setp.eq.s32 	%p51, %r328, 12;
	selp.b32 	%r645, %r644, %r643, %p51;
	ld.shared.v4.u32 	{%r646, %r647, %r648, %r649}, [_ZZN3cub18CUB_300001_SM_10006detail6select23DeviceSelectSweepKernelINS2_10policy_hubIiNS0_8NullTypeElLb1ELNS0_10SelectImplE2EE10Policy1000EN6thrust24THRUST_300001_SM_1000_NS6detail15normal_iteratorINSA_10device_ptrIiEEEEPS5_NS2_27partition_distinct_output_tISF_SF_EEPlNS0_13ScanTileStateIiLb1EEE7is_evenS5_iNS2_19streaming_context_tIlLb1EEELS6_2EEEvT0_T1_T2_T3_T4_T5_T6_T7_iT8_NS1_7vsmem_tEE19static_temp_storage+48];
	add.s32 	%r650, %r644, %r646;
	setp.eq.s32 	%p52, %r328, 13;
	selp.b32 	%r651, %r650, %r645, %p52;
	add.s32 	%r652, %r650, %r647;
	setp.eq.s32 	%p53, %r328, 14;
	selp.b32 	%r653, %r652, %r651, %p53;
	add.s32 	%r654, %r652, %r648;
	setp.eq.s32 	%p54, %r328, 15;
	selp.b32 	%r655, %r654, %r653, %p54;
	add.s32 	%r656, %r654, %r649;
	setp.eq.s32 	%p55, %r328, 16;
	selp.b32 	%r657, %r656, %r655, %p55;
	.pragma "used_bytes_mask 4095";
	ld.shared.v4.u32 	{%r658, %r659, %r660, %r661}, [_ZZN3cub18CUB_300001_SM_10006detail6select23DeviceSelectSweepKernelINS2_10policy_hubIiNS0_8NullTypeElLb1ELNS0_10SelectImplE2EE10Policy1000EN6thrust24THRUST_300001_SM_1000_NS6detail15normal_iteratorINSA_10device_ptrIiEEEEPS5_NS2_27partition_distinct_output_tISF_SF_EEPlNS0_13ScanTileStateIiLb1EEE7is_evenS5_iNS2_19streaming_context_tIlLb1EEELS6_2EEEvT0_T1_T2_T3_T4_T5_T6_T7_iT8_NS1_7vsmem_tEE19static_temp_storage+64];
	add.s32 	%r662, %r656, %r658;
	setp.eq.s32 	%p56, %r328, 17;
	selp.b32 	%r663, %r662, %r657, %p56;
	add.s32 	%r664, %r662, %r659;
	setp.eq.s32 	%p57, %r328, 18;
	selp.b32 	%r665, %r664, %r663, %p57;
	add.s32 	%r350, %r664, %r660;
	setp.gt.u32 	%p58, %r327, 31;
	setp.lt.u32 	%p59, %r327, 32;
	setp.eq.s32 	%p60, %r479, 0;
	selp.b32 	%r666, 0, %r611, %p60;
	add.s32 	%r2322, %r665, %r666;
	selp.b32 	%r352, %r611, %r2322, %p59;
	@%p58 bra 	$L__BB5_311;
	setp.ne.s32 	%p61, %r327, 0;
	mul.wide.s32 	%rd60, %r2318, 8;
	add.s64 	%rd32, %rd2, %rd60;
	@%p61 bra 	$L__BB5_298;
	st.shared.u32 	[_ZZN3cub18CUB_300001_SM_10006detail6select23DeviceSelectSweepKernelINS2_10policy_hubIiNS0_8NullTypeElLb1ELNS0_10SelectImplE2EE10Policy1000EN6thrust24THRUST_300001_SM_1000_NS6detail15normal_iteratorINSA_10device_ptrIiEEEEPS5_NS2_27partition_distinct_output_tISF_SF_EEPlNS0_13ScanTileStateIiLb1EEE7is_evenS5_iNS2_19streaming_context_tIlLb1EEELS6_2EEEvT0_T1_T2_T3_T4_T5_T6_T7_iT8_NS1_7vsmem_tEE19static_temp_storage+140], %r350;
	add.s64 	%rd61, %rd32, 256;
	mov.b32 	%r670, 100;
	// begin inline asm
	st.relaxed.gpu.v2.u32 [%rd61], {%r670, %r350};
	// end inline asm
$L__BB5_298:
	not.b32 	%r676, %r327;
	add.s32 	%r2317, %r2318, %r676;
	mov.b32 	%r672, 825;
	// begin inline asm
	nanosleep.u32 %r672;
	// end inline asm
	mul.wide.s32 	%rd63, %r2317, 8;
	add.s64 	%rd64, %rd2, %rd63;
	add.s64 	%rd62, %rd64, 256;
	// begin inline asm
	ld.relaxed.gpu.v2.u32 {%r2319, %r2311}, [%rd62];
	// end inline asm
	mov.b32 	%r2312, 856;
$L__BB5_299:
	setp.eq.s32 	%p62, %r2319, 99;
	mov.b32 	%r677, -1;
	vote.sync.any.pred 	%p63, %p62, %r677;
	not.pred 	%p64, %p63;
	@%p64 bra 	$L__BB5_301;
	shr.u32 	%r363, %r2312, 1;
	mul.lo.s32 	%r1009, %r2318, 16807;
	and.b32  	%r2318, %r1009, 2147483647;
	sub.s32 	%r1010, %r2312, %r363;
	add.s32 	%r1011, %r1010, 1;
	rem.u32 	%r1012, %r2318, %r1011;
	add.s32 	%r1006, %r1012, %r363;
	// begin inline asm
	nanosleep.u32 %r1006;
	// end inline asm
	// begin inline asm
	ld.relaxed.gpu.v2.u32 {%r2319, %r2311}, [%rd62];
	// end inline asm
	mov.u32 	%r2312, %r363;
	bra.uni 	$L__BB5_299;
$L__BB5_301:
	setp.eq.s32 	%p65, %r2319, 101;
	mov.b32 	%r704, -1;
	vote.sync.ballot.b32 	%r706, %p65, %r704;
	// begin inline asm
	mov.u32 %r679, %lanemask_ge;
	// end inline asm
	and.b32  	%r707, %r706, %r679;
	or.b32  	%r708, %r707, -2147483648;
	add.s32 	%r709, %r708, -1;
	not.b32 	%r710, %r708;
	and.b32  	%r711, %r710, %r709;
	popc.b32 	%r683, %r711;
	mov.b32 	%r682, 1;
	// begin inline asm
	shfl.sync.down.b32 %r680, %r2311, %r682, %r683, %r704;
	// end inline asm
	setp.lt.s32 	%p67, %r479, %r683;
	selp.b32 	%r712, %r680, 0, %p67;
	add.s32 	%r686, %r712, %r2311;
	mov.b32 	%r687, 2;
	// begin inline asm
	shfl.sync.down.b32 %r685, %r686, %r687, %r683, %r704;
	// end inline asm
	add.s32 	%r713, %r479, 2;
	setp.gt.s32 	%p68, %r713, %r683;
	selp.b32 	%r714, 0, %r685, %p68;
	add.s32 	%r691, %r686, %r714;
	mov.b32 	%r692, 4;
	// begin inline asm
	shfl.sync.down.b32 %r690, %r691, %r692, %r683, %r704;
	// end inline asm
	add.s32 	%r715, %r479, 4;
	setp.gt.s32 	%p69, %r715, %r683;
	selp.b32 	%r716, 0, %r690, %p69;
	add.s32 	%r696, %r691, %r716;
	mov.b32 	%r697, 8;
	// begin inline asm
	shfl.sync.down.b32 %r695, %r696, %r697, %r683, %r704;
	// end inline asm
	add.s32 	%r717, %r479, 8;
	setp.gt.s32 	%p70, %r717, %r683;
	selp.b32 	%r718, 0, %r695, %p70;
	add.s32 	%r701, %r696, %r718;
	mov.b32 	%r702, 16;
	// begin inline asm
	shfl.sync.down.b32 %r700, %r701, %r702, %r683, %r704;
	// end inline asm
	add.s32 	%r719, %r479, 16;
	setp.gt.s32 	%p71, %r719, %r683;
	selp.b32 	%r720, 0, %r700, %p71;
	add.s32 	%r2315, %r701, %r720;
	add.s64 	%rd34, %rd2, 256;
	mov.b32 	%r2313, 856;
$L__BB5_302:
	setp.ne.s32 	%p72, %r2319, 101;
	mov.b32 	%r721, -1;
	vote.sync.all.pred 	%p73, %p72, %r721;
	not.pred 	%p74, %p73;
	@%p74 bra 	$L__BB5_307;
	shr.u32 	%r2313, %r2313, 1;
	mul.wide.s32 	%rd156, %r2317, 8;
	add.s64 	%rd157, %rd34, %rd156;
	add.s64 	%rd155, %rd157, -256;
	// begin inline asm
	ld.relaxed.gpu.v2.u32 {%r2319, %r2320}, [%rd155];
	// end inline asm
	mov.u32 	%r2321, %r2313;
$L__BB5_304:
	setp.eq.s32 	%p152, %r2319, 99;
	mov.b32 	%r956, -1;
	vote.sync.any.pred 	%p153, %p152, %r956;
	not.pred 	%p154, %p153;
	@%p154 bra 	$L__BB5_306;
	shr.u32 	%r383, %r2321, 1;
	mul.lo.s32 	%r1002, %r2318, 16807;
	and.b32  	%r2318, %r1002, 2147483647;
	sub.s32 	%r1003, %r2321, %r383;
	add.s32 	%r1004, %r1003, 1;
	rem.u32 	%r1005, %r2318, %r1004;
	add.s32 	%r999, %r1005, %r383;
	// begin inline asm
	nanosleep.u32 %r999;
	// end inline asm
	// begin inline asm
	ld.relaxed.gpu.v2.u32 {%r2319, %r2320}, [%rd155];
	// end inline asm
	mov.u32 	%r2321, %r383;
	bra.uni 	$L__BB5_304;
$L__BB5_306:
	setp.eq.s32 	%p155, %r2319, 101;
	mov.b32 	%r982, -1;
	vote.sync.ballot.b32 	%r983, %p155, %r982;
	and.b32  	%r984, %r983, %r679;
	or.b32  	%r985, %r984, -2147483648;
	add.s32 	%r986, %r985, -1;
	not.b32 	%r987, %r985;
	and.b32  	%r988, %r987, %r986;
	popc.b32 	%r961, %r988;
	mov.b32 	%r960, 1;
	// begin inline asm
	shfl.sync.down.b32 %r958, %r2320, %r960, %r961, %r982;
	// end inline asm
	setp.lt.s32 	%p157, %r479, %r961;
	selp.b32 	%r989, %r958, 0, %p157;
	add.s32 	%r964, %r989, %r2320;
	mov.b32 	%r965, 2;
	// begin inline asm
	shfl.sync.down.b32 %r963, %r964, %r965, %r961, %r982;
	// end inline asm
	setp.gt.s32 	%p158, %r713, %r961;
	selp.b32 	%r991, 0, %r963, %p158;
	add.s32 	%r969, %r964, %r991;
	mov.b32 	%r970, 4;
	// begin inline asm
	shfl.sync.down.b32 %r968, %r969, %r970, %r961, %r982;
	// end inline asm
	setp.gt.s32 	%p159, %r715, %r961;
	selp.b32 	%r993, 0, %r968, %p159;
	add.s32 	%r974, %r969, %r993;
	mov.b32 	%r975, 8;
	// begin inline asm
	shfl.sync.down.b32 %r973, %r974, %r975, %r961, %r982;
	// end inline asm
	setp.gt.s32 	%p160, %r717, %r961;
	selp.b32 	%r995, 0, %r973, %p160;
	add.s32 	%r979, %r974, %r995;
	mov.b32 	%r980, 16;
	// begin inline asm
	shfl.sync.down.b32 %r978, %r979, %r980, %r961, %r982;
	// end inline asm
	add.s32 	%r996, %r479, 16;
	setp.gt.s32 	%p161, %r996, %r961;
	selp.b32 	%r997, 0, %r978, %p161;
	add.s32 	%r998, %r997, %r2315;
	add.s32 	%r2315, %r998, %r979;
	add.s32 	%r2317, %r2317, -32;
	bra.uni 	$L__BB5_302;
$L__BB5_307:
	setp.ne.s32 	%p75, %r327, 0;
	@%p75 bra 	$L__BB5_309;
	add.s32 	%r724, %r2315, %r350;
	add.s64 	%rd65, %rd32, 256;
	mov.b32 	%r723, 101;
	// begin inline asm
	st.relaxed.gpu.v2.u32 [%rd65], {%r723, %r724};
	// end inline asm
	st.shared.u32 	[_ZZN3cub18CUB_300001_SM_10006detail6select23DeviceSelectSweepKernelINS2_10policy_hubIiNS0_8NullTypeElLb1ELNS0_10SelectImplE2EE10Policy1000EN6thrust24THRUST_300001_SM_1000_NS6detail15normal_iteratorINSA_10device_ptrIiEEEEPS5_NS2_27partition_distinct_output_tISF_SF_EEPlNS0_13ScanTileStateIiLb1EEE7is_evenS5_iNS2_19streaming_context_tIlLb1EEELS6_2EEEvT0_T1_T2_T3_T4_T5_T6_T7_iT8_NS1_7vsmem_tEE19static_temp_storage+132], %r2315;
	st.shared.u32 	[_ZZN3cub18CUB_300001_SM_10006detail6select23DeviceSelectSweepKernelINS2_10policy_hubIiNS0_8NullTypeElLb1ELNS0_10SelectImplE2EE10Policy1000EN6thrust24THRUST_300001_SM_1000_NS6detail15normal_iteratorINSA_10device_ptrIiEEEEPS5_NS2_27partition_distinct_output_tISF_SF_EEPlNS0_13ScanTileStateIiLb1EEE7is_evenS5_iNS2_19streaming_context_tIlLb1EEELS6_2EEEvT0_T1_T2_T3_T4_T5_T6_T7_iT8_NS1_7vsmem_tEE19static_temp_storage+136], %r724;
$L__BB5_309:
	setp.ne.s32 	%p76, %r479, 0;
	mov.u32 	%r2322, %r352;
	@%p76 bra 	$L__BB5_311;
	st.shared.u32 	[_ZZN3cub18CUB_300001_SM_10006detail6select23DeviceSelectSweepKernelINS2_10policy_hubIiNS0_8NullTypeElLb1ELNS0_10SelectImplE2EE10Policy1000EN6thrust24THRUST_300001_SM_1000_NS6detail15normal_iteratorINSA_10device_ptrIiEEEEPS5_NS2_27partition_distinct_output_tISF_SF_EEPlNS0_13ScanTileStateIiLb1EEE7is_evenS5_iNS2_19streaming_context_tIlLb1EEELS6_2EEEvT0_T1_T2_T3_T4_T5_T6_T7_iT8_NS1_7vsmem_tEE19static_temp_storage+96], %r2315;
	mov.u32 	%r2322, %r2315;
$L__BB5_311:
	bar.sync 	0;
	setp.eq.s32 	%p77, %r327, 0;
	@%p77 bra 	$L__BB5_313;
	ld.shared.u32 	%r725, [_ZZN3cub18CUB_300001_SM_10006detail6select23DeviceSelectSweepKernelINS2_10policy_hubIiNS0_8NullTypeElLb1ELNS0_10SelectImplE2EE10Policy1000EN6thrust24THRUST_300001_SM_1000_NS6detail15normal_iteratorINSA_10device_ptrIiEEEEPS5_NS2_27partition_distinct_output_tISF_SF_EEPlNS0_13ScanTileStateIiLb1EEE7is_evenS5_iNS2_19streaming_context_tIlLb1EEELS6_2EEEvT0_T1_T2_T3_T4_T5_T6_T7_iT8_NS1_7vsmem_tEE19static_temp_storage+96];
	add.s32 	%r2322, %r725, %r2322;
$L__BB5_313:
	mul.lo.s32 	%r726, %r327, 18;
	setp.lt.s32 	%p78, %r726, %r347;
	not.b32 	%r727, %r329;
	and.b32  	%r728, %r727, 1;
	selp.b32 	%r729, %r728, 1, %p78;
	add.s32 	%r730, %r729, %r2322;
	or.b32  	%r731, %r726, 1;
	setp.lt.s32 	%p79, %r731, %r347;
	not.b32 	%r732, %r330;
	and.b32  	%r733, %r732, 1;
	selp.b32 	%r734, %r733, 1, %p79;
	add.s32 	%r735, %r730, %r734;
	add.s32 	%r736, %r726, 2;
	setp.lt.s32 	%p80, %r736, %r347;
	not.b32 	%r737, %r331;
	and.b32  	%r738, %r737, 1;
	selp.b32 	%r739, %r738, 1, %p80;
	add.s32 	%r740, %r735, %r739;
	add.s32 	%r741, %r726, 3;
	setp.lt.s32 	%p81, %r741, %r347;
	not.b32 	%r742, %r332;
	and.b32  	%r743, %r742, 1;
	selp.b32 	%r744, %r743, 1, %p81;
	add.s32 	%r745, %r740, %r744;
	add.s32 	%r746, %r726, 4;
	setp.lt.s32 	%p82, %r746, %r347;
	not.b32 	%r747, %r333;
	and.b32  	%r748, %r747, 1;
	selp.b32 	%r749, %r748, 1, %p82;
	add.s32 	%r750, %r745, %r749;
	add.s32 	%r751, %r726, 5;
	setp.lt.s32 	%p83, %r751, %r347;
	not.b32 	%r752, %r334;
	and.b32  	%r753, %r752, 1;
	selp.b32 	%r754, %r753, 1, %p83;
	add.s32 	%r755, %r750, %r754;
	add.s32 	%r756, %r726, 6;
	setp.lt.s32 	%p84, %r756, %r347;
	not.b32 	%r757, %r335;
	and.b32  	%r758, %r757, 1;
	selp.b32 	%r759, %r758, 1, %p84;
	add.s32 	%r760, %r755, %r759;
	add.s32 	%r761, %r726, 7;
	setp.lt.s32 	%p85, %r761, %r347;
	not.b32 	%r762, %r336;
	and.b32  	%r763, %r762, 1;
	selp.b32 	%r764, %r763, 1, %p85;
	add.s32 	%r765, %r760, %r764;
	add.s32 	%r766, %r726, 8;
	setp.lt.s32 	%p86, %r766, %r347;
	not.b32 	%r767, %r337;
	and.b32  	%r768, %r767, 1;
	selp.b32 	%r769, %r768, 1, %p86;
	add.s32 	%r770, %r765, %r769;
	add.s32 	%r771, %r726, 9;
	setp.lt.s32 	%p87, %r771, %r347;
	not.b32 	%r772, %r338;
	and.b32  	%r773, %r772, 1;
	selp.b32 	%r774, %r773, 1, %p87;
	add.s32 	%r775, %r770, %r774;
	add.s32 	%r776, %r726, 10;
	setp.lt.s32 	%p88, %r776, %r347;
	not.b32 	%r777, %r339;
	and.b32  	%r778, %r777, 1;
	selp.b32 	%r779, %r778, 1, %p88;
	add.s32 	%r780, %r775, %r779;
	add.s32 	%r781, %r726, 11;
	setp.lt.s32 	%p89, %r781, %r347;
	not.b32 	%r782, %r340;
	and.b32  	%r783, %r782, 1;
	selp.b32 	%r784, %r783, 1, %p89;
	add.s32 	%r785, %r780, %r784;
	add.s32 	%r786, %r726, 12;
	setp.lt.s32 	%p90, %r786, %r347;
	not.b32 	%r787, %r341;
	and.b32  	%r788, %r787, 1;
	selp.b32 	%r789, %r788, 1, %p90;
	add.s32 	%r790, %r785, %r789;
	add.s32 	%r791, %r726, 13;
	setp.lt.s32 	%p91, %r791, %r347;
	not.b32 	%r792, %r342;
	and.b32  	%r793, %r792, 1;
	selp.b32 	%r794, %r793, 1, %p91;
	add.s32 	%r795, %r790, %r794;
	add.s32 	%r796, %r726, 14;
	setp.lt.s32 	%p92, %r796, %r347;
	not.b32 	%r797, %r343;
	and.b32  	%r798, %r797, 1;
	selp.b32 	%r799, %r798, 1, %p92;
	add.s32 	%r800, %r795, %r799;
	add.s32 	%r801, %r726, 15;
	setp.lt.s32 	%p93, %r801, %r347;
	not.b32 	%r802, %r344;
	and.b32  	%r803, %r802, 1;
	selp.b32 	%r804, %r803, 1, %p93;
	add.s32 	%r805, %r800, %r804;
	add.s32 	%r806, %r726, 16;
	setp.lt.s32 	%p94, %r806, %r347;
	not.b32 	%r807, %r345;
	and.b32  	%r808, %r807, 1;
	selp.b32 	%r809, %r808, 1, %p94;
	add.s32 	%r810, %r805, %r809;
	mov.u32 	%r811, _ZZN3cub18CUB_300001_SM_10006detail6select23DeviceSelectSweepKernelINS2_10policy_hubIiNS0_8NullTypeElLb1ELNS0_10SelectImplE2EE10Policy1000EN6thrust24THRUST_300001_SM_1000_NS6detail15normal_iteratorINSA_10device_ptrIiEEEEPS5_NS2_27partition_distinct_output_tISF_SF_EEPlNS0_13ScanTileStateIiLb1EEE7is_evenS5_iNS2_19streaming_context_tIlLb1EEELS6_2EEEvT0_T1_T2_T3_T4_T5_T6_T7_iT8_NS1_7vsmem_tEE19static_temp_storage;
	ld.shared.v2.u32 	{%r812, %r813}, [_ZZN3cub18CUB_300001_SM_10006detail6select23DeviceSelectSweepKernelINS2_10policy_hubIiNS0_8NullTypeElLb1ELNS0_10SelectImplE2EE10Policy1000EN6thrust24THRUST_300001_SM_1000_NS6detail15normal_iteratorINSA_10device_ptrIiEEEEPS5_NS2_27partition_distinct_output_tISF_SF_EEPlNS0_13ScanTileStateIiLb1EEE7is_evenS5_iNS2_19streaming_context_tIlLb1EEELS6_2EEEvT0_T1_T2_T3_T4_T5_T6_T7_iT8_NS1_7vsmem_tEE19static_temp_storage+136];
	ld.shared.u32 	%r392, [_ZZN3cub18CUB_300001_SM_10006detail6select23DeviceSelectSweepKernelINS2_10policy_hubIiNS0_8NullTypeElLb1ELNS0_10SelectImplE2EE10Policy1000EN6thrust24THRUST_300001_SM_1000_NS6detail15normal_iteratorINSA_10device_ptrIiEEEEPS5_NS2_27partition_distinct_output_tISF_SF_EEPlNS0_13ScanTileStateIiLb1EEE7is_evenS5_iNS2_19streaming_context_tIlLb1EEELS6_2EEEvT0_T1_T2_T3_T4_T5_T6_T7_iT8_NS1_7vsmem_tEE19static_temp_storage+132];
	mov.u32 	%r814, %ctaid.x;
	mov.u32 	%r815, %nctaid.y;
	mov.u32 	%r816, %ctaid.y;
	mad.lo.s32 	%r817, %r814, %r815, %r816;
	mul.lo.s32 	%r818, %r817, 10944;
	sub.s32 	%r393, %r818, %r392;
	sub.s32 	%r819, 10944, %r347;
	sub.s32 	%r2324, %r812, %r819;
	sub.s32 	%r820, %r819, %r813;
	bar.sync 	0;
	add.s32 	%r395, %r820, %r347;
	sub.s32 	%r821, %r2322, %r392;
	sub.s32 	%r822, %r726, %r821;
	setp.eq.s32 	%p95, %r729, 0;
	add.s32 	%r823, %r821, %r395;
	selp.b32 	%r824, %r822, %r823, %p95;
	shl.b32 	%r825, %r824, 2;
	add.s32 	%r826, %r811, %r825;
	st.shared.u32 	[%r826], %r329;
	sub.s32 	%r827, %r392, %r730;
	add.s32 	%r828, %r827, %r731;
	setp.eq.s32 	%p96, %r734, 0;
	add.s32 	%r829, %r823, %r729;
	selp.b32 	%r830, %r828, %r829, %p96;
	shl.b32 	%r831, %r830, 2;
	add.s32 	%r832, %r811, %r831;
	st.shared.u32 	[%r832], %r330;
	sub.s32 	%r833, %r392, %r735;
	add.s32 	%r834, %r833, %r736;
	setp.eq.s32 	%p97, %r739, 0;
	add.s32 	%r835, %r829, %r734;
	selp.b32 	%r836, %r834, %r835, %p97;
	shl.b32 	%r837, %r836, 2;
	add.s32 	%r838, %r811, %r837;
	st.shared.u32 	[%r838], %r331;
	sub.s32 	%r839, %r392, %r740;
	add.s32 	%r840, %r839, %r741;
	setp.eq.s32 	%p98, %r744, 0;
	add.s32 	%r841, %r835, %r739;
	selp.b32 	%r842, %r840, %r841, %p98;
	shl.b32 	%r843, %r842, 2;
	add.s32 	%r844, %r811, %r843;
	st.shared.u32 	[%r844], %r332;
	sub.s32 	%r845, %r392, %r745;
	add.s32 	%r846, %r845, %r746;
	setp.eq.s32 	%p99, %r749, 0;
	add.s32 	%r847, %r841, %r744;
	selp.b32 	%r848, %r846, %r847, %p99;
	shl.b32 	%r849, %r848, 2;
	add.s32 	%r850, %r811, %r849;
	st.shared.u32 	[%r850], %r333;
	sub.s32 	%r851, %r392, %r750;
	add.s32 	%r852, %r851, %r751;
	setp.eq.s32 	%p100, %r754, 0;
	add.s32 	%r853, %r847, %r749;
	selp.b32 	%r854, %r852, %r853, %p100;
	shl.b32 	%r855, %r854, 2;
	add.s32 	%r856, %r811, %r855;
	st.shared.u32 	[%r856], %r334;
	sub.s32 	%r857, %r392, %r755;
	add.s32 	%r858, %r857, %r756;
	setp.eq.s32 	%p101, %r759, 0;
	add.s32 	%r859, %r853, %r754;
	selp.b32 	%r860, %r858, %r859, %p101;
	shl.b32 	%r861, %r860, 2;
	add.s32 	%r862, %r811, %r861;
	st.shared.u32 	[%r862], %r335;
	sub.s32 	%r863, %r392, %r760;
	add.s32 	%r864, %r863, %r761;
	setp.eq.s32 	%p102, %r764, 0;
	add.s32 	%r865, %r859, %r759;
	selp.b32 	%r866, %r864, %r865, %p102;
	shl.b32 	%r867, %r866, 2;
	add.s32 	%r868, %r811, %r867;
	st.shared.u32 	[%r868], %r336;
	sub.s32 	%r869, %r392, %r765;
	add.s32 	%r870, %r869, %r766;
	setp.eq.s32 	%p103, %r769, 0;
	add.s32 	%r871, %r865, %r764;
	selp.b32 	%r872, %r870, %r871, %p103;
	shl.b32 	%r873, %r872, 2;
	add.s32 	%r874, %r811, %r873;
	st.shared.u32 	[%r874], %r337;
	sub.s32 	%r875, %r392, %r770;
	add.s32 	%r876, %r875, %r771;
	setp.eq.s32 	%p104, %r774, 0;
	add.s32 	%r877, %r871, %r769;
	selp.b32 	%r878, %r876, %r877, %p104;
	shl.b32 	%r879, %r878, 2;
	add.s32 	%r880, %r811, %r879;
	st.shared.u32 	[%r880], %r338;
	sub.s32 	%r881, %r392, %r775;
	add.s32 	%r882, %r881, %r776;
	setp.eq.s32 	%p105, %r779, 0;
	add.s32 	%r883, %r877, %r774;
	selp.b32 	%r884, %r882, %r883, %p105;
	shl.b32 	%r885, %r884, 2;
	add.s32 	%r886, %r811, %r885;
	st.shared.u32 	[%r886], %r339;
	sub.s32 	%r887, %r392, %r780;
	add.s32 	%r888, %r887, %r781;
	setp.eq.s32 	%p106, %r784, 0;
	add.s32 	%r889, %r883, %r779;
	selp.b32 	%r890, %r888, %r889, %p106;
	shl.b32 	%r891, %r890, 2;
	add.s32 	%r892, %r811, %r891;
	st.shared.u32 	[%r892], %r340;
	sub.s32 	%r893, %r392, %r785;
	add.s32 	%r894, %r893, %r786;
	setp.eq.s32 	%p107, %r789, 0;
	add.s32 	%r895, %r889, %r784;
	selp.b32 	%r896, %r894, %r895, %p107;
	shl.b32 	%r897, %r896, 2;
	add.s32 	%r898, %r811, %r897;
	st.shared.u32 	[%r898], %r341;
	sub.s32 	%r899, %r392, %r790;
	add.s32 	%r900, %r899, %r791;
	setp.eq.s32 	%p108, %r794, 0;
	add.s32 	%r901, %r895, %r789;
	selp.b32 	%r902, %r900, %r901, %p108;
	shl.b32 	%r903, %r902, 2;
	add.s32 	%r904, %r811, %r903;
	st.shared.u32 	[%r904], %r342;
	sub.s32 	%r905, %r392, %r795;
	add.s32 	%r906, %r905, %r796;
	setp.eq.s32 	%p109, %r799, 0;
	add.s32 	%r907, %r901, %r794;
	selp.b32 	%r908, %r906, %r907, %p109;
	shl.b32 	%r909, %r908, 2;
	add.s32 	%r910, %r811, %r909;
	st.shared.u32 	[%r910], %r343;
	sub.s32 	%r911, %r392, %r800;
	add.s32 	%r912, %r911, %r801;
	setp.eq.s32 	%p110, %r804, 0;
	add.s32 	%r913, %r907, %r799;
	selp.b32 	%r914, %r912, %r913, %p110;
	shl.b32 	%r915, %r914, 2;
	add.s32 	%r916, %r811, %r915;
	st.shared.u32 	[%r916], %r344;
	sub.s32 	%r917, %r392, %r805;
	add.s32 	%r918, %r917, %r806;
	setp.eq.s32 	%p111, %r809, 0;
	add.s32 	%r919, %r913, %r804;
	selp.b32 	%r920, %r918, %r919, %p111;
	shl.b32 	%r921, %r920, 2;
	add.s32 	%r922, %r811, %r921;
	st.shared.u32 	[%r922], %r345;
	sub.s32 	%r923, %r392, %r810;
	add.s32 	%r924, %r726, 17;
	add.s32 	%r925, %r923, %r924;
	setp.lt.s32 	%p112, %r924, %r347;
	not.b32 	%r926, %r346;
	and.b32  	%r927, %r926, 1;
	selp.b32 	%r928, %r927, 1, %p112;
	setp.eq.s32 	%p113, %r928, 0;
	add.s32 	%r929, %r919, %r809;
	selp.b32 	%r930, %r925, %r929, %p113;
	shl.b32 	%r931, %r930, 2;
	add.s32 	%r932, %r811, %r931;
	st.shared.u32 	[%r932], %r346;
	bar.sync 	0;
	mov.u64 	%rd35, %rd51;
	ld.param.u8 	%rs2, [%rd35];
	setp.ne.s16 	%p114, %rs2, 0;
	mov.b64 	%rd747, 0;
	@%p114 bra 	$L__BB5_315;
	ld.param.u64 	%rd67, [%rd35+24];
	cvta.to.global.u64 	%rd68, %rd67;
	ld.global.u64 	%rd747, [%rd68];
$L__BB5_315:
	setp.ne.s16 	%p115, %rs2, 0;
	mov.b64 	%rd748, 0;
	@%p115 bra 	$L__BB5_317;
	ld.param.u64 	%rd70, [%rd35+16];
	ld.param.u64 	%rd71, [%rd35+24];
	cvta.to.global.u64 	%rd72, %rd71;
	ld.global.u64 	%rd73, [%rd72];
	sub.s64 	%rd748, %rd70, %rd73;
$L__BB5_317:
	cvta.to.global.u64 	%rd40, %rd48;
	cvta.to.global.u64 	%rd41, %rd49;
	sub.s32 	%r933, %r392, %r395;
	add.s32 	%r396, %r933, %r327;
	shl.b32 	%r934, %r327, 2;
	add.s32 	%r397, %r811, %r934;
	ld.shared.u32 	%r398, [%r397];
	setp.ge.s32 	%p116, %r327, %r347;
	@%p116 bra 	$L__BB5_321;
	setp.lt.s32 	%p117, %r327, %r395;
	@%p117 bra 	$L__BB5_320;
	cvt.s64.s32 	%rd74, %r396;
	add.s64 	%rd75, %rd747, %rd74;
	shl.b64 	%rd76, %rd75, 2;
	add.s64 	%rd77, %rd40, %rd76;
	st.global.u32 	[%rd77], %r398;
	bra.uni 	$L__BB5_321;
$L__BB5_320:
	add.s32 	%r936, %r393, %r327;
	cvt.s64.s32 	%rd78, %r936;
	add.s64 	%rd79, %rd748, %rd78;
	shl.b64 	%rd80, %rd79, 2;
	add.s64 	%rd81, %rd41, %rd80;
	st.global.u32 	[%rd81], %r398;
$L__BB5_321:
	add.s32 	%r399, %r327, 608;
	ld.shared.u32 	%r400, [%r397+2432];
	setp.ge.s32 	%p118, %r399, %r347;
	cvt.u64.u32 	%rd82, %r327;
	cvt.s64.s32 	%rd83, %r393;
	add.s64 	%rd84, %rd83, %rd82;
	add.s64 	%rd85, %rd748, %rd84;
	shl.b64 	%rd86, %rd85, 2;
	add.s64 	%rd42, %rd41, %rd86;
	@%p118 bra 	$L__BB5_325;
	setp.lt.s32 	%p119, %r399, %r395;
	@%p119 bra 	$L__BB5_324;
	add.s32 	%r937, %r396, 608;
	cvt.s64.s32 	%rd87, %r937;
	add.s64 	%rd88, %rd747, %rd87;
	shl.b64 	%rd89, %rd88, 2;
	add.s64 	%rd90, %rd40, %rd89;
	st.global.u32 	[%rd90], %r400;
	bra.uni 	$L__BB5_325;
$L__BB5_324:
	st.global.u32 	[%rd42+2432], %r400;
$L__BB5_325:
	add.s32 	%r401, %r327, 1216;
	ld.shared.u32 	%r402, [%r397+4864];
	setp.ge.s32 	%p120, %r401, %r347;
	@%p120 bra 	$L__BB5_329;
	setp.lt.s32 	%p121, %r401, %r395;
	@%p121 bra 	$L__BB5_328;
	add.s32 	%r938, %r396, 1216;
	cvt.s64.s32 	%rd91, %r938;
	add.s64 	%rd92, %rd747, %rd91;
	shl.b64 	%rd93, %rd92, 2;
	add.s64 	%rd94, %rd40, %rd93;
	st.global.u32 	[%rd94], %r402;
	bra.uni 	$L__BB5_329;
$L__BB5_328:
	st.global.u32 	[%rd42+4864], %r402;
$L__BB5_329:
	add.s32 	%r403, %r327, 1824;
	ld.shared.u32 	%r404, [%r397+7296];
	setp.ge.s32 	%p122, %r403, %r347;
	@%p122 bra 	$L__BB5_333;
	setp.lt.s32 	%p123, %r403, %r395;
	@%p123 bra 	$L__BB5_332;
	add.s32 	%r939, %r396, 1824;
	cvt.s64.s32 	%rd95, %r939;
	add.s64 	%rd96, %rd747, %rd95;
	shl.b64 	%rd97, %rd96, 2;
	add.s64 	%rd98, %rd40, %rd97;
	st.global.u32 	[%rd98], %r404;
	bra.uni 	$L__BB5_333;
$L__BB5_332:
	st.global.u32 	[%rd42+7296], %r404;
$L__BB5_333:
	add.s32 	%r405, %r327, 2432;
	ld.shared.u32 	%r406, [%r397+9728];
	setp.ge.s32 	%p124, %r405, %r347;
	@%p124 bra 	$L__BB5_337;
	setp.lt.s32 	%p125, %r405, %r395;
	@%p125 bra 	$L__BB5_336;
	add.s32 	%r940, %r396, 2432;
	cvt.s64.s32 	%rd99, %r940;
	add.s64 	%rd100, %rd747, %rd99;
	shl.b64 	%rd101, %rd100, 2;
	add.s64 	%rd102, %rd40, %rd101;
	st.global.u32 	[%rd102], %r406;
	bra.uni 	$L__BB5_337;
$L__BB5_336:
	st.global.u32 	[%rd42+9728], %r406;
$L__BB5_337:
	add.s32 	%r407, %r327, 3040;
	ld.shared.u32 	%r408, [%r397+12160];
	setp.ge.s32 	%p126, %r407, %r347;
	@%p126 bra 	$L__BB5_341;
	setp.lt.s32 	%p127, %r407, %r395;
	@%p127 bra 	$L__BB5_340;
	add.s32 	%r941, %r396, 3040;
	cvt.s64.s32 	%rd103, %r941;
	add.s64 	%rd104, %rd747, %rd103;
	shl.b64 	%rd105, %rd104, 2;
	add.s64 	%rd106, %rd40, %rd105;
	st.global.u32 	[%rd106], %r408;
	bra.uni 	$L__BB5_341;
$L__BB5_340:
	st.global.u32 	[%rd42+12160], %r408;
$L__BB5_341:
	add.s32 	%r409, %r327, 3648;
	ld.shared.u32 	%r410, [%r397+14592];
	setp.ge.s32 	%p128, %r409, %r347;
	@%p128 bra 	$L__BB5_345;
	setp.lt.s32 	%p129, %r409, %r395;
	@%p129 bra 	$L__BB5_344;
	add.s32 	%r942, %r396, 3648;
	cvt.s64.s32 	%rd107, %r942;
	add.s64 	%rd108, %rd747, %rd107;
	shl.b64 	%rd109, %rd108, 2;
	add.s64 	%rd110, %rd40, %rd109;
	st.global.u32 	[%rd110], %r410;
	bra.uni 	$L__BB5_345;
$L__BB5_344:
	st.global.u32 	[%rd42+14592], %r410;
$L__BB5_345:
	add.s32 	%r411, %r327, 4256;
	ld.shared.u32 	%r412, [%r397+17024];
	setp.ge.s32 	%p130, %r411, %r347;
	@%p130 bra 	$L__BB5_349;
	setp.lt.s32 	%p131, %r411, %r395;
	@%p131 bra 	$L__BB5_348;
	add.s32 	%r943, %r396, 4256;
	cvt.s64.s32 	%rd111, %r943;
	add.s64 	%rd112, %rd747, %rd111;
	shl.b64 	%rd113, %rd112, 2;
	add.s64 	%rd114, %rd40, %rd113;
	st.global.u32 	[%rd114], %r412;
	bra.uni 	$L__BB5_349;
$L__BB5_348:
	st.global.u32 	[%rd42+17024], %r412;
$L__BB5_349:
	add.s32 	%r413, %r327, 4864;
	ld.shared.u32 	%r414, [%r397+19456];
	setp.ge.s32 	%p132, %r413, %r347;
	@%p132 bra 	$L__BB5_353;
	setp.lt.s32 	%p133, %r413, %r395;
	@%p133 bra 	$L__BB5_352;
	add.s32 	%r944, %r396, 4864;
	cvt.s64.s32 	%rd115, %r944;
	add.s64 	%rd116, %rd747, %rd115;
	shl.b64 	%rd117, %rd116, 2;
	add.s64 	%rd118, %rd40, %rd117;
	st.global.u32 	[%rd118], %r414;
	bra.uni 	$L__BB5_353;
$L__BB5_352:
	st.global.u32 	[%rd42+19456], %r414;
$L__BB5_353:
	add.s32 	%r415, %r327, 5472;
	ld.shared.u32 	%r416, [%r397+21888];
	setp.ge.s32 	%p134, %r415, %r347;
	@%p134 bra 	$L__BB5_357;
	setp.lt.s32 	%p135, %r415, %r395;
	@%p135 bra 	$L__BB5_356;
	add.s32 	%r945, %r396, 5472;
	cvt.s64.s32 	%rd119, %r945;
	add.s64 	%rd120, %rd747, %rd119;
	shl.b64 	%rd121, %rd120, 2;
	add.s64 	%rd122, %rd40, %rd121;
	st.global.u32 	[%rd122], %r416;
	bra.uni 	$L__BB5_357;
$L__BB5_356:
	st.global.u32 	[%rd42+21888], %r416;
$L__BB5_357:
	add.s32 	%r417, %r327, 6080;
	ld.shared.u32 	%r418, [%r397+24320];
	setp.ge.s32 	%p136, %r417, %r347;
	@%p136 bra 	$L__BB5_361;
	setp.lt.s32 	%p137, %r417, %r395;
	@%p137 bra 	$L__BB5_360;
	add.s32 	%r946, %r396, 6080;
	cvt.s64.s32 	%rd123, %r946;
	add.s64 	%rd124, %rd747, %rd123;
	shl.b64 	%rd125, %rd124, 2;
	add.s64 	%rd126, %rd40, %rd125;
	st.global.u32 	[%rd126], %r418;
	bra.uni 	$L__BB5_361;
$L__BB5_360:
	st.global.u32 	[%rd42+24320], %r418;
$L__BB5_361:
	add.s32 	%r419, %r327, 6688;
	ld.shared.u32 	%r420, [%r397+26752];
	setp.ge.s32 	%p138, %r419, %r347;
	@%p138 bra 	$L__BB5_365;
	setp.lt.s32 	%p139, %r419, %r395;
	@%p139 bra 	$L__BB5_364;
	add.s32 	%r947, %r396, 6688;
	cvt.s64.s32 	%rd127, %r947;
	add.s64 	%rd128, %rd747, %rd127;
	shl.b64 	%rd129, %rd128, 2;
	add.s64 	%rd130, %rd40, %rd129;
	st.global.u32 	[%rd130], %r420;
	bra.uni 	$L__BB5_365;
$L__BB5_364:
	st.global.u32 	[%rd42+26752], %r420;
$L__BB5_365:
	add.s32 	%r421, %r327, 7296;
	ld.shared.u32 	%r422, [%r397+29184];
	setp.ge.s32 	%p140, %r421, %r347;
	@%p140 bra 	$L__BB5_369;
	setp.lt.s32 	%p141, %r421, %r395;
	@%p141 bra 	$L__BB5_368;
	add.s32 	%r948, %r396, 7296;
	cvt.s64.s32 	%rd131, %r948;
	add.s64 	%rd132, %rd747, %rd131;
	shl.b64 	%rd133, %rd132, 2;
	add.s64 	%rd134, %rd40, %rd133;
	st.global.u32 	[%rd134], %r422;
	bra.uni 	$L__BB5_369;
$L__BB5_368:
	st.global.u32 	[%rd42+29184], %r422;
$L__BB5_369:
	add.s32 	%r423, %r327, 7904;
	ld.shared.u32 	%r424, [%r397+31616];
	setp.ge.s32 	%p142, %r423, %r347;
	@%p142 bra 	$L__BB5_373;
	setp.lt.s32 	%p143, %r423, %r395;
	@%p143 bra 	$L__BB5_372;
	add.s32 	%r949, %r396, 7904;
	cvt.s64.s32 	%rd135, %r949;
	add.s64 	%rd136, %rd747, %rd135;
	shl.b64 	%rd137, %rd136, 2;
	add.s64 	%rd138, %rd40, %rd137;
	st.global.u32 	[%rd138], %r424;
	bra.uni 	$L__BB5_373;
$L__BB5_372:
	st.global.u32 	[%rd42+31616], %r424;
$L__BB5_373:
	add.s32 	%r425, %r327, 8512;
	ld.shared.u32 	%r426, [%r397+34048];
	setp.ge.s32 	%p144, %r425, %r347;
	@%p144 bra 	$L__BB5_377;
	setp.lt.s32 	%p145, %r425, %r395;
	@%p145 bra 	$L__BB5_376;
	add.s32 	%r950, %r396, 8512;
	cvt.s64.s32 	%rd139, %r950;
	add.s64 	%rd140, %rd747, %rd139;
	shl.b64 	%rd141, %rd140, 2;
	add.s64 	%rd142, %rd40, %rd141;
	st.global.u32 	[%rd142], %r426;
	bra.uni 	$L__BB5_377;
$L__BB5_376:
	st.global.u32 	[%rd42+34048], %r426;
$L__BB5_377:
	add.s32 	%r427, %r327, 9120;
	ld.shared.u32 	%r428, [%r397+36480];
	setp.ge.s32 	%p146, %r427, %r347;
	@%p146 bra 	$L__BB5_381;
	setp.lt.s32 	%p147, %r427, %r395;
	@%p147 bra 	$L__BB5_380;
	add.s32 	%r951, %r396, 9120;
	cvt.s64.s32 	%rd143, %r951;
	add.s64 	%rd144, %rd747, %rd143;
	shl.b64 	%rd145, %rd144, 2;
	add.s64 	%rd146, %rd40, %rd145;
	st.global.u32 	[%rd146], %r428;
	bra.uni 	$L__BB5_381;
$L__BB5_380:
	st.global.u32 	[%rd42+36480], %r428;
$L__BB5_381:
	add.s32 	%r429, %r327, 9728;
	ld.shared.u32 	%r430, [%r397+38912];
	setp.ge.s32 	%p148, %r429, %r347;
	@%p148 bra 	$L__BB5_385;
	setp.lt.s32 	%p149, %r429, %r395;
	@%p149 bra 	$L__BB5_384;
	add.s32 	%r952, %r396, 9728;
	cvt.s64.s32 	%rd147, %r952;
	add.s64 	%rd148, %rd747, %rd147;
	shl.b64 	%rd149, %rd148, 2;
	add.s64 	%rd150, %rd40, %rd149;
	st.global.u32 	[%rd150], %r430;
	bra.uni 	$L__BB5_385;
$L__BB5_384:
	st.global.u32 	[%rd42+38912], %r430;
$L__BB5_385:
	add.s32 	%r431, %r327, 10336;
	ld.shared.u32 	%r432, [%r397+41344];
	setp.ge.s32 	%p150, %r431, %r347;
	@%p150 bra 	$L__BB5_389;
	setp.lt.s32 	%p151, %r431, %r395;
	@%p151 bra 	$L__BB5_388;
	add.s32 	%r953, %r396, 10336;
	cvt.s64.s32 	%rd151, %r953;
	add.s64 	%rd152, %rd747, %rd151;
	shl.b64 	%rd153, %rd152, 2;
	add.s64 	%rd154, %rd40, %rd153;
	st.global.u32 	[%rd154], %r432;
	bra.uni 	$L__BB5_389;
$L__BB5_388:
	st.global.u32 	[%rd42+41344], %r432;
$L__BB5_389:
	mov.u32 	%r1399, %tid.x;
	setp.ne.s32 	%p299, %r1399, 0;
	@%p299 bra 	$L__BB5_397;
	mov.u64 	%rd43, %rd51;
	ld.param.u8 	%rs7, [%rd43+1];
	setp.eq.s16 	%p300, %rs7, 0;
	@%p300 bra 	$L__BB5_394;
	ld.param.u8 	%rs8, [%rd43];
	setp.ne.s16 	%p301, %rs8, 0;
	mov.b64 	%rd749, 0;
	@%p301 bra 	$L__BB5_393;
	ld.param.u64 	%rd390, [%rd43+24];
	cvta.to.global.u64 	%rd391, %rd390;
	ld.global.u64 	%rd749, [%rd391];
$L__BB5_393:
	ld.param.u64 	%rd740, [_ZN3cub18CUB_300001_SM_10006detail6select23DeviceSelectSweepKernelINS2_10policy_hubIiNS0_8NullTypeElLb1ELNS0_10SelectImplE2EE10Policy1000EN6thrust24THRUST_300001_SM_1000_NS6detail15normal_iteratorINSA_10device_ptrIiEEEEPS5_NS2_27partition_distinct_output_tISF_SF_EEPlNS0_13ScanTileStateIiLb1EEE7is_evenS5_iNS2_19streaming_context_tIlLb1EEELS6_2EEEvT0_T1_T2_T3_T4_T5_T6_T7_iT8_NS1_7vsmem_tE_param_3];
	cvt.s64.s32 	%rd392, %r2324;
	add.s64 	%rd393, %rd749, %rd392;
	cvta.to.global.u64 	%rd394, %rd740;
	st.global.u64 	[%rd394], %rd393;
	bra.uni 	$L__BB5_397;
$L__BB5_394:
	ld.param.u8 	%rs9, [%rd43];
	setp.ne.s16 	%p302, %rs9, 0;
	mov.b64 	%rd750, 0;
	@%p302 bra 	$L__BB5_396;
	ld.param.u64 	%rd396, [%rd43+24];
	cvta.to.global.u64 	%rd397, %rd396;
	ld.global.u64 	%rd750, [%rd397];
$L__BB5_396:
	cvt.s64.s32 	%rd398, %r2324;
	add.s64 	%rd399, %rd750, %rd398;
	ld.param.u64 	%rd400, [%rd43+32];
	cvta.to.global.u64 	%rd401, %rd400;
	st.global.u64 	[%rd401], %rd399;
$L__BB5_397:
	ret;

}
	// .globl	_ZN3cub18CUB_300001_SM_10006detail6select23DeviceSelectSweepKernelINS2_10policy_hubIiiiLb1ELNS0_10SelectImplE2EE10Policy1000EN6thrust24THRUST_300001_SM_1000_NS6detail15normal_iteratorINS9_10device_ptrIiEEEESE_NS2_27partition_distinct_output_tISE_SE_EEPiNS0_13ScanTileStateIiLb1EEE7is_evenNS0_8NullTypeEiNS2_19streaming_context_tIiLb0EEELS5_2EEEvT0_T1_T2_T3_T4_T5_T6_T7_iT8_NS1_7vsmem_tE
.visible .entry _ZN3cub18CUB_300001_SM_10006detail6select23DeviceSelectSweepKernelINS2_10policy_hubIiiiLb1ELNS0_10SelectImplE2EE10Policy1000EN6thrust24THRUST_300001_SM_1000_NS6detail15normal_iteratorINS9_10device_ptrIiEEEESE_NS2_27partition_distinct_output_tISE_SE_EEPiNS0_13ScanTileStateIiLb1EEE7is_evenNS0_8NullTypeEiNS2_19streaming_context_tIiLb0EEELS5_2EEEvT0_T1_T2_T3_T4_T5_T6_T7_iT8_NS1_7vsmem_tE(
	.param .align 8 .b8 _ZN3cub18CUB_300001_SM_10006detail6select23DeviceSelectSweepKernelINS2_10policy_hubIiiiLb1ELNS0_10SelectImplE2EE10Policy1000EN6thrust24THRUST_300001_SM_1000_NS6detail15normal_iteratorINS9_10device_ptrIiEEEESE_NS2_27partition_distinct_output_tISE_SE_EEPiNS0_13ScanTileStateIiLb1EEE7is_evenNS0_8NullTypeEiNS2_19streaming_context_tIiLb0EEELS5_2EEEvT0_T1_T2_T3_T4_T5_T6_T7_iT8_NS1_7vsmem_tE_param_0[8],
	.param .align 8 .b8 _ZN3cub18CUB_300001_SM_10006detail6select23DeviceSelectSweepKernelINS2_10policy_hubIiiiLb1ELNS0_10SelectImplE2EE10Policy1000EN6thrust24THRUST_300001_SM_1000_NS6detail15normal_iteratorINS9_10device_ptrIiEEEESE_NS2_27partition_distinct_output_tISE_SE_EEPiNS0_13ScanTileStateIiLb1EEE7is_evenNS0_8NullTypeEiNS2_19streaming_context_tIiLb0EEELS5_2EEEvT0_T1_T2_T3_T4_T5_T6_T7_iT8_NS1_7vsmem_tE_param_1[8],
	.param .align 8 .b8 _ZN3cub18CUB_300001_SM_10006detail6select23DeviceSelectSweepKernelINS2_10policy_hubIiiiLb1ELNS0_10SelectImplE2EE10Policy1000EN6thrust24THRUST_300001_SM_1000_NS6detail15normal_iteratorINS9_10device_ptrIiEEEESE_NS2_27partition_distinct_output_tISE_SE_EEPiNS0_13ScanTileStateIiLb1EEE7is_evenNS0_8NullTypeEiNS2_19streaming_context_tIiLb0EEELS5_2EEEvT0_T1_T2_T3_T4_T5_T6_T7_iT8_NS1_7vsmem_tE_param_2[16],
	.param .u64 .ptr .align 1 _ZN3cub18CUB_300001_SM_10006detail6select23DeviceSelectSweepKernelINS2_10policy_hubIiiiLb1ELNS0_10SelectImplE2EE10Policy1000EN6thrust24THRUST_300001_SM_1000_NS6detail15normal_iteratorINS9_10device_ptrIiEEEESE_NS2_27partition_distinct_output_tISE_SE_EEPiNS0_13ScanTileStateIiLb1EEE7is_evenNS0_8NullTypeEiNS2_19streaming_context_tIiLb0EEELS5_2EEEvT0_T1_T2_T3_T4_T5_T6_T7_iT8_NS1_7vsmem_tE_param_3,
	.param .align 8 .b8 _ZN3cub18CUB_300001_SM_10006detail6select23DeviceSelectSweepKernelINS2_10policy_hubIiiiLb1ELNS0_10SelectImplE2EE10Policy1000EN6thrust24THRUST_300001_SM_1000_NS6detail15normal_iteratorINS9_10device_ptrIiEEEESE_NS2_27partition_distinct_output_tISE_SE_EEPiNS0_13ScanTileStateIiLb1EEE7is_evenNS0_8NullTypeEiNS2_19streaming_context_tIiLb0EEELS5_2EEEvT0_T1_T2_T3_T4_T5_T6_T7_iT8_NS1_7vsmem_tE_param_4[8],
	.param .align 1 .b8 _ZN3cub18CUB_300001_SM_10006detail6select23DeviceSelectSweepKernelINS2_10policy_hubIiiiLb1ELNS0_10SelectImplE2EE10Policy1000EN6thrust24THRUST_300001_SM_1000_NS6detail15normal_iteratorINS9_10device_ptrIiEEEESE_NS2_27partition_distinct_output_tISE_SE_EEPiNS0_13ScanTileStateIiLb1EEE7is_evenNS0_8NullTypeEiNS2_19streaming_context_tIiLb0EEELS5_2EEEvT0_T1_T2_T3_T4_T5_T6_T7_iT8_NS1_7vsmem_tE_param_5[1],
	.param .align 1 .b8 _ZN3cub18CUB_300001_SM_10006detail6select23DeviceSelectSweepKernelINS2_10policy_hubIiiiLb1ELNS0_10SelectImplE2EE10Policy1000EN6thrust24THRUST_300001_SM_1000_NS6detail15normal_iteratorINS9_10device_ptrIiEEEESE_NS2_27partition_distinct_output_tISE_SE_EEPiNS0_13ScanTileStateIiLb1EEE7is_evenNS0_8NullTypeEiNS2_19streaming_context_tIiLb0EEELS5_2EEEvT0_T1_T2_T3_T4_T5_T6_T7_iT8_NS1_7vsmem_tE_param_6[1],
	.param .u32 _ZN3cub18CUB_300001_SM_10006detail6select23DeviceSelectSweepKernelINS2_10policy_hubIiiiLb1ELNS0_10SelectImplE2EE10Policy1000EN6thrust24THRUST_300001_SM_1000_NS6detail15normal_iteratorINS9_10device_ptrIiEEEESE_NS2_27partition_distinct_output_tISE_SE_EEPiNS0_13ScanTileStateIiLb1EEE7is_evenNS0_8NullTypeEiNS2_19streaming_context_tIiLb0EEELS5_2EEEvT0_T1_T2_T3_T4_T5_T6_T7_iT8_NS1_7vsmem_tE_param_7,
	.param .u32 _ZN3cub18CUB_300001_SM_10006detail6select23DeviceSelectSweepKernelINS2_10policy_hubIiiiLb1ELNS0_10SelectImplE2EE10Policy1000EN6thrust24THRUST_300001_SM_1000_NS6detail15normal_iteratorINS9_10device_ptrIiEEEESE_NS2_27partition_distinct_output_tISE_SE_EEPiNS0_13ScanTileStateIiLb1EEE7is_evenNS0_8NullTypeEiNS2_19streaming_context_tIiLb0EEELS5_2EEEvT0_T1_T2_T3_T4_T5_T6_T7_iT8_NS1_7vsmem_tE_param_8,
	.param .align 1 .b8 _ZN3cub18CUB_300001_SM_10006detail6select23DeviceSelectSweepKernelINS2_10policy_hubIiiiLb1ELNS0_10SelectImplE2EE10Policy1000EN6thrust24THRUST_300001_SM_1000_NS6detail15normal_iteratorINS9_10device_ptrIiEEEESE_NS2_27partition_distinct_output_tISE_SE_EEPiNS0_13ScanTileStateIiLb1EEE7is_evenNS0_8NullTypeEiNS2_19streaming_context_tIiLb0EEELS5_2EEEvT0_T1_T2_T3_T4_T5_T6_T7_iT8_NS1_7vsmem_tE_param_9[1],
	.param .align 8 .b8 _ZN3cub18CUB_300001_SM_10006detail6select23DeviceSelectSweepKernelINS2_10policy_hubIiiiLb1ELNS0_10SelectImplE2EE10Policy1000EN6thrust24THRUST_300001_SM_1000_NS6detail15normal_iteratorINS9_10device_ptrIiEEEESE_NS2_27partition_distinct_output_tISE_SE_EEPiNS0_13ScanTileStateIiLb1EEE7is_evenNS0_8NullTypeEiNS2_19streaming_context_tIiLb0EEELS5_2EEEvT0_T1_T2_T3_T4_T5_T6_T7_iT8_NS1_7vsmem_tE_param_10[8]
)
.maxntid 256
{
	.reg .pred 	%p<404>;
	.reg .b32 	%r<2106>;
	.reg .b64 	%rd<479>;
	// demoted variable
	.shared .align 16 .b8 _ZZN3cub18CUB_300001_SM_10006detail6select23DeviceSelectSweepKernelINS2_10policy_hubIiiiLb1ELNS0_10SelectImplE2EE10Policy1000EN6thrust24THRUST_300001_SM_1000_NS6detail15normal_iteratorINS9_10device_ptrIiEEEESE_NS2_27partition_distinct_output_tISE_SE_EEPiNS0_13ScanTileStateIiLb1EEE7is_evenNS0_8NullTypeEiNS2_19streaming_context_tIiLb0EEELS5_2EEEvT0_T1_T2_T3_T4_T5_T6_T7_iT8_NS1_7vsmem_tEE19static_temp_storage[20480];
	ld.param.u64 	%rd1, [_ZN3cub18CUB_300001_SM_10006detail6select23DeviceSelectSweepKernelINS2_10policy_hubIiiiLb1ELNS0_10SelectImplE2EE10Policy1000EN6thrust24THRUST_300001_SM_1000_NS6detail15normal_iteratorINS9_10device_ptrIiEEEESE_NS2_27partition_distinct_output_tISE_SE_EEPiNS0_13ScanTileStateIiLb1EEE7is_evenNS0_8NullTypeEiNS2_19streaming_context_tIiLb0EEELS5_2EEEvT0_T1_T2_T3_T4_T5_T6_T7_iT8_NS1_7vsmem_tE_param_4];
	ld.param.u64 	%rd29, [_ZN3cub18CUB_300001_SM_10006detail6select23DeviceSelectSweepKernelINS2_10policy_hubIiiiLb1ELNS0_10SelectImplE2EE10Policy1000EN6thrust24THRUST_300001_SM_1000_NS6detail15normal_iteratorINS9_10device_ptrIiEEEESE_NS2_27partition_distinct_output_tISE_SE_EEPiNS0_13ScanTileStateIiLb1EEE7is_evenNS0_8NullTypeEiNS2_19streaming_context_tIiLb0EEELS5_2EEEvT0_T1_T2_T3_T4_T5_T6_T7_iT8_NS1_7vsmem_tE_param_1];
	ld.param.u64 	%rd27, [_ZN3cub18CUB_300001_SM_10006detail6select23DeviceSelectSweepKernelINS2_10policy_hubIiiiLb1ELNS0_10SelectImplE2EE10Policy1000EN6thrust24THRUST_300001_SM_1000_NS6detail15normal_iteratorINS9_10device_ptrIiEEEESE_NS2_27partition_distinct_output_tISE_SE_EEPiNS0_13ScanTileStateIiLb1EEE7is_evenNS0_8NullTypeEiNS2_19streaming_context_tIiLb0EEELS5_2EEEvT0_T1_T2_T3_T4_T5_T6_T7_iT8_NS1_7vsmem_tE_param_2+8];
	ld.param.u64 	%rd26, [_ZN3cub18CUB_300001_SM_10006detail6select23DeviceSelectSweepKernelINS2_10policy_hubIiiiLb1ELNS0_10SelectImplE2EE10Policy1000EN6thrust24THRUST_300001_SM_1000_NS6detail15normal_iteratorINS9_10device_ptrIiEEEESE_NS2_27partition_distinct_output_tISE_SE_EEPiNS0_13ScanTileStateIiLb1EEE7is_evenNS0_8NullTypeEiNS2_19streaming_context_tIiLb0EEELS5_2EEEvT0_T1_T2_T3_T4_T5_T6_T7_iT8_NS1_7vsmem_tE_param_2];
	ld.param.u64 	%rd30, [_ZN3cub18CUB_300001_SM_10006detail6select23DeviceSelectSweepKernelINS2_10policy_hubIiiiLb1ELNS0_10SelectImplE2EE10Policy1000EN6thrust24THRUST_300001_SM_1000_NS6detail15normal_iteratorINS9_10device_ptrIiEEEESE_NS2_27partition_distinct_output_tISE_SE_EEPiNS0_13ScanTileStateIiLb1EEE7is_evenNS0_8NullTypeEiNS2_19streaming_context_tIiLb0EEELS5_2EEEvT0_T1_T2_T3_T4_T5_T6_T7_iT8_NS1_7vsmem_tE_param_0];
	ld.param.u32 	%r561, [_ZN3cub18CUB_300001_SM_10006detail6select23DeviceSelectSweepKernelINS2_10policy_hubIiiiLb1ELNS0_10SelectImplE2EE10Policy1000EN6thrust24THRUST_300001_SM_1000_NS6detail15normal_iteratorINS9_10device_ptrIiEEEESE_NS2_27partition_distinct_output_tISE_SE_EEPiNS0_13ScanTileStateIiLb1EEE7is_evenNS0_8NullTypeEiNS2_19streaming_context_tIiLb0EEELS5_2EEEvT0_T1_T2_T3_T4_T5_T6_T7_iT8_NS1_7vsmem_tE_param_7];
	ld.param.u32 	%r562, [_ZN3cub18CUB_300001_SM_10006detail6select23DeviceSelectSweepKernelINS2_10policy_hubIiiiLb1ELNS0_10SelectImplE2EE10Policy1000EN6thrust24THRUST_300001_SM_1000_NS6detail15normal_iteratorINS9_10device_ptrIiEEEESE_NS2_27partition_distinct_output_tISE_SE_EEPiNS0_13ScanTileStateIiLb1EEE7is_evenNS0_8NullTypeEiNS2_19streaming_context_tIiLb0EEELS5_2EEEvT0_T1_T2_T3_T4_T5_T6_T7_iT8_NS1_7vsmem_tE_param_8];
	cvta.to.global.u64 	%rd2, %rd30;
	cvta.to.global.u64 	%rd3, %rd26;
	cvta.to.global.u64 	%rd4, %rd27;
	cvta.to.global.u64 	%rd5, %rd29;
	mov.u32 	%r563, %ctaid.x;
	mov.u32 	%r564, %nctaid.y;
	mov.u32 	%r565, %ctaid.y;
	mad.lo.s32 	%r1, %r563, %r564, %r565;
	mul.lo.s32 	%r2, %r1, 5120;
	add.s32 	%r566, %r562, -1;
	setp.ge.s32 	%p1, %r1, %r566;
	@%p1 bra 	$L__BB6_153;
	setp.ne.s32 	%p273, %r1, 0;
	@%p273 bra 	$L__BB6_66;
	mov.u32 	%r3, %tid.x;
	mul.lo.s32 	%r1758, %r3, 20;
	mad.lo.s32 	%r1763, %r1, 5120, %r1758;
	mul.wide.u32 	%rd280, %r1763, 4;
	add.s64 	%rd281, %rd2, %rd280;
	ld.global.u32 	%r4, [%rd281];
	ld.global.u32 	%r5, [%rd281+4];
	ld.global.u32 	%r6, [%rd281+8];
	ld.global.u32 	%r7, [%rd281+12];
	ld.global.u32 	%r8, [%rd281+16];
	ld.global.u32 	%r9, [%rd281+20];
	ld.global.u32 	%r10, [%rd281+24];
	ld.global.u32 	%r11, [%rd281+28];
	ld.global.u32 	%r12, [%rd281+32];
	ld.global.u32 	%r13, [%rd281+36];
	ld.global.u32 	%r14, [%rd281+40];
	ld.global.u32 	%r15, [%rd281+44];
	ld.global.u32 	%r16, [%rd281+48];
	ld.global.u32 	%r17, [%rd281+52];
	ld.global.u32 	%r18, [%rd281+56];
	ld.global.u32 	%r19, [%rd281+60];
	ld.global.u32 	%r20, [%rd281+64];
	ld.global.u32 	%r21, [%rd281+68];
	ld.global.u32 	%r22, [%rd281+72];
	ld.global.u32 	%r23, [%rd281+76];
	bar.sync 	0;
	add.s64 	%rd282, %rd5, %rd280;
	ld.global.u32 	%r1764, [%rd282];
	ld.global.u32 	%r1765, [%rd282+4];
	ld.global.u32 	%r1766, [%rd282+8];
	ld.global.u32 	%r1767, [%rd282+12];
	ld.global.u32 	%r1768, [%rd282+16];
	ld.global.u32 	%r1769, [%rd282+20];
	ld.global.u32 	%r1770, [%rd282+24];
	ld.global.u32 	%r1771, [%rd282+28];
	ld.global.u32 	%r1772, [%rd282+32];
	ld.global.u32 	%r1773, [%rd282+36];
	ld.global.u32 	%r1774, [%rd282+40];
	ld.global.u32 	%r1775, [%rd282+44];
	ld.global.u32 	%r1776, [%rd282+48];
	ld.global.u32 	%r1777, [%rd282+52];
	ld.global.u32 	%r1778, [%rd282+56];
	ld.global.u32 	%r1779, [%rd282+60];
	ld.global.u32 	%r1780, [%rd282+64];
	ld.global.u32 	%r1781, [%rd282+68];
	ld.global.u32 	%r1782, [%rd282+72];
	ld.global.u32 	%r1783, [%rd282+76];
	and.b32  	%r24, %r1764, 1;
	xor.b32  	%r1784, %r24, 1;
	and.b32  	%r25, %r1765, 1;
	xor.b32  	%r26, %r25, 1;
	and.b32  	%r27, %r1766, 1;
	xor.b32  	%r28, %r27, 1;
	and.b32  	%r29, %r1767, 1;
	xor.b32  	%r1785, %r29, 1;
	and.b32  	%r30, %r1768, 1;
	xor.b32  	%r1786, %r30, 1;
	and.b32  	%r31, %r1769, 1;
	xor.b32  	%r1787, %r31, 1;
	and.b32  	%r32, %r1770, 1;
	xor.b32  	%r33, %r32, 1;
	and.b32  	%r34, %r1771, 1;
	xor.b32  	%r35, %r34, 1;
	and.b32  	%r36, %r1772, 1;
	xor.b32  	%r37, %r36, 1;
	and.b32  	%r38, %r1773, 1;
	xor.b32  	%r39, %r38, 1;
	and.b32  	%r40, %r1774, 1;
	xor.b32  	%r1788, %r40, 1;
	and.b32  	%r41, %r1775, 1;
	xor.b32  	%r1789, %r41, 1;
	and.b32  	%r42, %r1776, 1;
	xor.b32  	%r1790, %r42, 1;
	and.b32  	%r43, %r1777, 1;
	xor.b32  	%r1791, %r43, 1;
	and.b32  	%r44, %r1778, 1;
	xor.b32  	%r1792, %r44, 1;
	and.b32  	%r45, %r1779, 1;
	xor.b32  	%r1793, %r45, 1;
	and.b32  	%r46, %r1780, 1;
	xor.b32  	%r47, %r46, 1;
	and.b32  	%r48, %r1781, 1;
	xor.b32  	%r49, %r48, 1;
	and.b32  	%r50, %r1782, 1;
	xor.b32  	%r51, %r50, 1;
	and.b32  	%r52, %r1783, 1;
	xor.b32  	%r1794, %r52, 1;
	bar.sync 	0;
	add.s32 	%r1795, %r26, %r1784;
	add.s32 	%r53, %r28, %r1795;
	add.s32 	%r54, %r1785, %r53;
	add.s32 	%r1796, %r1786, %r54;
	add.s32 	%r1797, %r1787, %r1796;
	add.s32 	%r1798, %r33, %r1797;
	add.s32 	%r55, %r35, %r1798;
	add.s32 	%r1799, %r37, %r55;
	add.s32 	%r56, %r39, %r1799;
	add.s32 	%r57, %r1788, %r56;
	add.s32 	%r1800, %r1789, %r57;
	add.s32 	%r1801, %r1790, %r1800;
	add.s32 	%r1802, %r1791, %r1801;
	add.s32 	%r1803, %r1792, %r1802;
	add.s32 	%r1804, %r1793, %r1803;
	add.s32 	%r1805, %r47, %r1804;
	add.s32 	%r1806, %r49, %r1805;
	add.s32 	%r58, %r51, %r1806;
	add.s32 	%r1732, %r1794, %r58;
	// begin inline asm
	mov.u32 %r1727, %laneid;
	// end inline asm
	mov.b32 	%r1730, 1;
	mov.b32 	%r1755, 0;
	mov.b32 	%r1757, -1;
	// begin inline asm
	{  .reg .s32 r0;  .reg .pred p;  shfl.sync.up.b32 r0|p, %r1732, %r1730, %r1755, %r1757;  @p add.s32 r0, r0, %r1732;  mov.s32 %r1728, r0;}
	// end inline asm
	mov.b32 	%r1736, 2;
	// begin inline asm
	{  .reg .s32 r0;  .reg .pred p;  shfl.sync.up.b32 r0|p, %r1728, %r1736, %r1755, %r1757;  @p add.s32 r0, r0, %r1728;  mov.s32 %r1734, r0;}
	// end inline asm
	mov.b32 	%r1742, 4;
	// begin inline asm
	{  .reg .s32 r0;  .reg .pred p;  shfl.sync.up.b32 r0|p, %r1734, %r1742, %r1755, %r1757;  @p add.s32 r0, r0, %r1734;  mov.s32 %r1740, r0;}
	// end inline asm
	mov.b32 	%r1748, 8;
	// begin inline asm
	{  .reg .s32 r0;  .reg .pred p;  shfl.sync.up.b32 r0|p, %r1740, %r1748, %r1755, %r1757;  @p add.s32 r0, r0, %r1740;  mov.s32 %r1746, r0;}
	// end inline asm
	mov.b32 	%r1754, 16;
	// begin inline asm
	{  .reg .s32 r0;  .reg .pred p;  shfl.sync.up.b32 r0|p, %r1746, %r1754, %r1755, %r1757;  @p add.s32 r0, r0, %r1746;  mov.s32 %r1752, r0;}
	// end inline asm
	setp.ne.s32 	%p354, %r1727, 31;
	@%p354 bra 	$L__BB6_4;
	shr.u32 	%r1807, %r3, 3;
	and.b32  	%r1808, %r1807, 124;
	mov.u32 	%r1809, _ZZN3cub18CUB_300001_SM_10006detail6select23DeviceSelectSweepKernelINS2_10policy_hubIiiiLb1ELNS0_10SelectImplE2EE10Policy1000EN6thrust24THRUST_300001_SM_1000_NS6detail15normal_iteratorINS9_10device_ptrIiEEEESE_NS2_27partition_distinct_output_tISE_SE_EEPiNS0_13ScanTileStateIiLb1EEE7is_evenNS0_8NullTypeEiNS2_19streaming_context_tIiLb0EEELS5_2EEEvT0_T1_T2_T3_T4_T5_T6_T7_iT8_NS1_7vsmem_tEE19static_temp_storage;
	add.s32 	%r1810, %r1809, %r1808;
	st.shared.u32 	[%r1810], %r1752;
$L__BB6_4:
	bar.sync 	0;
	ld.shared.v4.u32 	{%r1811, %r1812, %r1813, %r1814}, [_ZZN3cub18CUB_300001_SM_10006detail6select23DeviceSelectSweepKernelINS2_10policy_hubIiiiLb1ELNS0_10SelectImplE2EE10Policy1000EN6thrust24THRUST_300001_SM_1000_NS6detail15normal_iteratorINS9_10device_ptrIiEEEESE_NS2_27partition_distinct_output_tISE_SE_EEPiNS0_13ScanTileStateIiLb1EEE7is_evenNS0_8NullTypeEiNS2_19streaming_context_tIiLb0EEELS5_2EEEvT0_T1_T2_T3_T4_T5_T6_T7_iT8_NS1_7vsmem_tEE19static_temp_storage];
	shr.u32 	%r1815, %r3, 5;
	add.s32 	%r1816, %r1812, %r1811;
	setp.eq.s32 	%p355, %r1815, 2;
	selp.b32 	%r1817, %r1816, %r1811, %p355;
	add.s32 	%r1818, %r1816, %r1813;
	setp.eq.s32 	%p356, %r1815, 3;
	selp.b32 	%r1819, %r1818, %r1817, %p356;
	add.s32 	%r1820, %r1818, %r1814;
	setp.eq.s32 	%p357, %r1815, 4;
	selp.b32 	%r1821, %r1820, %r1819, %p357;
	ld.shared.v4.u32 	{%r1822, %r1823, %r1824, %r1825}, [_ZZN3cub18CUB_300001_SM_10006detail6select23DeviceSelectSweepKernelINS2_10policy_hubIiiiLb1ELNS0_10SelectImplE2EE10Policy1000EN6thrust24THRUST_300001_SM_1000_NS6detail15normal_iteratorINS9_10device_ptrIiEEEESE_NS2_27partition_distinct_output_tISE_SE_EEPiNS0_13ScanTileStateIiLb1EEE7is_evenNS0_8NullTypeEiNS2_19streaming_context_tIiLb0EEELS5_2EEEvT0_T1_T2_T3_T4_T5_T6_T7_iT8_NS1_7vsmem_tEE19static_temp_storage+16];
	add.s32 	%r1826, %r1820, %r1822;
	setp.eq.s32 	%p358, %r1815, 5;
	selp.b32 	%r1827, %r1826, %r1821, %p358;
	add.s32 	%r1828, %r1826, %r1823;
	setp.eq.s32 	%p359, %r1815, 6;
	selp.b32 	%r1829, %r1828, %r1827, %p359;
	add.s32 	%r1830, %r1828, %r1824;
	setp.eq.s32 	%p360, %r1815, 7;
	selp.b32 	%r1831, %r1830, %r1829, %p360;
	add.s32 	%r62, %r1830, %r1825;
	setp.lt.u32 	%p361, %r3, 32;
	selp.b32 	%r1832, 0, %r1831, %p361;
	setp.eq.s32 	%p362, %r1727, 0;
	sub.s32 	%r1833, %r1752, %r1732;
	selp.b32 	%r1834, 0, %r1833, %p362;
	add.s32 	%r63, %r1832, %r1834;
	setp.ne.s32 	%p363, %r3, 0;
	@%p363 bra 	$L__BB6_6;
	add.s64 	%rd283, %rd1, 256;
	mov.b32 	%r1835, 101;
	// begin inline asm
	st.relaxed.gpu.v2.u32 [%rd283], {%r1835, %r62};
	// end inline asm
$L__BB6_6:
	cvta.to.global.u64 	%rd6, %rd27;
	cvta.to.global.u64 	%rd7, %rd26;
	bar.sync 	0;
	sub.s32 	%r64, 5120, %r62;
	sub.s32 	%r1838, %r1758, %r63;
	setp.eq.s32 	%p364, %r24, 0;
	add.s32 	%r1839, %r63, %r64;
	selp.b32 	%r1840, %r1839, %r1838, %p364;
	shl.b32 	%r1841, %r1840, 2;
	mov.u32 	%r1842, _ZZN3cub18CUB_300001_SM_10006detail6select23DeviceSelectSweepKernelINS2_10policy_hubIiiiLb1ELNS0_10SelectImplE2EE10Policy1000EN6thrust24THRUST_300001_SM_1000_NS6detail15normal_iteratorINS9_10device_ptrIiEEEESE_NS2_27partition_distinct_output_tISE_SE_EEPiNS0_13ScanTileStateIiLb1EEE7is_evenNS0_8NullTypeEiNS2_19streaming_context_tIiLb0EEELS5_2EEEvT0_T1_T2_T3_T4_T5_T6_T7_iT8_NS1_7vsmem_tEE19static_temp_storage;
	add.s32 	%r1843, %r1842, %r1841;
	st.shared.u32 	[%r1843], %r4;
	add.s32 	%r1845, %r63, %r1784;
	sub.s32 	%r1846, %r1758, %r1845;
	add.s32 	%r1847, %r1846, 1;
	setp.eq.s32 	%p365, %r25, 0;
	add.s32 	%r1848, %r1839, %r1784;
	selp.b32 	%r1849, %r1848, %r1847, %p365;
	shl.b32 	%r1850, %r1849, 2;
	add.s32 	%r1851, %r1842, %r1850;
	st.shared.u32 	[%r1851], %r5;
	add.s32 	%r1853, %r1795, %r63;
	sub.s32 	%r1854, %r1758, %r1853;
	add.s32 	%r1855, %r1854, 2;
	setp.eq.s32 	%p366, %r27, 0;
	add.s32 	%r1856, %r1848, %r26;
	selp.b32 	%r1857, %r1856, %r1855, %p366;
	shl.b32 	%r1858, %r1857, 2;
	add.s32 	%r1859, %r1842, %r1858;
	st.shared.u32 	[%r1859], %r6;
	add.s32 	%r1860, %r53, %r63;
	sub.s32 	%r1861, %r1758, %r1860;
	add.s32 	%r1862, %r1861, 3;
	setp.eq.s32 	%p367, %r29, 0;
	add.s32 	%r1863, %r1856, %r28;
	selp.b32 	%r1864, %r1863, %r1862, %p367;
	shl.b32 	%r1865, %r1864, 2;
	add.s32 	%r1866, %r1842, %r1865;
	st.shared.u32 	[%r1866], %r7;
	add.s32 	%r1867, %r54, %r63;
	sub.s32 	%r1868, %r1758, %r1867;
	add.s32 	%r1869, %r1868, 4;
	setp.eq.s32 	%p368, %r30, 0;
	add.s32 	%r1871, %r1863, %r1785;
	selp.b32 	%r1872, %r1871, %r1869, %p368;
	shl.b32 	%r1873, %r1872, 2;
	add.s32 	%r1874, %r1842, %r1873;
	st.shared.u32 	[%r1874], %r8;
	add.s32 	%r1876, %r1867, %r1786;
	sub.s32 	%r1877, %r1758, %r1876;
	add.s32 	%r1878, %r1877, 5;
	setp.eq.s32 	%p369, %r31, 0;
	add.s32 	%r1879, %r1871, %r1786;
	selp.b32 	%r1880, %r1879, %r1878, %p369;
	shl.b32 	%r1881, %r1880, 2;
	add.s32 	%r1882, %r1842, %r1881;
	st.shared.u32 	[%r1882], %r9;
	add.s32 	%r1884, %r1876, %r1787;
	sub.s32 	%r1885, %r1758, %r1884;
	add.s32 	%r1886, %r1885, 6;
	setp.eq.s32 	%p370, %r32, 0;
	add.s32 	%r1887, %r1879, %r1787;
	selp.b32 	%r1888, %r1887, %r1886, %p370;
	shl.b32 	%r1889, %r1888, 2;
	add.s32 	%r1890, %r1842, %r1889;
	st.shared.u32 	[%r1890], %r10;
	add.s32 	%r1891, %r1884, %r33;
	sub.s32 	%r1892, %r1758, %r1891;
	add.s32 	%r1893, %r1892, 7;
	setp.eq.s32 	%p371, %r34, 0;
	add.s32 	%r1894, %r1887, %r33;
	selp.b32 	%r1895, %r1894, %r1893, %p371;
	shl.b32 	%r1896, %r1895, 2;
	add.s32 	%r1897, %r1842, %r1896;
	st.shared.u32 	[%r1897], %r11;
	add.s32 	%r1898, %r55, %r63;
	sub.s32 	%r1899, %r1758, %r1898;
	add.s32 	%r1900, %r1899, 8;
	setp.eq.s32 	%p372, %r36, 0;
	add.s32 	%r1901, %r1894, %r35;
	selp.b32 	%r1902, %r1901, %r1900, %p372;
	shl.b32 	%r1903, %r1902, 2;
	add.s32 	%r1904, %r1842, %r1903;
	st.shared.u32 	[%r1904], %r12;
	add.s32 	%r1905, %r1898, %r37;
	sub.s32 	%r1906, %r1758, %r1905;
	add.s32 	%r1907, %r1906, 9;
	setp.eq.s32 	%p373, %r38, 0;
	add.s32 	%r1908, %r1901, %r37;
	selp.b32 	%r1909, %r1908, %r1907, %p373;
	shl.b32 	%r1910, %r1909, 2;
	add.s32 	%r1911, %r1842, %r1910;
	st.shared.u32 	[%r1911], %r13;
	add.s32 	%r1912, %r56, %r63;
	sub.s32 	%r1913, %r1758, %r1912;
	add.s32 	%r1914, %r1913, 10;
	setp.eq.s32 	%p374, %r40, 0;
	add.s32 	%r1915, %r1908, %r39;
	selp.b32 	%r1916, %r1915, %r1914, %p374;
	shl.b32 	%r1917, %r1916, 2;
	add.s32 	%r1918, %r1842, %r1917;
	st.shared.u32 	[%r1918], %r14;
	add.s32 	%r1919, %r57, %r63;
	sub.s32 	%r1920, %r1758, %r1919;
	add.s32 	%r1921, %r1920, 11;
	setp.eq.s32 	%p375, %r41, 0;
	add.s32 	%r1923, %r1915, %r1788;
	selp.b32 	%r1924, %r1923, %r1921, %p375;
	shl.b32 	%r1925, %r1924, 2;
	add.s32 	%r1926, %r1842, %r1925;
	st.shared.u32 	[%r1926], %r15;
	xor.b32  	%r1927, %r41, 1;
	add.s32 	%r1928, %r1919, %r1927;
	sub.s32 	%r1929, %r1758, %r1928;
	add.s32 	%r1930, %r1929, 12;
	setp.eq.s32 	%p376, %r42, 0;
	add.s32 	%r1931, %r1923, %r1927;
	selp.b32 	%r1932, %r1931, %r1930, %p376;
	shl.b32 	%r1933, %r1932, 2;
	add.s32 	%r1934, %r1842, %r1933;
	st.shared.u32 	[%r1934], %r16;
	xor.b32  	%r1935, %r42, 1;
	add.s32 	%r1936, %r1928, %r1935;
	sub.s32 	%r1937, %r1758, %r1936;
	add.s32 	%r1938, %r1937, 13;
	setp.eq.s32 	%p377, %r43, 0;
	add.s32 	%r1939, %r1931, %r1935;
	selp.b32 	%r1940, %r1939, %r1938, %p377;
	shl.b32 	%r1941, %r1940, 2;
	add.s32 	%r1942, %r1842, %r1941;
	st.shared.u32 	[%r1942], %r17;
	xor.b32  	%r1943, %r43, 1;
	add.s32 	%r1944, %r1936, %r1943;
	sub.s32 	%r1945, %r1758, %r1944;
	add.s32 	%r1946, %r1945, 14;
	setp.eq.s32 	%p378, %r44, 0;
	add.s32 	%r1947, %r1939, %r1943;
	selp.b32 	%r1948, %r1947, %r1946, %p378;
	shl.b32 	%r1949, %r1948, 2;
	add.s32 	%r1950, %r1842, %r1949;
	st.shared.u32 	[%r1950], %r18;
	xor.b32  	%r1951, %r44, 1;
	add.s32 	%r1952, %r1944, %r1951;
	sub.s32 	%r1953, %r1758, %r1952;
	add.s32 	%r1954, %r1953, 15;
	setp.eq.s32 	%p379, %r45, 0;
	add.s32 	%r1955, %r1947, %r1951;
	selp.b32 	%r1956, %r1955, %r1954, %p379;
	shl.b32 	%r1957, %r1956, 2;
	add.s32 	%r1958, %r1842, %r1957;
	st.shared.u32 	[%r1958], %r19;
	xor.b32  	%r1959, %r45, 1;
	add.s32 	%r1960, %r1952, %r1959;
	sub.s32 	%r1961, %r1758, %r1960;
	add.s32 	%r1962, %r1961, 16;
	setp.eq.s32 	%p380, %r46, 0;
	add.s32 	%r1963, %r1955, %r1959;
	selp.b32 	%r1964, %r1963, %r1962, %p380;
	shl.b32 	%r1965, %r1964, 2;
	add.s32 	%r1966, %r1842, %r1965;
	st.shared.u32 	[%r1966], %r20;
	add.s32 	%r1967, %r1960, %r47;
	sub.s32 	%r1968, %r1758, %r1967;
	add.s32 	%r1969, %r1968, 17;
	setp.eq.s32 	%p381, %r48, 0;
	add.s32 	%r1970, %r1963, %r47;
	selp.b32 	%r1971, %r1970, %r1969, %p381;
	shl.b32 	%r1972, %r1971, 2;
	add.s32 	%r1973, %r1842, %r1972;
	st.shared.u32 	[%r1973], %r21;
	add.s32 	%r1974, %r1967, %r49;
	sub.s32 	%r1975, %r1758, %r1974;
	add.s32 	%r1976, %r1975, 18;
	setp.eq.s32 	%p382, %r50, 0;
	add.s32 	%r1977, %r1970, %r49;
	selp.b32 	%r1978, %r1977, %r1976, %p382;
	shl.b32 	%r1979, %r1978, 2;
	add.s32 	%r1980, %r1842, %r1979;
	st.shared.u32 	[%r1980], %r22;
	add.s32 	%r1981, %r58, %r63;
	sub.s32 	%r1982, %r1758, %r1981;
	add.s32 	%r1983, %r1982, 19;
	setp.eq.s32 	%p383, %r52, 0;
	add.s32 	%r1984, %r1977, %r51;
	selp.b32 	%r1985, %r1984, %r1983, %p383;
	shl.b32 	%r1986, %r1985, 2;
	add.s32 	%r1987, %r1842, %r1986;
	st.shared.u32 	[%r1987], %r23;
	bar.sync 	0;
	setp.lt.s32 	%p384, %r3, %r64;
	selp.b32 	%r1988, 0, %r64, %p384;
	sub.s32 	%r65, %r3, %r1988;
	shl.b32 	%r1989, %r3, 2;
	add.s32 	%r66, %r1842, %r1989;
	ld.shared.u32 	%r67, [%r66];
	@%p384 bra 	$L__BB6_8;
	mul.wide.s32 	%rd284, %r65, 4;
	add.s64 	%rd285, %rd7, %rd284;
	st.global.u32 	[%rd285], %r67;
	bra.uni 	$L__BB6_9;
$L__BB6_8:
	mul.wide.s32 	%rd286, %r65, 4;
	add.s64 	%rd287, %rd6, %rd286;
	st.global.u32 	[%rd287], %r67;
$L__BB6_9:
	add.s32 	%r1990, %r3, 256;
	setp.lt.s32 	%p385, %r1990, %r64;
	selp.b32 	%r68, 0, %r64, %p385;
	ld.shared.u32 	%r69, [%r66+1024];
	@%p385 bra 	$L__BB6_11;
	cvt.s64.s32 	%rd288, %r68;
	cvt.u64.u32 	%rd289, %r3;
	sub.s64 	%rd290, %rd289, %rd288;
	shl.b64 	%rd291, %rd290, 2;
	add.s64 	%rd292, %rd7, %rd291;
	st.global.u32 	[%rd292+1024], %r69;
	bra.uni 	$L__BB6_12;
$L__BB6_11:
	cvt.s64.s32 	%rd293, %r68;
	cvt.u64.u32 	%rd294, %r3;
	sub.s64 	%rd295, %rd294, %rd293;
	shl.b64 	%rd296, %rd295, 2;
	add.s64 	%rd297, %rd6, %rd296;
	st.global.u32 	[%rd297+1024], %r69;
$L__BB6_12:
	add.s32 	%r1991, %r3, 512;
	setp.lt.s32 	%p386, %r1991, %r64;
	selp.b32 	%r70, 0, %r64, %p386;
	ld.shared.u32 	%r71, [%r66+2048];
	@%p386 bra 	$L__BB6_14;
	cvt.s64.s32 	%rd298, %r70;
	cvt.u64.u32 	%rd299, %r3;
	sub.s64 	%rd300, %rd299, %rd298;
	shl.b64 	%rd301, %rd300, 2;
	add.s64 	%rd302, %rd7, %rd301;
	st.global.u32 	[%rd302+2048], %r71;
	bra.uni 	$L__BB6_15;
$L__BB6_14:
	cvt.s64.s32 	%rd303, %r70;
	cvt.u64.u32 	%rd304, %r3;
	sub.s64 	%rd305, %rd304, %rd303;
	shl.b64 	%rd306, %rd305, 2;
	add.s64 	%rd307, %rd6, %rd306;
	st.global.u32 	[%rd307+2048], %r71;
$L__BB6_15:
	add.s32 	%r1992, %r3, 768;
	setp.lt.s32 	%p387, %r1992, %r64;
	selp.b32 	%r72, 0, %r64, %p387;
	ld.shared.u32 	%r73, [%r66+3072];
	@%p387 bra 	$L__BB6_17;
	cvt.s64.s32 	%rd308, %r72;
	cvt.u64.u32 	%rd309, %r3;
	sub.s64 	%rd310, %rd309, %rd308;
	shl.b64 	%rd311, %rd310, 2;
	add.s64 	%rd312, %rd7, %rd311;
	st.global.u32 	[%rd312+3072], %r73;
	bra.uni 	$L__BB6_18;
$L__BB6_17:
	cvt.s64.s32 	%rd313, %r72;
	cvt.u64.u32 	%rd314, %r3;
	sub.s64 	%rd315, %rd314, %rd313;
	shl.b64 	%rd316, %rd315, 2;
	add.s64 	%rd317, %rd6, %rd316;
	st.global.u32 	[%rd317+3072], %r73;
$L__BB6_18:
	or.b32  	%r1993, %r3, 1024;
	setp.lt.s32 	%p388, %r1993, %r64;
	selp.b32 	%r74, 0, %r64, %p388;
	ld.shared.u32 	%r75, [%r66+4096];
	@%p388 bra 	$L__BB6_20;
	cvt.s64.s32 	%rd318, %r74;
	cvt.u64.u32 	%rd319, %r3;
	sub.s64 	%rd320, %rd319, %rd318;
	shl.b64 	%rd321, %rd320, 2;
	add.s64 	%rd322, %rd7, %rd321;
	st.global.u32 	[%rd322+4096], %r75;
	bra.uni 	$L__BB6_21;
$L__BB6_20:
	cvt.s64.s32 	%rd323, %r74;
	cvt.u64.u32 	%rd324, %r3;
	sub.s64 	%rd325, %rd324, %rd323;
	shl.b64 	%rd326, %rd325, 2;
	add.s64 	%rd327, %rd6, %rd326;
	st.global.u32 	[%rd327+4096], %r75;
$L__BB6_21:
	add.s32 	%r1994, %r3, 1280;
	setp.lt.s32 	%p389, %r1994, %r64;
	selp.b32 	%r76, 0, %r64, %p389;
	ld.shared.u32 	%r77, [%r66+5120];
	@%p389 bra 	$L__BB6_23;
	cvt.s64.s32 	%rd328, %r76;
	cvt.u64.u32 	%rd329, %r3;
	sub.s64 	%rd330, %rd329, %rd328;
	shl.b64 	%rd331, %rd330, 2;
	add.s64 	%rd332, %rd7, %rd331;
	st.global.u32 	[%rd332+5120], %r77;
	bra.uni 	$L__BB6_24;
$L__BB6_23:
	cvt.s64.s32 	%rd333, %r76;
	cvt.u64.u32 	%rd334, %r3;
	sub.s64 	%rd335, %rd334, %rd333;
	shl.b64 	%rd336, %rd335, 2;
	add.s64 	%rd337, %rd6, %rd336;
	st.global.u32 	[%rd337+5120], %r77;
$L__BB6_24:
	add.s32 	%r1995, %r3, 1536;
	setp.lt.s32 	%p390, %r1995, %r64;
	selp.b32 	%r78, 0, %r64, %p390;
	ld.shared.u32 	%r79, [%r66+6144];
	@%p390 bra 	$L__BB6_26;
	cvt.s64.s32 	%rd338, %r78;
	cvt.u64.u32 	%rd339, %r3;
	sub.s64 	%rd340, %rd339, %rd338;
	shl.b64 	%rd341, %rd340, 2;
	add.s64 	%rd342, %rd7, %rd341;
	st.global.u32 	[%rd342+6144], %r79;
	bra.uni 	$L__BB6_27;
$L__BB6_26:
	cvt.s64.s32 	%rd343, %r78;
	cvt.u64.u32 	%rd344, %r3;
	sub.s64 	%rd345, %rd344, %rd343;
	shl.b64 	%rd346, %rd345, 2;
	add.s64 	%rd347, %rd6, %rd346;
	st.global.u32 	[%rd347+6144], %r79;
$L__BB6_27:
	add.s32 	%r1996, %r3, 1792;
	setp.lt.s32 	%p391, %r1996, %r64;
	selp.b32 	%r80, 0, %r64, %p391;
	ld.shared.u32 	%r81, [%r66+7168];
	@%p391 bra 	$L__BB6_29;
	cvt.s64.s32 	%rd348, %r80;
	cvt.u64.u32 	%rd349, %r3;
	sub.s64 	%rd350, %rd349, %rd348;
	shl.b64 	%rd351, %rd350, 2;
	add.s64 	%rd352, %rd7, %rd351;
	st.global.u32 	[%rd352+7168], %r81;
	bra.uni 	$L__BB6_30;
$L__BB6_29:
	cvt.s64.s32 	%rd353, %r80;
	cvt.u64.u32 	%rd354, %r3;
	sub.s64 	%rd355, %rd354, %rd353;
	shl.b64 	%rd356, %rd355, 2;
	add.s64 	%rd357, %rd6, %rd356;
	st.global.u32 	[%rd357+7168], %r81;
$L__BB6_30:
	or.b32  	%r1997, %r3, 2048;
	setp.lt.s32 	%p392, %r1997, %r64;
	selp.b32 	%r82, 0, %r64, %p392;
	ld.shared.u32 	%r83, [%r66+8192];
	@%p392 bra 	$L__BB6_32;
	cvt.s64.s32 	%rd358, %r82;
	cvt.u64.u32 	%rd359, %r3;
	sub.s64 	%rd360, %rd359, %rd358;
	shl.b64 	%rd361, %rd360, 2;
	add.s64 	%rd362, %rd7, %rd361;
	st.global.u32 	[%rd362+8192], %r83;
	bra.uni 	$L__BB6_33;
$L__BB6_32:
	cvt.s64.s32 	%rd363, %r82;
	cvt.u64.u32 	%rd364, %r3;
	sub.s64 	%rd365, %rd364, %rd363;
	shl.b64 	%rd366, %rd365, 2;
	add.s64 	%rd367, %rd6, %rd366;
	st.global.u32 	[%rd367+8192], %r83;
$L__BB6_33:
	add.s32 	%r1998, %r3, 2304;
	setp.lt.s32 	%p393, %r1998, %r64;
	selp.b32 	%r84, 0, %r64, %p393;
	ld.shared.u32 	%r85, [%r66+9216];
	@%p393 bra 	$L__BB6_35;
	cvt.s64.s32 	%rd368, %r84;
	cvt.u64.u32 	%rd369, %r3;
	sub.s64 	%rd370, %rd369, %rd368;
	shl.b64 	%rd371, %rd370, 2;
	add.s64 	%rd372, %rd7, %rd371;
	st.global.u32 	[%rd372+9216], %r85;
	bra.uni 	$L__BB6_36;
$L__BB6_35:
	cvt.s64.s32 	%rd373, %r84;
	cvt.u64.u32 	%rd374, %r3;
	sub.s64 	%rd375, %rd374, %rd373;
	shl.b64 	%rd376, %rd375, 2;
	add.s64 	%rd377, %rd6, %rd376;
	st.global.u32 	[%rd377+9216], %r85;
$L__BB6_36:
	add.s32 	%r1999, %r3, 2560;
	setp.lt.s32 	%p394, %r1999, %r64;
	selp.b32 	%r86, 0, %r64, %p394;
	ld.shared.u32 	%r87, [%r66+10240];
	@%p394 bra 	$L__BB6_38;
	cvt.s64.s32 	%rd378, %r86;
	cvt.u64.u32 	%rd379, %r3;
	sub.s64 	%rd380, %rd379, %rd378;
	shl.b64 	%rd381, %rd380, 2;
	add.s64 	%rd382, %rd7, %rd381;
	st.global.u32 	[%rd382+10240], %r87;
	bra.uni 	$L__BB6_39;
$L__BB6_38:
	cvt.s64.s32 	%rd383, %r86;
	cvt.u64.u32 	%rd384, %r3;
	sub.s64 	%rd385, %rd384, %rd383;
	shl.b64 	%rd386, %rd385, 2;
	add.s64 	%rd387, %rd6, %rd386;
	st.global.u32 	[%rd387+10240], %r87;
$L__BB6_39:
	add.s32 	%r2000, %r3, 2816;
	setp.lt.s32 	%p395, %r2000, %r64;
	selp.b32 	%r88, 0, %r64, %p395;
	ld.shared.u32 	%r89, [%r66+11264];
	@%p395 bra 	$L__BB6_41;
	cvt.s64.s32 	%rd388, %r88;
	cvt.u64.u32 	%rd389, %r3;
	sub.s64 	%rd390, %rd389, %rd388;
	shl.b64 	%rd391, %rd390, 2;
	add.s64 	%rd392, %rd7, %rd391;
	st.global.u32 	[%rd392+11264], %r89;
	bra.uni 	$L__BB6_42;
$L__BB6_41:
	cvt.s64.s32 	%rd393, %r88;
	cvt.u64.u32 	%rd394, %r3;
	sub.s64 	%rd395, %rd394, %rd393;
	shl.b64 	%rd396, %rd395, 2;
	add.s64 	%rd397, %rd6, %rd396;
	st.global.u32 	[%rd397+11264], %r89;
$L__BB6_42:
	or.b32  	%r2001, %r3, 3072;
	setp.lt.s32 	%p396, %r2001, %r64;
	selp.b32 	%r90, 0, %r64, %p396;
	ld.shared.u32 	%r91, [%r66+12288];
	@%p396 bra 	$L__BB6_44;
	cvt.s64.s32 	%rd398, %r90;
	cvt.u64.u32 	%rd399, %r3;
	sub.s64 	%rd400, %rd399, %rd398;
	shl.b64 	%rd401, %rd400, 2;
	add.s64 	%rd402, %rd7, %rd401;
	st.global.u32 	[%rd402+12288], %r91;
	bra.uni 	$L__BB6_45;
$L__BB6_44:
	cvt.s64.s32 	%rd403, %r90;
	cvt.u64.u32 	%rd404, %r3;
	sub.s64 	%rd405, %rd404, %rd403;
	shl.b64 	%rd406, %rd405, 2;
	add.s64 	%rd407, %rd6, %rd406;
	st.global.u32 	[%rd407+12288], %r91;
$L__BB6_45:
	add.s32 	%r2002, %r3, 3328;
	setp.lt.s32 	%p397, %r2002, %r64;
	selp.b32 	%r92, 0, %r64, %p397;
	ld.shared.u32 	%r93, [%r66+13312];
	@%p397 bra 	$L__BB6_47;
	cvt.s64.s32 	%rd408, %r92;
	cvt.u64.u32 	%rd409, %r3;
	sub.s64 	%rd410, %rd409, %rd408;
	shl.b64 	%rd411, %rd410, 2;
	add.s64 	%rd412, %rd7, %rd411;
	st.global.u32 	[%rd412+13312], %r93;
	bra.uni 	$L__BB6_48;
$L__BB6_47:
	cvt.s64.s32 	%rd413, %r92;
	cvt.u64.u32 	%rd414, %r3;
	sub.s64 	%rd415, %rd414, %rd413;
	shl.b64 	%rd416, %rd415, 2;
	add.s64 	%rd417, %rd6, %rd416;
	st.global.u32 	[%rd417+13312], %r93;
$L__BB6_48:
	add.s32 	%r2003, %r3, 3584;
	setp.lt.s32 	%p398, %r2003, %r64;
	selp.b32 	%r94, 0, %r64, %p398;
	ld.shared.u32 	%r95, [%r66+14336];
	@%p398 bra 	$L__BB6_50;
	cvt.s64.s32 	%rd418, %r94;
	cvt.u64.u32 	%rd419, %r3;
	sub.s64 	%rd420, %rd419, %rd418;
	shl.b64 	%rd421, %rd420, 2;
	add.s64 	%rd422, %rd7, %rd421;
	st.global.u32 	[%rd422+14336], %r95;
	bra.uni 	$L__BB6_51;
$L__BB6_50:
	cvt.s64.s32 	%rd423, %r94;
	cvt.u64.u32 	%rd424, %r3;
	sub.s64 	%rd425, %rd424, %rd423;
	shl.b64 	%rd426, %rd425, 2;
	add.s64 	%rd427, %rd6, %rd426;
	st.global.u32 	[%rd427+14336], %r95;
$L__BB6_51:
	add.s32 	%r2004, %r3, 3840;
	setp.lt.s32 	%p399, %r2004, %r64;
	selp.b32 	%r96, 0, %r64, %p399;
	ld.shared.u32 	%r97, [%r66+15360];
	@%p399 bra 	$L__BB6_53;
	cvt.s64.s32 	%rd428, %r96;
	cvt.u64.u32 	%rd429, %r3;
	sub.s64 	%rd430, %rd429, %rd428;
	shl.b64 	%rd431, %rd430, 2;
	add.s64 	%rd432, %rd7, %rd431;
	st.global.u32 	[%rd432+15360], %r97;
	bra.uni 	$L__BB6_54;
$L__BB6_53:
	cvt.s64.s32 	%rd433, %r96;
	cvt.u64.u32 	%rd434, %r3;
	sub.s64 	%rd435, %rd434, %rd433;
	shl.b64 	%rd436, %rd435, 2;
	add.s64 	%rd437, %rd6, %rd436;
	st.global.u32 	[%rd437+15360], %r97;
$L__BB6_54:
	or.b32  	%r2005, %r3, 4096;
	setp.lt.s32 	%p400, %r2005, %r64;
	selp.b32 	%r98, 0, %r64, %p400;
	ld.shared.u32 	%r99, [%r66+16384];
	@%p400 bra 	$L__BB6_56;
	cvt.s64.s32 	%rd438, %r98;
	cvt.u64.u32 	%rd439, %r3;
	sub.s64 	%rd440, %rd439, %rd438;
	shl.b64 	%rd441, %rd440, 2;
	add.s64 	%rd442, %rd7, %rd441;
	st.global.u32 	[%rd442+16384], %r99;
	bra.uni 	$L__BB6_57;
$L__BB6_56:
	cvt.s64.s32 	%rd443, %r98;
	cvt.u64.u32 	%rd444, %r3;
	sub.s64 	%rd445, %rd444, %rd443;
	shl.b64 	%rd446, %rd445, 2;
	add.s64 	%rd447, %rd6, %rd446;
	st.global.u32 	[%rd447+16384], %r99;
$L__BB6_57:
	add.s32 	%r2006, %r3, 4352;
	setp.lt.s32 	%p401, %r2006, %r64;
	selp.b32 	%r100, 0, %r64, %p401;
	ld.shared.u32 	%r101, [%r66+17408];
	@%p401 bra 	$L__BB6_59;
	cvt.s64.s32 	%rd448, %r100;
	cvt.u64.u32 	%rd449, %r3;
	sub.s64 	%rd450, %rd449, %rd448;
	shl.b64 	%rd451, %rd450, 2;
	add.s64 	%rd452, %rd7, %rd451;
	st.global.u32 	[%rd452+17408], %r101;
	bra.uni 	$L__BB6_60;
$L__BB6_59:
	cvt.s64.s32 	%rd453, %r100;
	cvt.u64.u32 	%rd454, %r3;
	sub.s64 	%rd455, %rd454, %rd453;
	shl.b64 	%rd456, %rd455, 2;
	add.s64 	%rd457, %rd6, %rd456;
	st.global.u32 	[%rd457+17408], %r101;
$L__BB6_60:
	add.s32 	%r2007, %r3, 4608;
	setp.lt.s32 	%p402, %r2007, %r64;
	selp.b32 	%r102, 0, %r64, %p402;
	ld.shared.u32 	%r103, [%r66+18432];
	@%p402 bra 	$L__BB6_62;
	cvt.s64.s32 	%rd458, %r102;
	cvt.u64.u32 	%rd459, %r3;
	sub.s64 	%rd460, %rd459, %rd458;
	shl.b64 	%rd461, %rd460, 2;
	add.s64 	%rd462, %rd7, %rd461;
	st.global.u32 	[%rd462+18432], %r103;
	bra.uni 	$L__BB6_63;
$L__BB6_62:
	cvt.s64.s32 	%rd463, %r102;
	cvt.u64.u32 	%rd464, %r3;
	sub.s64 	%rd465, %rd464, %rd463;
	shl.b64 	%rd466, %rd465, 2;
	add.s64 	%rd467, %rd6, %rd466;
	st.global.u32 	[%rd467+18432], %r103;
$L__BB6_63:
	add.s32 	%r2008, %r3, 4864;
	setp.lt.s32 	%p403, %r2008, %r64;
	selp.b32 	%r104, 0, %r64, %p403;
	ld.shared.u32 	%r105, [%r66+19456];
	@%p403 bra 	$L__BB6_65;
	cvt.s64.s32 	%rd468, %r104;
	cvt.u64.u32 	%rd469, %r3;
	sub.s64 	%rd470, %rd469, %rd468;
	shl.b64 	%rd471, %rd470, 2;
	add.s64 	%rd472, %rd7, %rd471;
	st.global.u32 	[%rd472+19456], %r105;
	bra.uni 	$L__BB6_505;
$L__BB6_65:
	cvt.s64.s32 	%rd473, %r104;
	cvt.u64.u32 	%rd474, %r3;
	sub.s64 	%rd475, %rd474, %rd473;
	shl.b64 	%rd476, %rd475, 2;
	add.s64 	%rd477, %rd6, %rd476;
	st.global.u32 	[%rd477+19456], %r105;
	bra.uni 	$L__BB6_505;
$L__BB6_66:
	cvt.s64.s32 	%rd255, %r2;
	mov.u32 	%r108, %tid.x;
	mul.lo.s32 	%r1345, %r108, 20;
	cvt.u64.u32 	%rd256, %r1345;
	add.s64 	%rd257, %rd256, %rd255;
	shl.b64 	%rd258, %rd257, 2;
	add.s64 	%rd259, %rd2, %rd258;
	ld.global.u32 	%r109, [%rd259];
	ld.global.u32 	%r110, [%rd259+4];
	ld.global.u32 	%r111, [%rd259+8];
	ld.global.u32 	%r112, [%rd259+12];
	ld.global.u32 	%r113, [%rd259+16];
	ld.global.u32 	%r114, [%rd259+20];
	ld.global.u32 	%r115, [%rd259+24];
	ld.global.u32 	%r116, [%rd259+28];
	ld.global.u32 	%r117, [%rd259+32];
	ld.global.u32 	%r118, [%rd259+36];
	ld.global.u32 	%r119, [%rd259+40];
	ld.global.u32 	%r120, [%rd259+44];
	ld.global.u32 	%r121, [%rd259+48];
	ld.global.u32 	%r122, [%rd259+52];
	ld.global.u32 	%r123, [%rd259+56];
	ld.global.u32 	%r124, [%rd259+60];
	ld.global.u32 	%r125, [%rd259+64];
	ld.global.u32 	%r126, [%rd259+68];
	ld.global.u32 	%r127, [%rd259+72];
	ld.global.u32 	%r128, [%rd259+76];
	bar.sync 	0;
	add.s64 	%rd260, %rd5, %rd258;
	ld.global.u32 	%r1346, [%rd260];
	ld.global.u32 	%r1347, [%rd260+4];
	ld.global.u32 	%r1348, [%rd260+8];
	ld.global.u32 	%r1349, [%rd260+12];
	ld.global.u32 	%r1350, [%rd260+16];
	ld.global.u32 	%r1351, [%rd260+20];
	ld.global.u32 	%r1352, [%rd260+24];
	ld.global.u32 	%r1353, [%rd260+28];
	ld.global.u32 	%r1354, [%rd260+32];
	ld.global.u32 	%r1355, [%rd260+36];
	ld.global.u32 	%r1356, [%rd260+40];
	ld.global.u32 	%r1357, [%rd260+44];
	ld.global.u32 	%r1358, [%rd260+48];
	ld.global.u32 	%r1359, [%rd260+52];
	ld.global.u32 	%r1360, [%rd260+56];
	ld.global.u32 	%r1361, [%rd260+60];
	ld.global.u32 	%r1362, [%rd260+64];
	ld.global.u32 	%r1363, [%rd260+68];
	ld.global.u32 	%r1364, [%rd260+72];
	ld.global.u32 	%r1365, [%rd260+76];
	and.b32  	%r129, %r1346, 1;
	xor.b32  	%r130, %r129, 1;
	and.b32  	%r131, %r1347, 1;
	xor.b32  	%r1366, %r131, 1;
	and.b32  	%r132, %r1348, 1;
	xor.b32  	%r1367, %r132, 1;
	and.b32  	%r133, %r1349, 1;
	xor.b32  	%r1368, %r133, 1;
	and.b32  	%r134, %r1350, 1;
	xor.b32  	%r1369, %r134, 1;
	and.b32  	%r135, %r1351, 1;
	xor.b32  	%r1370, %r135, 1;
	and.b32  	%r136, %r1352, 1;
	xor.b32  	%r1371, %r136, 1;
	and.b32  	%r137, %r1353, 1;
	xor.b32  	%r1372, %r137, 1;
	and.b32  	%r138, %r1354, 1;
	xor.b32  	%r1373, %r138, 1;
	and.b32  	%r139, %r1355, 1;
	xor.b32  	%r1374, %r139, 1;
	and.b32  	%r140, %r1356, 1;
	xor.b32  	%r1375, %r140, 1;
	and.b32  	%r141, %r1357, 1;
	xor.b32  	%r1376, %r141, 1;
	and.b32  	%r142, %r1358, 1;
	xor.b32  	%r1377, %r142, 1;
	and.b32  	%r143, %r1359, 1;
	xor.b32  	%r1378, %r143, 1;
	and.b32  	%r144, %r1360, 1;
	xor.b32  	%r1379, %r144, 1;
	and.b32  	%r145, %r1361, 1;
	xor.b32  	%r1380, %r145, 1;
	and.b32  	%r146, %r1362, 1;
	xor.b32  	%r1381, %r146, 1;
	and.b32  	%r147, %r1363, 1;
	xor.b32  	%r148, %r147, 1;
	and.b32  	%r149, %r1364, 1;
	xor.b32  	%r150, %r149, 1;
	and.b32  	%r151, %r1365, 1;
	xor.b32  	%r1382, %r151, 1;
	bar.sync 	0;
	add.s32 	%r152, %r1366, %r130;
	add.s32 	%r1383, %r1367, %r152;
	add.s32 	%r153, %r1368, %r1383;
	add.s32 	%r1384, %r1369, %r153;
	add.s32 	%r1385, %r1370, %r1384;
	add.s32 	%r1386, %r1371, %r1385;
	add.s32 	%r1387, %r1372, %r1386;
	add.s32 	%r1388, %r1373, %r1387;
	add.s32 	%r1389, %r1374, %r1388;
	add.s32 	%r1390, %r1375, %r1389;
	add.s32 	%r1391, %r1376, %r1390;
	add.s32 	%r1392, %r1377, %r1391;
	add.s32 	%r1393, %r1378, %r1392;
	add.s32 	%r1394, %r1379, %r1393;
	add.s32 	%r1395, %r1380, %r1394;
	add.s32 	%r1396, %r1381, %r1395;
	add.s32 	%r1397, %r148, %r1396;
	add.s32 	%r1398, %r150, %r1397;
	add.s32 	%r1316, %r1382, %r1398;
	// begin inline asm
	mov.u32 %r1311, %laneid;
	// end inline asm
	mov.b32 	%r1314, 1;
	mov.b32 	%r1339, 0;
	mov.b32 	%r1341, -1;
	// begin inline asm
	{  .reg .s32 r0;  .reg .pred p;  shfl.sync.up.b32 r0|p, %r1316, %r1314, %r1339, %r1341;  @p add.s32 r0, r0, %r1316;  mov.s32 %r1312, r0;}
	// end inline asm
	mov.b32 	%r1320, 2;
	// begin inline asm
	{  .reg .s32 r0;  .reg .pred p;  shfl.sync.up.b32 r0|p, %r1312, %r1320, %r1339, %r1341;  @p add.s32 r0, r0, %r1312;  mov.s32 %r1318, r0;}
	// end inline asm
	mov.b32 	%r1326, 4;
	// begin inline asm
	{  .reg .s32 r0;  .reg .pred p;  shfl.sync.up.b32 r0|p, %r1318, %r1326, %r1339, %r1341;  @p add.s32 r0, r0, %r1318;  mov.s32 %r1324, r0;}
	// end inline asm
	mov.b32 	%r1332, 8;
	// begin inline asm
	{  .reg .s32 r0;  .reg .pred p;  shfl.sync.up.b32 r0|p, %r1324, %r1332, %r1339, %r1341;  @p add.s32 r0, r0, %r1324;  mov.s32 %r1330, r0;}
	// end inline asm
	mov.b32 	%r1338, 16;
	// begin inline asm
	{  .reg .s32 r0;  .reg .pred p;  shfl.sync.up.b32 r0|p, %r1330, %r1338, %r1339, %r1341;  @p add.s32 r0, r0, %r1330;  mov.s32 %r1336, r0;}
	// end inline asm
	setp.ne.s32 	%p274, %r1311, 31;
	@%p274 bra 	$L__BB6_68;
	shr.u32 	%r1399, %r108, 3;
	and.b32  	%r1400, %r1399, 124;
	mov.u32 	%r1401, _ZZN3cub18CUB_300001_SM_10006detail6select23DeviceSelectSweepKernelINS2_10policy_hubIiiiLb1ELNS0_10SelectImplE2EE10Policy1000EN6thrust24THRUST_300001_SM_1000_NS6detail15normal_iteratorINS9_10device_ptrIiEEEESE_NS2_27partition_distinct_output_tISE_SE_EEPiNS0_13ScanTileStateIiLb1EEE7is_evenNS0_8NullTypeEiNS2_19streaming_context_tIiLb0EEELS5_2EEEvT0_T1_T2_T3_T4_T5_T6_T7_iT8_NS1_7vsmem_tEE19static_temp_storage;
	add.s32 	%r1402, %r1401, %r1400;
	st.shared.u32 	[%r1402], %r1336;
$L__BB6_68:
	sub.s32 	%r1403, %r1336, %r1316;
	bar.sync 	0;
	ld.shared.v4.u32 	{%r1404, %r1405, %r1406, %r1407}, [_ZZN3cub18CUB_300001_SM_10006detail6select23DeviceSelectSweepKernelINS2_10policy_hubIiiiLb1ELNS0_10SelectImplE2EE10Policy1000EN6thrust24THRUST_300001_SM_1000_NS6detail15normal_iteratorINS9_10device_ptrIiEEEESE_NS2_27partition_distinct_output_tISE_SE_EEPiNS0_13ScanTileStateIiLb1EEE7is_evenNS0_8NullTypeEiNS2_19streaming_context_tIiLb0EEELS5_2EEEvT0_T1_T2_T3_T4_T5_T6_T7_iT8_NS1_7vsmem_tEE19static_temp_storage];
	shr.u32 	%r1408, %r108, 5;
	add.s32 	%r1409, %r1405, %r1404;
	setp.eq.s32 	%p275, %r1408, 2;
	selp.b32 	%r1410, %r1409, %r1404, %p275;
	add.s32 	%r1411, %r1409, %r1406;
	setp.eq.s32 	%p276, %r1408, 3;
	selp.b32 	%r1412, %r1411, %r1410, %p276;
	add.s32 	%r1413, %r1411, %r1407;
	setp.eq.s32 	%p277, %r1408, 4;
	selp.b32 	%r1414, %r1413, %r1412, %p277;
	ld.shared.v4.u32 	{%r1415, %r1416, %r1417, %r1418}, [_ZZN3cub18CUB_300001_SM_10006detail6select23DeviceSelectSweepKernelINS2_10policy_hubIiiiLb1ELNS0_10SelectImplE2EE10Policy1000EN6thrust24THRUST_300001_SM_1000_NS6detail15normal_iteratorINS9_10device_ptrIiEEEESE_NS2_27partition_distinct_output_tISE_SE_EEPiNS0_13ScanTileStateIiLb1EEE7is_evenNS0_8NullTypeEiNS2_19streaming_context_tIiLb0EEELS5_2EEEvT0_T1_T2_T3_T4_T5_T6_T7_iT8_NS1_7vsmem_tEE19static_temp_storage+16];
	add.s32 	%r1419, %r1413, %r1415;
	setp.eq.s32 	%p278, %r1408, 5;
	selp.b32 	%r1420, %r1419, %r1414, %p278;
	add.s32 	%r1421, %r1419, %r1416;
	setp.eq.s32 	%p279, %r1408, 6;
	selp.b32 	%r1422, %r1421, %r1420, %p279;
	add.s32 	%r1423, %r1421, %r1417;
	setp.eq.s32 	%p280, %r1408, 7;
	selp.b32 	%r1424, %r1423, %r1422, %p280;
	add.s32 	%r157, %r1423, %r1418;
	setp.gt.u32 	%p281, %r108, 31;
	setp.lt.u32 	%p282, %r108, 32;
	setp.eq.s32 	%p283, %r1311, 0;
	selp.b32 	%r1425, 0, %r1403, %p283;
	add.s32 	%r2016, %r1424, %r1425;
	selp.b32 	%r159, %r1403, %r2016, %p282;
	@%p281 bra 	$L__BB6_93;
	setp.ne.s32 	%p284, %r108, 0;
	mul.wide.s32 	%rd261, %r1, 8;
	add.s64 	%rd8, %rd1, %rd261;
	@%p284 bra 	$L__BB6_71;
	st.shared.u32 	[_ZZN3cub18CUB_300001_SM_10006detail6select23DeviceSelectSweepKernelINS2_10policy_hubIiiiLb1ELNS0_10SelectImplE2EE10Policy1000EN6thrust24THRUST_300001_SM_1000_NS6detail15normal_iteratorINS9_10device_ptrIiEEEESE_NS2_27partition_distinct_output_tISE_SE_EEPiNS0_13ScanTileStateIiLb1EEE7is_evenNS0_8NullTypeEiNS2_19streaming_context_tIiLb0EEELS5_2EEEvT0_T1_T2_T3_T4_T5_T6_T7_iT8_NS1_7vsmem_tEE19static_temp_storage+76], %r157;
	add.s64 	%rd262, %rd8, 256;
	mov.b32 	%r1426, 100;
	// begin inline asm
	st.relaxed.gpu.v2.u32 [%rd262], {%r1426, %r157};
	// end inline asm
$L__BB6_71:
	not.b32 	%r1428, %r108;
	add.s32 	%r2013, %r1, %r1428;
	mov.u32 	%r161, %nctaid.x;
	setp.gt.u32 	%p285, %r161, 499;
	@%p285 bra 	$L__BB6_73;
	membar.cta;
	bra.uni 	$L__BB6_74;
$L__BB6_73:
	mov.b32 	%r1429, 1165;
	// begin inline asm
	nanosleep.u32 %r1429;
	// end inline asm
$L__BB6_74:
	mul.wide.s32 	%rd264, %r2013, 8;
	add.s64 	%rd265, %rd1, %rd264;
	add.s64 	%rd263, %rd265, 256;
	// begin inline asm
	ld.relaxed.gpu.v2.u32 {%r2014, %r2010}, [%rd263];
	// end inline asm
$L__BB6_75:
	setp.eq.s32 	%p286, %r2014, 99;
	mov.b32 	%r1432, -1;
	vote.sync.any.pred 	%p287, %p286, %r1432;
	not.pred 	%p288, %p287;
	@%p288 bra 	$L__BB6_80;
	setp.gt.u32 	%p353, %r161, 499;
	@%p353 bra 	$L__BB6_78;
	membar.cta;
	bra.uni 	$L__BB6_79;
$L__BB6_78:
	mov.b32 	%r1724, 72;
	// begin inline asm
	nanosleep.u32 %r1724;
	// end inline asm
$L__BB6_79:
	// begin inline asm
	ld.relaxed.gpu.v2.u32 {%r2014, %r2010}, [%rd263];
	// end inline asm
	bra.uni 	$L__BB6_75;
$L__BB6_80:
	setp.eq.s32 	%p289, %r2014, 101;
	mov.b32 	%r1459, -1;
	vote.sync.ballot.b32 	%r1460, %p289, %r1459;
	// begin inline asm
	mov.u32 %r1434, %lanemask_ge;
	// end inline asm
	and.b32  	%r1461, %r1460, %r1434;
	or.b32  	%r1462, %r1461, -2147483648;
	add.s32 	%r1463, %r1462, -1;
	not.b32 	%r1464, %r1462;
	and.b32  	%r1465, %r1464, %r1463;
	popc.b32 	%r1438, %r1465;
	mov.b32 	%r1437, 1;
	// begin inline asm
	shfl.sync.down.b32 %r1435, %r2010, %r1437, %r1438, %r1459;
	// end inline asm
	setp.lt.s32 	%p291, %r1311, %r1438;
	selp.b32 	%r1466, %r1435, 0, %p291;
	add.s32 	%r1441, %r1466, %r2010;
	mov.b32 	%r1442, 2;
	// begin inline asm
	shfl.sync.down.b32 %r1440, %r1441, %r1442, %r1438, %r1459;
	// end inline asm
	add.s32 	%r171, %r1311, 2;
	setp.gt.s32 	%p292, %r171, %r1438;
	selp.b32 	%r1467, 0, %r1440, %p292;
	add.s32 	%r1446, %r1441, %r1467;
	mov.b32 	%r1447, 4;
	// begin inline asm
	shfl.sync.down.b32 %r1445, %r1446, %r1447, %r1438, %r1459;
	// end inline asm
	add.s32 	%r172, %r1311, 4;
	setp.gt.s32 	%p293, %r172, %r1438;
	selp.b32 	%r1468, 0, %r1445, %p293;
	add.s32 	%r1451, %r1446, %r1468;
	mov.b32 	%r1452, 8;
	// begin inline asm
	shfl.sync.down.b32 %r1450, %r1451, %r1452, %r1438, %r1459;
	// end inline asm
	add.s32 	%r173, %r1311, 8;
	setp.gt.s32 	%p294, %r173, %r1438;
	selp.b32 	%r1469, 0, %r1450, %p294;
	add.s32 	%r1456, %r1451, %r1469;
	mov.b32 	%r1457, 16;
	// begin inline asm
	shfl.sync.down.b32 %r1455, %r1456, %r1457, %r1438, %r1459;
	// end inline asm
	add.s32 	%r174, %r1311, 16;
	setp.gt.s32 	%p295, %r174, %r1438;
	selp.b32 	%r1470, 0, %r1455, %p295;
	add.s32 	%r2011, %r1456, %r1470;
	add.s64 	%rd10, %rd1, 256;
$L__BB6_81:
	setp.ne.s32 	%p296, %r2014, 101;
	mov.b32 	%r1471, -1;
	vote.sync.all.pred 	%p297, %p296, %r1471;
	not.pred 	%p298, %p297;
	@%p298 bra 	$L__BB6_89;
	mul.wide.s32 	%rd276, %r2013, 8;
	add.s64 	%rd277, %rd10, %rd276;
	add.s64 	%rd275, %rd277, -256;
	// begin inline asm
	ld.relaxed.gpu.v2.u32 {%r2014, %r2015}, [%rd275];
	// end inline asm
$L__BB6_83:
	setp.eq.s32 	%p342, %r2014, 99;
	mov.b32 	%r1682, -1;
	vote.sync.any.pred 	%p343, %p342, %r1682;
	not.pred 	%p344, %p343;
	@%p344 bra 	$L__BB6_88;
	setp.gt.u32 	%p352, %r161, 499;
	@%p352 bra 	$L__BB6_86;
	membar.cta;
	bra.uni 	$L__BB6_87;
$L__BB6_86:
	mov.b32 	%r1721, 72;
	// begin inline asm
	nanosleep.u32 %r1721;
	// end inline asm
$L__BB6_87:
	// begin inline asm
	ld.relaxed.gpu.v2.u32 {%r2014, %r2015}, [%rd275];
	// end inline asm
	bra.uni 	$L__BB6_83;
$L__BB6_88:
	setp.eq.s32 	%p345, %r2014, 101;
	mov.b32 	%r1708, -1;
	vote.sync.ballot.b32 	%r1709, %p345, %r1708;
	and.b32  	%r1710, %r1709, %r1434;
	or.b32  	%r1711, %r1710, -2147483648;
	add.s32 	%r1712, %r1711, -1;
	not.b32 	%r1713, %r1711;
	and.b32  	%r1714, %r1713, %r1712;
	popc.b32 	%r1687, %r1714;
	mov.b32 	%r1686, 1;
	// begin inline asm
	shfl.sync.down.b32 %r1684, %r2015, %r1686, %r1687, %r1708;
	// end inline asm
	setp.lt.s32 	%p347, %r1311, %r1687;
	selp.b32 	%r1715, %r1684, 0, %p347;
	add.s32 	%r1690, %r1715, %r2015;
	mov.b32 	%r1691, 2;
	// begin inline asm
	shfl.sync.down.b32 %r1689, %r1690, %r1691, %r1687, %r1708;
	// end inline asm
	setp.gt.s32 	%p348, %r171, %r1687;
	selp.b32 	%r1716, 0, %r1689, %p348;
	add.s32 	%r1695, %r1690, %r1716;
	mov.b32 	%r1696, 4;
	// begin inline asm
	shfl.sync.down.b32 %r1694, %r1695, %r1696, %r1687, %r1708;
	// end inline asm
	setp.gt.s32 	%p349, %r172, %r1687;
	selp.b32 	%r1717, 0, %r1694, %p349;
	add.s32 	%r1700, %r1695, %r1717;
	mov.b32 	%r1701, 8;
	// begin inline asm
	shfl.sync.down.b32 %r1699, %r1700, %r1701, %r1687, %r1708;
	// end inline asm
	setp.gt.s32 	%p350, %r173, %r1687;
	selp.b32 	%r1718, 0, %r1699, %p350;
	add.s32 	%r1705, %r1700, %r1718;
	mov.b32 	%r1706, 16;
	// begin inline asm
	shfl.sync.down.b32 %r1704, %r1705, %r1706, %r1687, %r1708;
	// end inline asm
	setp.gt.s32 	%p351, %r174, %r1687;
	selp.b32 	%r1719, 0, %r1704, %p351;
	add.s32 	%r1720, %r1719, %r2011;
	add.s32 	%r2011, %r1720, %r1705;
	add.s32 	%r2013, %r2013, -32;
	bra.uni 	$L__BB6_81;
$L__BB6_89:
	setp.ne.s32 	%p299, %r108, 0;
	@%p299 bra 	$L__BB6_91;
	add.s32 	%r1474, %r2011, %r157;
	add.s64 	%rd266, %rd8, 256;
	mov.b32 	%r1473, 101;
	// begin inline asm
	st.relaxed.gpu.v2.u32 [%rd266], {%r1473, %r1474};
	// end inline asm
	st.shared.u32 	[_ZZN3cub18CUB_300001_SM_10006detail6select23DeviceSelectSweepKernelINS2_10policy_hubIiiiLb1ELNS0_10SelectImplE2EE10Policy1000EN6thrust24THRUST_300001_SM_1000_NS6detail15normal_iteratorINS9_10device_ptrIiEEEESE_NS2_27partition_distinct_output_tISE_SE_EEPiNS0_13ScanTileStateIiLb1EEE7is_evenNS0_8NullTypeEiNS2_19streaming_context_tIiLb0EEELS5_2EEEvT0_T1_T2_T3_T4_T5_T6_T7_iT8_NS1_7vsmem_tEE19static_temp_storage+68], %r2011;
	st.shared.u32 	[_ZZN3cub18CUB_300001_SM_10006detail6select23DeviceSelectSweepKernelINS2_10policy_hubIiiiLb1ELNS0_10SelectImplE2EE10Policy1000EN6thrust24THRUST_300001_SM_1000_NS6detail15normal_iteratorINS9_10device_ptrIiEEEESE_NS2_27partition_distinct_output_tISE_SE_EEPiNS0_13ScanTileStateIiLb1EEE7is_evenNS0_8NullTypeEiNS2_19streaming_context_tIiLb0EEELS5_2EEEvT0_T1_T2_T3_T4_T5_T6_T7_iT8_NS1_7vsmem_tEE19static_temp_storage+72], %r1474;
$L__BB6_91:
	setp.ne.s32 	%p300, %r1311, 0;
	mov.u32 	%r2016, %r159;
	@%p300 bra 	$L__BB6_93;
	st.shared.u32 	[_ZZN3cub18CUB_300001_SM_10006detail6select23DeviceSelectSweepKernelINS2_10policy_hubIiiiLb1ELNS0_10SelectImplE2EE10Policy1000EN6thrust24THRUST_300001_SM_1000_NS6detail15normal_iteratorINS9_10device_ptrIiEEEESE_NS2_27partition_distinct_output_tISE_SE_EEPiNS0_13ScanTileStateIiLb1EEE7is_evenNS0_8NullTypeEiNS2_19streaming_context_tIiLb0EEELS5_2EEEvT0_T1_T2_T3_T4_T5_T6_T7_iT8_NS1_7vsmem_tEE19static_temp_storage+40], %r2011;
	mov.u32 	%r2016, %r2011;
$L__BB6_93:
	cvta.to.global.u64 	%rd12, %rd27;
	bar.sync 	0;
	setp.eq.s32 	%p301, %r108, 0;
	mov.u32 	%r1475, _ZZN3cub18CUB_300001_SM_10006detail6select23DeviceSelectSweepKernelINS2_10policy_hubIiiiLb1ELNS0_10SelectImplE2EE10Policy1000EN6thrust24THRUST_300001_SM_1000_NS6detail15normal_iteratorINS9_10device_ptrIiEEEESE_NS2_27partition_distinct_output_tISE_SE_EEPiNS0_13ScanTileStateIiLb1EEE7is_evenNS0_8NullTypeEiNS2_19streaming_context_tIiLb0EEELS5_2EEEvT0_T1_T2_T3_T4_T5_T6_T7_iT8_NS1_7vsmem_tEE19static_temp_storage;
	ld.shared.u32 	%r1476, [_ZZN3cub18CUB_300001_SM_10006detail6select23DeviceSelectSweepKernelINS2_10policy_hubIiiiLb1ELNS0_10SelectImplE2EE10Policy1000EN6thrust24THRUST_300001_SM_1000_NS6detail15normal_iteratorINS9_10device_ptrIiEEEESE_NS2_27partition_distinct_output_tISE_SE_EEPiNS0_13ScanTileStateIiLb1EEE7is_evenNS0_8NullTypeEiNS2_19streaming_context_tIiLb0EEELS5_2EEEvT0_T1_T2_T3_T4_T5_T6_T7_iT8_NS1_7vsmem_tEE19static_temp_storage+40];
	selp.b32 	%r1477, 0, %r1476, %p301;
	add.s32 	%r1478, %r1477, %r2016;
	add.s32 	%r1479, %r1478, %r130;
	add.s32 	%r1480, %r152, %r1478;
	xor.b32  	%r1481, %r132, 1;
	add.s32 	%r1482, %r1480, %r1481;
	add.s32 	%r1483, %r153, %r1478;
	xor.b32  	%r1484, %r134, 1;
	add.s32 	%r1485, %r1483, %r1484;
	xor.b32  	%r1486, %r135, 1;
	add.s32 	%r1487, %r1485, %r1486;
	xor.b32  	%r1488, %r136, 1;
	add.s32 	%r1489, %r1487, %r1488;
	xor.b32  	%r1490, %r137, 1;
	add.s32 	%r1491, %r1489, %r1490;
	xor.b32  	%r1492, %r138, 1;
	add.s32 	%r1493, %r1491, %r1492;
	xor.b32  	%r1494, %r139, 1;
	add.s32 	%r1495, %r1493, %r1494;
	xor.b32  	%r1496, %r140, 1;
	add.s32 	%r1497, %r1495, %r1496;
	xor.b32  	%r1498, %r141, 1;
	add.s32 	%r1499, %r1497, %r1498;
	xor.b32  	%r1500, %r142, 1;
	add.s32 	%r1501, %r1499, %r1500;
	xor.b32  	%r1502, %r143, 1;
	add.s32 	%r1503, %r1501, %r1502;
	xor.b32  	%r1504, %r144, 1;
	add.s32 	%r1505, %r1503, %r1504;
	xor.b32  	%r1506, %r145, 1;
	add.s32 	%r1507, %r1505, %r1506;
	xor.b32  	%r1508, %r146, 1;
	add.s32 	%r1509, %r1507, %r1508;
	add.s32 	%r1510, %r1509, %r148;
	add.s32 	%r1511, %r1510, %r150;
	ld.shared.u32 	%r1512, [_ZZN3cub18CUB_300001_SM_10006detail6select23DeviceSelectSweepKernelINS2_10policy_hubIiiiLb1ELNS0_10SelectImplE2EE10Policy1000EN6thrust24THRUST_300001_SM_1000_NS6detail15normal_iteratorINS9_10device_ptrIiEEEESE_NS2_27partition_distinct_output_tISE_SE_EEPiNS0_13ScanTileStateIiLb1EEE7is_evenNS0_8NullTypeEiNS2_19streaming_context_tIiLb0EEELS5_2EEEvT0_T1_T2_T3_T4_T5_T6_T7_iT8_NS1_7vsmem_tEE19static_temp_storage+76];
	ld.shared.u32 	%r1513, [_ZZN3cub18CUB_300001_SM_10006detail6select23DeviceSelectSweepKernelINS2_10policy_hubIiiiLb1ELNS0_10SelectImplE2EE10Policy1000EN6thrust24THRUST_300001_SM_1000_NS6detail15normal_iteratorINS9_10device_ptrIiEEEESE_NS2_27partition_distinct_output_tISE_SE_EEPiNS0_13ScanTileStateIiLb1EEE7is_evenNS0_8NullTypeEiNS2_19streaming_context_tIiLb0EEELS5_2EEEvT0_T1_T2_T3_T4_T5_T6_T7_iT8_NS1_7vsmem_tEE19static_temp_storage+68];
	sub.s32 	%r190, %r2, %r1513;
	bar.sync 	0;
	sub.s32 	%r191, 5120, %r1512;
	add.s32 	%r1514, %r1512, %r1513;
	sub.s32 	%r1515, %r1478, %r1513;
	mul.lo.s32 	%r1516, %r108, 20;
	sub.s32 	%r1517, %r1516, %r1515;
	setp.eq.s32 	%p302, %r129, 0;
	add.s32 	%r1518, %r1515, %r191;
	selp.b32 	%r1519, %r1518, %r1517, %p302;
	shl.b32 	%r1520, %r1519, 2;
	add.s32 	%r1521, %r1475, %r1520;
	st.shared.u32 	[%r1521], %r109;
	sub.s32 	%r1522, %r1513, %r1479;
	add.s32 	%r1523, %r1516, %r1522;
	add.s32 	%r1524, %r1523, 1;
	setp.eq.s32 	%p303, %r131, 0;
	add.s32 	%r1525, %r1518, %r130;
	selp.b32 	%r1526, %r1525, %r1524, %p303;
	shl.b32 	%r1527, %r1526, 2;
	add.s32 	%r1528, %r1475, %r1527;
	st.shared.u32 	[%r1528], %r110;
	sub.s32 	%r1529, %r1513, %r1480;
	add.s32 	%r1530, %r1516, %r1529;
	add.s32 	%r1531, %r1530, 2;
	setp.eq.s32 	%p304, %r132, 0;
	xor.b32  	%r1532, %r131, 1;
	add.s32 	%r1533, %r1525, %r1532;
	selp.b32 	%r1534, %r1533, %r1531, %p304;
	shl.b32 	%r1535, %r1534, 2;
	add.s32 	%r1536, %r1475, %r1535;
	st.shared.u32 	[%r1536], %r111;
	sub.s32 	%r1537, %r1513, %r1482;
	add.s32 	%r1538, %r1516, %r1537;
	add.s32 	%r1539, %r1538, 3;
	setp.eq.s32 	%p305, %r133, 0;
	add.s32 	%r1540, %r1533, %r1481;
	selp.b32 	%r1541, %r1540, %r1539, %p305;
	shl.b32 	%r1542, %r1541, 2;
	add.s32 	%r1543, %r1475, %r1542;
	st.shared.u32 	[%r1543], %r112;
	sub.s32 	%r1544, %r1513, %r1483;
	add.s32 	%r1545, %r1516, %r1544;
	add.s32 	%r1546, %r1545, 4;
	setp.eq.s32 	%p306, %r134, 0;
	xor.b32  	%r1547, %r133, 1;
	add.s32 	%r1548, %r1540, %r1547;
	selp.b32 	%r1549, %r1548, %r1546, %p306;
	shl.b32 	%r1550, %r1549, 2;
	add.s32 	%r1551, %r1475, %r1550;
	st.shared.u32 	[%r1551], %r113;
	sub.s32 	%r1552, %r1513, %r1485;
	add.s32 	%r1553, %r1516, %r1552;
	add.s32 	%r1554, %r1553, 5;
	setp.eq.s32 	%p307, %r135, 0;
	add.s32 	%r1555, %r1548, %r1484;
	selp.b32 	%r1556, %r1555, %r1554, %p307;
	shl.b32 	%r1557, %r1556, 2;
	add.s32 	%r1558, %r1475, %r1557;
	st.shared.u32 	[%r1558], %r114;
	sub.s32 	%r1559, %r1513, %r1487;
	add.s32 	%r1560, %r1516, %r1559;
	add.s32 	%r1561, %r1560, 6;
	setp.eq.s32 	%p308, %r136, 0;
	add.s32 	%r1562, %r1555, %r1486;
	selp.b32 	%r1563, %r1562, %r1561, %p308;
	shl.b32 	%r1564, %r1563, 2;
	add.s32 	%r1565, %r1475, %r1564;
	st.shared.u32 	[%r1565], %r115;
	sub.s32 	%r1566, %r1513, %r1489;
	add.s32 	%r1567, %r1516, %r1566;
	add.s32 	%r1568, %r1567, 7;
	setp.eq.s32 	%p309, %r137, 0;
	add.s32 	%r1569, %r1562, %r1488;
	selp.b32 	%r1570, %r1569, %r1568, %p309;
	shl.b32 	%r1571, %r1570, 2;
	add.s32 	%r1572, %r1475, %r1571;
	st.shared.u32 	[%r1572], %r116;
	sub.s32 	%r1573, %r1513, %r1491;
	add.s32 	%r1574, %r1516, %r1573;
	add.s32 	%r1575, %r1574, 8;
	setp.eq.s32 	%p310, %r138, 0;
	add.s32 	%r1576, %r1569, %r1490;
	selp.b32 	%r1577, %r1576, %r1575, %p310;
	shl.b32 	%r1578, %r1577, 2;
	add.s32 	%r1579, %r1475, %r1578;
	st.shared.u32 	[%r1579], %r117;
	sub.s32 	%r1580, %r1513, %r1493;
	add.s32 	%r1581, %r1516, %r1580;
	add.s32 	%r1582, %r1581, 9;
	setp.eq.s32 	%p311, %r139, 0;
	add.s32 	%r1583, %r1576, %r1492;
	selp.b32 	%r1584, %r1583, %r1582, %p311;
	shl.b32 	%r1585, %r1584, 2;
	add.s32 	%r1586, %r1475, %r1585;
	st.shared.u32 	[%r1586], %r118;
	sub.s32 	%r1587, %r1513, %r1495;
	add.s32 	%r1588, %r1516, %r1587;
	add.s32 	%r1589, %r1588, 10;
	setp.eq.s32 	%p312, %r140, 0;
	add.s32 	%r1590, %r1583, %r1494;
	selp.b32 	%r1591, %r1590, %r1589, %p312;
	shl.b32 	%r1592, %r1591, 2;
	add.s32 	%r1593, %r1475, %r1592;
	st.shared.u32 	[%r1593], %r119;
	sub.s32 	%r1594, %r1513, %r1497;
	add.s32 	%r1595, %r1516, %r1594;
	add.s32 	%r1596, %r1595, 11;
	setp.eq.s32 	%p313, %r141, 0;
	add.s32 	%r1597, %r1590, %r1496;
	selp.b32 	%r1598, %r1597, %r1596, %p313;
	shl.b32 	%r1599, %r1598, 2;
	add.s32 	%r1600, %r1475, %r1599;
	st.shared.u32 	[%r1600], %r120;
	sub.s32 	%r1601, %r1513, %r1499;
	add.s32 	%r1602, %r1516, %r1601;
	add.s32 	%r1603, %r1602, 12;
	setp.eq.s32 	%p314, %r142, 0;
	add.s32 	%r1604, %r1597, %r1498;
	selp.b32 	%r1605, %r1604, %r1603, %p314;
	shl.b32 	%r1606, %r1605, 2;
	add.s32 	%r1607, %r1475, %r1606;
	st.shared.u32 	[%r1607], %r121;
	sub.s32 	%r1608, %r1513, %r1501;
	add.s32 	%r1609, %r1516, %r1608;
	add.s32 	%r1610, %r1609, 13;
	setp.eq.s32 	%p315, %r143, 0;
	add.s32 	%r1611, %r1604, %r1500;
	selp.b32 	%r1612, %r1611, %r1610, %p315;
	shl.b32 	%r1613, %r1612, 2;
	add.s32 	%r1614, %r1475, %r1613;
	st.shared.u32 	[%r1614], %r122;
	sub.s32 	%r1615, %r1513, %r1503;
	add.s32 	%r1616, %r1516, %r1615;
	add.s32 	%r1617, %r1616, 14;
	setp.eq.s32 	%p316, %r144, 0;
	add.s32 	%r1618, %r1611, %r1502;
	selp.b32 	%r1619, %r1618, %r1617, %p316;
	shl.b32 	%r1620, %r1619, 2;
	add.s32 	%r1621, %r1475, %r1620;
	st.shared.u32 	[%r1621], %r123;
	sub.s32 	%r1622, %r1513, %r1505;
	add.s32 	%r1623, %r1516, %r1622;
	add.s32 	%r1624, %r1623, 15;
	setp.eq.s32 	%p317, %r145, 0;
	add.s32 	%r1625, %r1618, %r1504;
	selp.b32 	%r1626, %r1625, %r1624, %p317;
	shl.b32 	%r1627, %r1626, 2;
	add.s32 	%r1628, %r1475, %r1627;
	st.shared.u32 	[%r1628], %r124;
	sub.s32 	%r1629, %r1513, %r1507;
	add.s32 	%r1630, %r1516, %r1629;
	add.s32 	%r1631, %r1630, 16;
	setp.eq.s32 	%p318, %r146, 0;
	add.s32 	%r1632, %r1625, %r1506;
	selp.b32 	%r1633, %r1632, %r1631, %p318;
	shl.b32 	%r1634, %r1633, 2;
	add.s32 	%r1635, %r1475, %r1634;
	st.shared.u32 	[%r1635], %r125;
	sub.s32 	%r1636, %r1513, %r1509;
	add.s32 	%r1637, %r1516, %r1636;
	add.s32 	%r1638, %r1637, 17;
	setp.eq.s32 	%p319, %r147, 0;
	add.s32 	%r1639, %r1632, %r1508;
	selp.b32 	%r1640, %r1639, %r1638, %p319;
	shl.b32 	%r1641, %r1640, 2;
	add.s32 	%r1642, %r1475, %r1641;
	st.shared.u32 	[%r1642], %r126;
	sub.s32 	%r1643, %r1513, %r1510;
	add.s32 	%r1644, %r1516, %r1643;
	add.s32 	%r1645, %r1644, 18;
	setp.eq.s32 	%p320, %r149, 0;
	add.s32 	%r1646, %r1639, %r148;
	selp.b32 	%r1647, %r1646, %r1645, %p320;
	shl.b32 	%r1648, %r1647, 2;
	add.s32 	%r1649, %r1475, %r1648;
	st.shared.u32 	[%r1649], %r127;
	sub.s32 	%r1650, %r1513, %r1511;
	add.s32 	%r1651, %r1516, %r1650;
	add.s32 	%r1652, %r1651, 19;
	setp.eq.s32 	%p321, %r151, 0;
	add.s32 	%r1653, %r1646, %r150;
	selp.b32 	%r1654, %r1653, %r1652, %p321;
	shl.b32 	%r1655, %r1654, 2;
	add.s32 	%r1656, %r1475, %r1655;
	st.shared.u32 	[%r1656], %r128;
	bar.sync 	0;
	add.s32 	%r1657, %r1514, %r108;
	setp.lt.s32 	%p322, %r108, %r191;
	add.s32 	%r1658, %r1657, -5120;
	shl.b32 	%r1659, %r108, 2;
	add.s32 	%r192, %r1475, %r1659;
	ld.shared.u32 	%r193, [%r192];
	cvta.to.global.u64 	%rd267, %rd26;
	mul.wide.s32 	%rd268, %r1658, 4;
	add.s64 	%rd13, %rd267, %rd268;
	@%p322 bra 	$L__BB6_95;
	st.global.u32 	[%rd13], %r193;
	bra.uni 	$L__BB6_96;
$L__BB6_95:
	add.s32 	%r1660, %r190, %r108;
	mul.wide.s32 	%rd269, %r1660, 4;
	add.s64 	%rd270, %rd12, %rd269;
	st.global.u32 	[%rd270], %r193;
$L__BB6_96:
	add.s32 	%r1661, %r108, 256;
	setp.lt.s32 	%p323, %r1661, %r191;
	ld.shared.u32 	%r194, [%r192+1024];
	cvt.u64.u32 	%rd271, %r108;
	cvt.s64.s32 	%rd272, %r190;
	add.s64 	%rd273, %rd272, %rd271;
	shl.b64 	%rd274, %rd273, 2;
	add.s64 	%rd14, %rd12, %rd274;
	@%p323 bra 	$L__BB6_98;
	st.global.u32 	[%rd13+1024], %r194;
	bra.uni 	$L__BB6_99;
$L__BB6_98:
	st.global.u32 	[%rd14+1024], %r194;
$L__BB6_99:
	add.s32 	%r1662, %r108, 512;
	setp.lt.s32 	%p324, %r1662, %r191;
	ld.shared.u32 	%r195, [%r192+2048];
	@%p324 bra 	$L__BB6_101;
	st.global.u32 	[%rd13+2048], %r195;
	bra.uni 	$L__BB6_102;
$L__BB6_101:
	st.global.u32 	[%rd14+2048], %r195;
$L__BB6_102:
	add.s32 	%r1663, %r108, 768;
	setp.lt.s32 	%p325, %r1663, %r191;
	ld.shared.u32 	%r196, [%r192+3072];
	@%p325 bra 	$L__BB6_104;
	st.global.u32 	[%rd13+3072], %r196;
	bra.uni 	$L__BB6_105;
$L__BB6_104:
	st.global.u32 	[%rd14+3072], %r196;
$L__BB6_105:
	or.b32  	%r1664, %r108, 1024;
	setp.lt.s32 	%p326, %r1664, %r191;
	ld.shared.u32 	%r197, [%r192+4096];
	@%p326 bra 	$L__BB6_107;
	st.global.u32 	[%rd13+4096], %r197;
	bra.uni 	$L__BB6_108;
$L__BB6_107:
	st.global.u32 	[%rd14+4096], %r197;
$L__BB6_108:
	add.s32 	%r1665, %r108, 1280;
	setp.lt.s32 	%p327, %r1665, %r191;
	ld.shared.u32 	%r198, [%r192+5120];
	@%p327 bra 	$L__BB6_110;
	st.global.u32 	[%rd13+5120], %r198;
	bra.uni 	$L__BB6_111;
$L__BB6_110:
	st.global.u32 	[%rd14+5120], %r198;
$L__BB6_111:
	add.s32 	%r1666, %r108, 1536;
	setp.lt.s32 	%p328, %r1666, %r191;
	ld.shared.u32 	%r199, [%r192+6144];
	@%p328 bra 	$L__BB6_113;
	st.global.u32 	[%rd13+6144], %r199;
	bra.uni 	$L__BB6_114;
$L__BB6_113:
	st.global.u32 	[%rd14+6144], %r199;
$L__BB6_114:
	add.s32 	%r1667, %r108, 1792;
	setp.lt.s32 	%p329, %r1667, %r191;
	ld.shared.u32 	%r200, [%r192+7168];
	@%p329 bra 	$L__BB6_116;
	st.global.u32 	[%rd13+7168], %r200;
	bra.uni 	$L__BB6_117;
$L__BB6_116:
	st.global.u32 	[%rd14+7168], %r200;
$L__BB6_117:
	or.b32  	%r1668, %r108, 2048;
	setp.lt.s32 	%p330, %r1668, %r191;
	ld.shared.u32 	%r201, [%r192+8192];
	@%p330 bra 	$L__BB6_119;
	st.global.u32 	[%rd13+8192], %r201;
	bra.uni 	$L__BB6_120;
$L__BB6_119:
	st.global.u32 	[%rd14+8192], %r201;
$L__BB6_120:
	add.s32 	%r1669, %r108, 2304;
	setp.lt.s32 	%p331, %r1669, %r191;
	ld.shared.u32 	%r202, [%r192+9216];
	@%p331 bra 	$L__BB6_122;
	st.global.u32 	[%rd13+9216], %r202;
	bra.uni 	$L__BB6_123;
$L__BB6_122:
	st.global.u32 	[%rd14+9216], %r202;
$L__BB6_123:
	add.s32 	%r1670, %r108, 2560;
	setp.lt.s32 	%p332, %r1670, %r191;
	ld.shared.u32 	%r203, [%r192+10240];
	@%p332 bra 	$L__BB6_125;
	st.global.u32 	[%rd13+10240], %r203;
	bra.uni 	$L__BB6_126;
$L__BB6_125:
	st.global.u32 	[%rd14+10240], %r203;
$L__BB6_126:
	add.s32 	%r1671, %r108, 2816;
	setp.lt.s32 	%p333, %r1671, %r191;
	ld.shared.u32 	%r204, [%r192+11264];
	@%p333 bra 	$L__BB6_128;
	st.global.u32 	[%rd13+11264], %r204;
	bra.uni 	$L__BB6_129;
$L__BB6_128:
	st.global.u32 	[%rd14+11264], %r204;
$L__BB6_129:
	or.b32  	%r1672, %r108, 3072;
	setp.lt.s32 	%p334, %r1672, %r191;
	ld.shared.u32 	%r205, [%r192+12288];
	@%p334 bra 	$L__BB6_131;
	st.global.u32 	[%rd13+12288], %r205;
	bra.uni 	$L__BB6_132;
$L__BB6_131:
	st.global.u32 	[%rd14+12288], %r205;
$L__BB6_132:
	add.s32 	%r1673, %r108, 3328;
	setp.lt.s32 	%p335, %r1673, %r191;
	ld.shared.u32 	%r206, [%r192+13312];
	@%p335 bra 	$L__BB6_134;
	st.global.u32 	[%rd13+13312], %r206;
	bra.uni 	$L__BB6_135;
$L__BB6_134:
	st.global.u32 	[%rd14+13312], %r206;
$L__BB6_135:
	add.s32 	%r1674, %r108, 3584;
	setp.lt.s32 	%p336, %r1674, %r191;
	ld.shared.u32 	%r207, [%r192+14336];
	@%p336 bra 	$L__BB6_137;
	st.global.u32 	[%rd13+14336], %r207;
	bra.uni 	$L__BB6_138;
$L__BB6_137:
	st.global.u32 	[%rd14+14336], %r207;
$L__BB6_138:
	add.s32 	%r1675, %r108, 3840;
	setp.lt.s32 	%p337, %r1675, %r191;
	ld.shared.u32 	%r208, [%r192+15360];
	@%p337 bra 	$L__BB6_140;
	st.global.u32 	[%rd13+15360], %r208;
	bra.uni 	$L__BB6_141;
$L__BB6_140:
	st.global.u32 	[%rd14+15360], %r208;
$L__BB6_141:
	or.b32  	%r1676, %r108, 4096;
	setp.lt.s32 	%p338, %r1676, %r191;
	ld.shared.u32 	%r209, [%r192+16384];
	@%p338 bra 	$L__BB6_143;
	st.global.u32 	[%rd13+16384], %r209;
	bra.uni 	$L__BB6_144;
$L__BB6_143:
	st.global.u32 	[%rd14+16384], %r209;
$L__BB6_144:
	add.s32 	%r1677, %r108, 4352;
	setp.lt.s32 	%p339, %r1677, %r191;
	ld.shared.u32 	%r210, [%r192+17408];
	@%p339 bra 	$L__BB6_146;
	st.global.u32 	[%rd13+17408], %r210;
	bra.uni 	$L__BB6_147;
$L__BB6_146:
	st.global.u32 	[%rd14+17408], %r210;
$L__BB6_147:
	add.s32 	%r1678, %r108, 4608;
	setp.lt.s32 	%p340, %r1678, %r191;
	ld.shared.u32 	%r211, [%r192+18432];
	@%p340 bra 	$L__BB6_149;
	st.global.u32 	[%rd13+18432], %r211;
	bra.uni 	$L__BB6_150;
$L__BB6_149:
	st.global.u32 	[%rd14+18432], %r211;
$L__BB6_150:
	add.s32 	%r1679, %r108, 4864;
	setp.lt.s32 	%p341, %r1679, %r191;
	ld.shared.u32 	%r212, [%r192+19456];
	@%p341 bra 	$L__BB6_152;
	st.global.u32 	[%rd13+19456], %r212;
	bra.uni 	$L__BB6_505;
$L__BB6_152:
	st.global.u32 	[%rd14+19456], %r212;
	bra.uni 	$L__BB6_505;
$L__BB6_153:
	sub.s32 	%r213, %r561, %r2;
	setp.ne.s32 	%p2, %r1, 0;
	@%p2 bra 	$L__BB6_316;
	mov.u32 	%r214, %tid.x;
	mul.lo.s32 	%r215, %r214, 20;
	setp.ge.s32 	%p143, %r215, %r213;
	@%p143 bra 	$L__BB6_156;
	add.s32 	%r992, %r215, %r2;
	mul.wide.u32 	%rd54, %r992, 4;
	add.s64 	%rd55, %rd2, %rd54;
	ld.global.u32 	%r2017, [%rd55];
$L__BB6_156:
	add.s32 	%r218, %r215, 1;
	setp.ge.s32 	%p144, %r218, %r213;
	add.s32 	%r219, %r215, %r2;
	mul.wide.u32 	%rd56, %r219, 4;
	add.s64 	%rd15, %rd2, %rd56;
	@%p144 bra 	$L__BB6_158;
	ld.global.u32 	%r2018, [%rd15+4];
$L__BB6_158:
	add.s32 	%r222, %r215, 2;
	setp.ge.s32 	%p145, %r222, %r213;
	@%p145 bra 	$L__BB6_160;
	ld.global.u32 	%r2019, [%rd15+8];
$L__BB6_160:
	add.s32 	%r225, %r215, 3;
	setp.ge.s32 	%p146, %r225, %r213;
	@%p146 bra 	$L__BB6_162;
	ld.global.u32 	%r2020, [%rd15+12];
$L__BB6_162:
	add.s32 	%r228, %r215, 4;
	setp.ge.s32 	%p147, %r228, %r213;
	@%p147 bra 	$L__BB6_164;
	ld.global.u32 	%r2021, [%rd15+16];
$L__BB6_164:
	add.s32 	%r231, %r215, 5;
	setp.ge.s32 	%p148, %r231, %r213;
	@%p148 bra 	$L__BB6_166;
	ld.global.u32 	%r2022, [%rd15+20];
$L__BB6_166:
	add.s32 	%r234, %r215, 6;
	setp.ge.s32 	%p149, %r234, %r213;
	@%p149 bra 	$L__BB6_168;
	ld.global.u32 	%r2023, [%rd15+24];
$L__BB6_168:
	add.s32 	%r237, %r215, 7;
	setp.ge.s32 	%p150, %r237, %r213;
	@%p150 bra 	$L__BB6_170;
	ld.global.u32 	%r2024, [%rd15+28];
$L__BB6_170:
	add.s32 	%r240, %r215, 8;
	setp.ge.s32 	%p151, %r240, %r213;
	@%p151 bra 	$L__BB6_172;
	ld.global.u32 	%r2025, [%rd15+32];
$L__BB6_172:
	add.s32 	%r243, %r215, 9;
	setp.ge.s32 	%p152, %r243, %r213;
	@%p152 bra 	$L__BB6_174;
	ld.global.u32 	%r2026, [%rd15+36];
$L__BB6_174:
	add.s32 	%r246, %r215, 10;
	setp.ge.s32 	%p153, %r246, %r213;
	@%p153 bra 	$L__BB6_176;
	ld.global.u32 	%r2027, [%rd15+40];
$L__BB6_176:
	add.s32 	%r249, %r215, 11;
	setp.ge.s32 	%p154, %r249, %r213;
	@%p154 bra 	$L__BB6_178;
	ld.global.u32 	%r2028, [%rd15+44];
$L__BB6_178:
	add.s32 	%r252, %r215, 12;
	setp.ge.s32 	%p155, %r252, %r213;
	@%p155 bra 	$L__BB6_180;
	ld.global.u32 	%r2029, [%rd15+48];
$L__BB6_180:
	add.s32 	%r255, %r215, 13;
	setp.ge.s32 	%p156, %r255, %r213;
	@%p156 bra 	$L__BB6_182;
	ld.global.u32 	%r2030, [%rd15+52];
$L__BB6_182:
	add.s32 	%r258, %r215, 14;
	setp.ge.s32 	%p157, %r258, %r213;
	@%p157 bra 	$L__BB6_184;
	ld.global.u32 	%r2031, [%rd15+56];
$L__BB6_184:
	add.s32 	%r261, %r215, 15;
	setp.ge.s32 	%p158, %r261, %r213;
	@%p158 bra 	$L__BB6_186;
	ld.global.u32 	%r2032, [%rd15+60];
$L__BB6_186:
	add.s32 	%r264, %r215, 16;
	setp.ge.s32 	%p159, %r264, %r213;
	@%p159 bra 	$L__BB6_188;
	ld.global.u32 	%r2033, [%rd15+64];
$L__BB6_188:
	add.s32 	%r267, %r215, 17;
	setp.ge.s32 	%p160, %r267, %r213;
	@%p160 bra 	$L__BB6_190;
	ld.global.u32 	%r2034, [%rd15+68];
$L__BB6_190:
	add.s32 	%r270, %r215, 18;
	setp.ge.s32 	%p161, %r270, %r213;
	@%p161 bra 	$L__BB6_192;
	ld.global.u32 	%r2035, [%rd15+72];
$L__BB6_192:
	add.s32 	%r273, %r215, 19;
	setp.ge.s32 	%p162, %r273, %r213;
	@%p162 bra 	$L__BB6_194;
	ld.global.u32 	%r2036, [%rd15+76];
$L__BB6_194:
	setp.ge.s32 	%p163, %r215, %r213;
	bar.sync 	0;
	mov.b32 	%r2037, 1;
	@%p163 bra 	$L__BB6_196;
	add.s64 	%rd58, %rd5, %rd56;
	ld.global.u32 	%r1013, [%rd58];
	not.b32 	%r1014, %r1013;
	and.b32  	%r2037, %r1014, 1;
$L__BB6_196:
	setp.ge.s32 	%p164, %r218, %r213;
	add.s64 	%rd16, %rd5, %rd56;
	mov.b32 	%r2038, 1;
	@%p164 bra 	$L__BB6_198;
	ld.global.u32 	%r1016, [%rd16+4];
	not.b32 	%r1017, %r1016;
	and.b32  	%r2038, %r1017, 1;
$L__BB6_198:
	setp.ge.s32 	%p165, %r222, %r213;
	mov.b32 	%r2039, 1;
	@%p165 bra 	$L__BB6_200;
	ld.global.u32 	%r1019, [%rd16+8];
	not.b32 	%r1020, %r1019;
	and.b32  	%r2039, %r1020, 1;
$L__BB6_200:
	setp.ge.s32 	%p166, %r225, %r213;
	mov.b32 	%r2040, 1;
	@%p166 bra 	$L__BB6_202;
	ld.global.u32 	%r1022, [%rd16+12];
	not.b32 	%r1023, %r1022;
	and.b32  	%r2040, %r1023, 1;
$L__BB6_202:
	setp.ge.s32 	%p167, %r228, %r213;
	mov.b32 	%r2041, 1;
	@%p167 bra 	$L__BB6_204;
	ld.global.u32 	%r1025, [%rd16+16];
	not.b32 	%r1026, %r1025;
	and.b32  	%r2041, %r1026, 1;
$L__BB6_204:
	setp.ge.s32 	%p168, %r231, %r213;
	mov.b32 	%r2042, 1;
	@%p168 bra 	$L__BB6_206;
	ld.global.u32 	%r1028, [%rd16+20];
	not.b32 	%r1029, %r1028;
	and.b32  	%r2042, %r1029, 1;
$L__BB6_206:
	setp.ge.s32 	%p169, %r234, %r213;
	mov.b32 	%r2043, 1;
	@%p169 bra 	$L__BB6_208;
	ld.global.u32 	%r1031, [%rd16+24];
	not.b32 	%r1032, %r1031;
	and.b32  	%r2043, %r1032, 1;
$L__BB6_208:
	setp.ge.s32 	%p170, %r237, %r213;
	mov.b32 	%r2044, 1;
	@%p170 bra 	$L__BB6_210;
	ld.global.u32 	%r1034, [%rd16+28];
	not.b32 	%r1035, %r1034;
	and.b32  	%r2044, %r1035, 1;
$L__BB6_210:
	setp.ge.s32 	%p171, %r240, %r213;
	mov.b32 	%r2045, 1;
	@%p171 bra 	$L__BB6_212;
	ld.global.u32 	%r1037, [%rd16+32];
	not.b32 	%r1038, %r1037;
	and.b32  	%r2045, %r1038, 1;
$L__BB6_212:
	setp.ge.s32 	%p172, %r243, %r213;
	mov.b32 	%r2046, 1;
	@%p172 bra 	$L__BB6_214;
	ld.global.u32 	%r1040, [%rd16+36];
	not.b32 	%r1041, %r1040;
	and.b32  	%r2046, %r1041, 1;
$L__BB6_214:
	setp.ge.s32 	%p173, %r246, %r213;
	mov.b32 	%r2047, 1;
	@%p173 bra 	$L__BB6_216;
	ld.global.u32 	%r1043, [%rd16+40];
	not.b32 	%r1044, %r1043;
	and.b32  	%r2047, %r1044, 1;
$L__BB6_216:
	setp.ge.s32 	%p174, %r249, %r213;
	mov.b32 	%r2048, 1;
	@%p174 bra 	$L__BB6_218;
	ld.global.u32 	%r1046, [%rd16+44];
	not.b32 	%r1047, %r1046;
	and.b32  	%r2048, %r1047, 1;
$L__BB6_218:
	setp.ge.s32 	%p175, %r252, %r213;
	mov.b32 	%r2049, 1;
	@%p175 bra 	$L__BB6_220;
	ld.global.u32 	%r1049, [%rd16+48];
	not.b32 	%r1050, %r1049;
	and.b32  	%r2049, %r1050, 1;
$L__BB6_220:
	setp.ge.s32 	%p176, %r255, %r213;
	mov.b32 	%r2050, 1;
	@%p176 bra 	$L__BB6_222;
	ld.global.u32 	%r1052, [%rd16+52];
	not.b32 	%r1053, %r1052;
	and.b32  	%r2050, %r1053, 1;
$L__BB6_222:
	setp.ge.s32 	%p177, %r258, %r213;
	mov.b32 	%r2051, 1;
	@%p177 bra 	$L__BB6_224;
	ld.global.u32 	%r1055, [%rd16+56];
	not.b32 	%r1056, %r1055;
	and.b32  	%r2051, %r1056, 1;
$L__BB6_224:
	setp.ge.s32 	%p178, %r261, %r213;
	mov.b32 	%r2052, 1;
	@%p178 bra 	$L__BB6_226;
	ld.global.u32 	%r1058, [%rd16+60];
	not.b32 	%r1059, %r1058;
	and.b32  	%r2052, %r1059, 1;
$L__BB6_226:
	setp.ge.s32 	%p179, %r264, %r213;
	mov.b32 	%r2053, 1;
	@%p179 bra 	$L__BB6_228;
	ld.global.u32 	%r1061, [%rd16+64];
	not.b32 	%r1062, %r1061;
	and.b32  	%r2053, %r1062, 1;
$L__BB6_228:
	setp.ge.s32 	%p180, %r267, %r213;
	mov.b32 	%r2054, 1;
	@%p180 bra 	$L__BB6_230;
	ld.global.u32 	%r1064, [%rd16+68];
	not.b32 	%r1065, %r1064;
	and.b32  	%r2054, %r1065, 1;
$L__BB6_230:
	setp.ge.s32 	%p181, %r270, %r213;
	mov.b32 	%r2055, 1;
	@%p181 bra 	$L__BB6_232;
	ld.global.u32 	%r1067, [%rd16+72];
	not.b32 	%r1068, %r1067;
	and.b32  	%r2055, %r1068, 1;
$L__BB6_232:
	setp.ge.s32 	%p182, %r273, %r213;
	mov.b32 	%r2056, 1;
	@%p182 bra 	$L__BB6_234;
	ld.global.u32 	%r1070, [%rd16+76];
	not.b32 	%r1071, %r1070;
	and.b32  	%r2056, %r1071, 1;
$L__BB6_234:
	bar.sync 	0;
	add.s32 	%r1103, %r2038, %r2037;
	add.s32 	%r1104, %r2039, %r1103;
	add.s32 	%r1105, %r2040, %r1104;
	add.s32 	%r1106, %r2041, %r1105;
	add.s32 	%r1107, %r2042, %r1106;
	add.s32 	%r1108, %r2043, %r1107;
	add.s32 	%r1109, %r2044, %r1108;
	add.s32 	%r1110, %r2045, %r1109;
	add.s32 	%r1111, %r2046, %r1110;
	add.s32 	%r1112, %r2047, %r1111;
	add.s32 	%r1113, %r2048, %r1112;
	add.s32 	%r1114, %r2049, %r1113;
	add.s32 	%r1115, %r2050, %r1114;
	add.s32 	%r1116, %r2051, %r1115;
	add.s32 	%r1117, %r2052, %r1116;
	add.s32 	%r1118, %r2053, %r1117;
	add.s32 	%r1119, %r2054, %r1118;
	add.s32 	%r1120, %r2055, %r1119;
	add.s32 	%r1077, %r2056, %r1120;
	// begin inline asm
	mov.u32 %r1072, %laneid;
	// end inline asm
	mov.b32 	%r1075, 1;
	mov.b32 	%r1100, 0;
	mov.b32 	%r1102, -1;
	// begin inline asm
	{  .reg .s32 r0;  .reg .pred p;  shfl.sync.up.b32 r0|p, %r1077, %r1075, %r1100, %r1102;  @p add.s32 r0, r0, %r1077;  mov.s32 %r1073, r0;}
	// end inline asm
	mov.b32 	%r1081, 2;
	// begin inline asm
	{  .reg .s32 r0;  .reg .pred p;  shfl.sync.up.b32 r0|p, %r1073, %r1081, %r1100, %r1102;  @p add.s32 r0, r0, %r1073;  mov.s32 %r1079, r0;}
	// end inline asm
	mov.b32 	%r1087, 4;
	// begin inline asm
	{  .reg .s32 r0;  .reg .pred p;  shfl.sync.up.b32 r0|p, %r1079, %r1087, %r1100, %r1102;  @p add.s32 r0, r0, %r1079;  mov.s32 %r1085, r0;}
	// end inline asm
	mov.b32 	%r1093, 8;
	// begin inline asm
	{  .reg .s32 r0;  .reg .pred p;  shfl.sync.up.b32 r0|p, %r1085, %r1093, %r1100, %r1102;  @p add.s32 r0, r0, %r1085;  mov.s32 %r1091, r0;}
	// end inline asm
	mov.b32 	%r1099, 16;
	// begin inline asm
	{  .reg .s32 r0;  .reg .pred p;  shfl.sync.up.b32 r0|p, %r1091, %r1099, %r1100, %r1102;  @p add.s32 r0, r0, %r1091;  mov.s32 %r1097, r0;}
	// end inline asm
	setp.ne.s32 	%p183, %r1072, 31;
	@%p183 bra 	$L__BB6_236;
	shr.u32 	%r1121, %r214, 3;
	and.b32  	%r1122, %r1121, 124;
	mov.u32 	%r1123, _ZZN3cub18CUB_300001_SM_10006detail6select23DeviceSelectSweepKernelINS2_10policy_hubIiiiLb1ELNS0_10SelectImplE2EE10Policy1000EN6thrust24THRUST_300001_SM_1000_NS6detail15normal_iteratorINS9_10device_ptrIiEEEESE_NS2_27partition_distinct_output_tISE_SE_EEPiNS0_13ScanTileStateIiLb1EEE7is_evenNS0_8NullTypeEiNS2_19streaming_context_tIiLb0EEELS5_2EEEvT0_T1_T2_T3_T4_T5_T6_T7_iT8_NS1_7vsmem_tEE19static_temp_storage;
	add.s32 	%r1124, %r1123, %r1122;
	st.shared.u32 	[%r1124], %r1097;
$L__BB6_236:
	bar.sync 	0;
	mov.u32 	%r1125, _ZZN3cub18CUB_300001_SM_10006detail6select23DeviceSelectSweepKernelINS2_10policy_hubIiiiLb1ELNS0_10SelectImplE2EE10Policy1000EN6thrust24THRUST_300001_SM_1000_NS6detail15normal_iteratorINS9_10device_ptrIiEEEESE_NS2_27partition_distinct_output_tISE_SE_EEPiNS0_13ScanTileStateIiLb1EEE7is_evenNS0_8NullTypeEiNS2_19streaming_context_tIiLb0EEELS5_2EEEvT0_T1_T2_T3_T4_T5_T6_T7_iT8_NS1_7vsmem_tEE19static_temp_storage;
	ld.shared.v4.u32 	{%r1126, %r1127, %r1128, %r1129}, [_ZZN3cub18CUB_300001_SM_10006detail6select23DeviceSelectSweepKernelINS2_10policy_hubIiiiLb1ELNS0_10SelectImplE2EE10Policy1000EN6thrust24THRUST_300001_SM_1000_NS6detail15normal_iteratorINS9_10device_ptrIiEEEESE_NS2_27partition_distinct_output_tISE_SE_EEPiNS0_13ScanTileStateIiLb1EEE7is_evenNS0_8NullTypeEiNS2_19streaming_context_tIiLb0EEELS5_2EEEvT0_T1_T2_T3_T4_T5_T6_T7_iT8_NS1_7vsmem_tEE19static_temp_storage];
	shr.u32 	%r1130, %r214, 5;
	add.s32 	%r1131, %r1127, %r1126;
	setp.eq.s32 	%p184, %r1130, 2;
	selp.b32 	%r1132, %r1131, %r1126, %p184;
	add.s32 	%r1133, %r1131, %r1128;
	setp.eq.s32 	%p185, %r1130, 3;
	selp.b32 	%r1134, %r1133, %r1132, %p185;
	add.s32 	%r1135, %r1133, %r1129;
	setp.eq.s32 	%p186, %r1130, 4;
	selp.b32 	%r1136, %r1135, %r1134, %p186;
	ld.shared.v4.u32 	{%r1137, %r1138, %r1139, %r1140}, [_ZZN3cub18CUB_300001_SM_10006detail6select23DeviceSelectSweepKernelINS2_10policy_hubIiiiLb1ELNS0_10SelectImplE2EE10Policy1000EN6thrust24THRUST_300001_SM_1000_NS6detail15normal_iteratorINS9_10device_ptrIiEEEESE_NS2_27partition_distinct_output_tISE_SE_EEPiNS0_13ScanTileStateIiLb1EEE7is_evenNS0_8NullTypeEiNS2_19streaming_context_tIiLb0EEELS5_2EEEvT0_T1_T2_T3_T4_T5_T6_T7_iT8_NS1_7vsmem_tEE19static_temp_storage+16];
	add.s32 	%r1141, %r1135, %r1137;
	setp.eq.s32 	%p187, %r1130, 5;
	selp.b32 	%r1142, %r1141, %r1136, %p187;
	add.s32 	%r1143, %r1141, %r1138;
	setp.eq.s32 	%p188, %r1130, 6;
	selp.b32 	%r1144, %r1143, %r1142, %p188;
	add.s32 	%r1145, %r1143, %r1139;
	setp.eq.s32 	%p189, %r1130, 7;
	selp.b32 	%r1146, %r1145, %r1144, %p189;
	setp.lt.u32 	%p190, %r214, 32;
	selp.b32 	%r1147, 0, %r1146, %p190;
	setp.eq.s32 	%p191, %r1072, 0;
	add.s32 	%r1154, %r2044, %r1108;
	add.s32 	%r1155, %r2045, %r1154;
	add.s32 	%r1156, %r2046, %r1155;
	add.s32 	%r1157, %r2047, %r1156;
	add.s32 	%r1158, %r2048, %r1157;
	add.s32 	%r1159, %r2049, %r1158;
	add.s32 	%r1160, %r2050, %r1159;
	add.s32 	%r1161, %r2051, %r1160;
	add.s32 	%r1162, %r2052, %r1161;
	add.s32 	%r1163, %r2053, %r1162;
	add.s32 	%r1164, %r2054, %r1163;
	add.s32 	%r1165, %r2055, %r1164;
	add.s32 	%r1166, %r2056, %r1165;
	sub.s32 	%r1167, %r1097, %r1166;
	selp.b32 	%r1168, 0, %r1167, %p191;
	add.s32 	%r1169, %r1147, %r1168;
	add.s32 	%r1170, %r1169, %r2037;
	add.s32 	%r1171, %r1103, %r1169;
	add.s32 	%r1172, %r1104, %r1169;
	add.s32 	%r1173, %r1105, %r1169;
	add.s32 	%r1174, %r1106, %r1169;
	add.s32 	%r1175, %r1107, %r1169;
	add.s32 	%r1176, %r1108, %r1169;
	add.s32 	%r1177, %r1154, %r1169;
	add.s32 	%r1178, %r1155, %r1169;
	add.s32 	%r1179, %r1156, %r1169;
	add.s32 	%r1180, %r1157, %r1169;
	add.s32 	%r1181, %r1158, %r1169;
	add.s32 	%r1182, %r1159, %r1169;
	add.s32 	%r1183, %r1160, %r1169;
	add.s32 	%r1184, %r1161, %r1169;
	add.s32 	%r1185, %r1162, %r1169;
	add.s32 	%r1186, %r1163, %r1169;
	add.s32 	%r1187, %r1164, %r1169;
	add.s32 	%r1188, %r1165, %r1169;
	add.s32 	%r1189, %r213, %r1140;
	add.s32 	%r1190, %r1189, %r1145;
	add.s32 	%r2105, %r1190, -5120;
	bar.sync 	0;
	sub.s32 	%r319, %r213, %r2105;
	sub.s32 	%r1191, %r215, %r1169;
	setp.eq.s32 	%p192, %r2037, 0;
	add.s32 	%r1192, %r1169, %r319;
	selp.b32 	%r1193, %r1191, %r1192, %p192;
	shl.b32 	%r1194, %r1193, 2;
	add.s32 	%r1195, %r1125, %r1194;
	st.shared.u32 	[%r1195], %r2017;
	sub.s32 	%r1196, %r215, %r1170;
	add.s32 	%r1197, %r1196, 1;
	setp.eq.s32 	%p193, %r2038, 0;
	add.s32 	%r1198, %r1192, %r2037;
	selp.b32 	%r1199, %r1197, %r1198, %p193;
	shl.b32 	%r1200, %r1199, 2;
	add.s32 	%r1201, %r1125, %r1200;
	st.shared.u32 	[%r1201], %r2018;
	sub.s32 	%r1202, %r215, %r1171;
	add.s32 	%r1203, %r1202, 2;
	setp.eq.s32 	%p194, %r2039, 0;
	add.s32 	%r1204, %r1198, %r2038;
	selp.b32 	%r1205, %r1203, %r1204, %p194;
	shl.b32 	%r1206, %r1205, 2;
	add.s32 	%r1207, %r1125, %r1206;
	st.shared.u32 	[%r1207], %r2019;
	sub.s32 	%r1208, %r215, %r1172;
	add.s32 	%r1209, %r1208, 3;
	setp.eq.s32 	%p195, %r2040, 0;
	add.s32 	%r1210, %r1204, %r2039;
	selp.b32 	%r1211, %r1209, %r1210, %p195;
	shl.b32 	%r1212, %r1211, 2;
	add.s32 	%r1213, %r1125, %r1212;
	st.shared.u32 	[%r1213], %r2020;
	sub.s32 	%r1214, %r215, %r1173;
	add.s32 	%r1215, %r1214, 4;
	setp.eq.s32 	%p196, %r2041, 0;
	add.s32 	%r1216, %r1210, %r2040;
	selp.b32 	%r1217, %r1215, %r1216, %p196;
	shl.b32 	%r1218, %r1217, 2;
	add.s32 	%r1219, %r1125, %r1218;
	st.shared.u32 	[%r1219], %r2021;
	sub.s32 	%r1220, %r215, %r1174;
	add.s32 	%r1221, %r1220, 5;
	setp.eq.s32 	%p197, %r2042, 0;
	add.s32 	%r1222, %r1216, %r2041;
	selp.b32 	%r1223, %r1221, %r1222, %p197;
	shl.b32 	%r1224, %r1223, 2;
	add.s32 	%r1225, %r1125, %r1224;
	st.shared.u32 	[%r1225], %r2022;
	sub.s32 	%r1226, %r215, %r1175;
	add.s32 	%r1227, %r1226, 6;
	setp.eq.s32 	%p198, %r2043, 0;
	add.s32 	%r1228, %r1222, %r2042;
	selp.b32 	%r1229, %r1227, %r1228, %p198;
	shl.b32 	%r1230, %r1229, 2;
	add.s32 	%r1231, %r1125, %r1230;
	st.shared.u32 	[%r1231], %r2023;
	sub.s32 	%r1232, %r215, %r1176;
	add.s32 	%r1233, %r1232, 7;
	setp.eq.s32 	%p199, %r2044, 0;
	add.s32 	%r1234, %r1228, %r2043;
	selp.b32 	%r1235, %r1233, %r1234, %p199;
	shl.b32 	%r1236, %r1235, 2;
	add.s32 	%r1237, %r1125, %r1236;
	st.shared.u32 	[%r1237], %r2024;
	sub.s32 	%r1238, %r240, %r1177;
	setp.eq.s32 	%p200, %r2045, 0;
	add.s32 	%r1239, %r1234, %r2044;
	selp.b32 	%r1240, %r1238, %r1239, %p200;
	shl.b32 	%r1241, %r1240, 2;
	add.s32 	%r1242, %r1125, %r1241;
	st.shared.u32 	[%r1242], %r2025;
	sub.s32 	%r1243, %r215, %r1178;
	add.s32 	%r1244, %r1243, 9;
	setp.eq.s32 	%p201, %r2046, 0;
	add.s32 	%r1245, %r1239, %r2045;
	selp.b32 	%r1246, %r1244, %r1245, %p201;
	shl.b32 	%r1247, %r1246, 2;
	add.s32 	%r1248, %r1125, %r1247;
	st.shared.u32 	[%r1248], %r2026;
	sub.s32 	%r1249, %r215, %r1179;
	add.s32 	%r1250, %r1249, 10;
	setp.eq.s32 	%p202, %r2047, 0;
	add.s32 	%r1251, %r1245, %r2046;
	selp.b32 	%r1252, %r1250, %r1251, %p202;
	shl.b32 	%r1253, %r1252, 2;
	add.s32 	%r1254, %r1125, %r1253;
	st.shared.u32 	[%r1254], %r2027;
	sub.s32 	%r1255, %r215, %r1180;
	add.s32 	%r1256, %r1255, 11;
	setp.eq.s32 	%p203, %r2048, 0;
	add.s32 	%r1257, %r1251, %r2047;
	selp.b32 	%r1258, %r1256, %r1257, %p203;
	shl.b32 	%r1259, %r1258, 2;
	add.s32 	%r1260, %r1125, %r1259;
	st.shared.u32 	[%r1260], %r2028;
	sub.s32 	%r1261, %r215, %r1181;
	add.s32 	%r1262, %r1261, 12;
	setp.eq.s32 	%p204, %r2049, 0;
	add.s32 	%r1263, %r1257, %r2048;
	selp.b32 	%r1264, %r1262, %r1263, %p204;
	shl.b32 	%r1265, %r1264, 2;
	add.s32 	%r1266, %r1125, %r1265;
	st.shared.u32 	[%r1266], %r2029;
	sub.s32 	%r1267, %r215, %r1182;
	add.s32 	%r1268, %r1267, 13;
	setp.eq.s32 	%p205, %r2050, 0;
	add.s32 	%r1269, %r1263, %r2049;
	selp.b32 	%r1270, %r1268, %r1269, %p205;
	shl.b32 	%r1271, %r1270, 2;
	add.s32 	%r1272, %r1125, %r1271;
	st.shared.u32 	[%r1272], %r2030;
	sub.s32 	%r1273, %r215, %r1183;
	add.s32 	%r1274, %r1273, 14;
	setp.eq.s32 	%p206, %r2051, 0;
	add.s32 	%r1275, %r1269, %r2050;
	selp.b32 	%r1276, %r1274, %r1275, %p206;
	shl.b32 	%r1277, %r1276, 2;
	add.s32 	%r1278, %r1125, %r1277;
	st.shared.u32 	[%r1278], %r2031;
	sub.s32 	%r1279, %r261, %r1184;
	setp.eq.s32 	%p207, %r2052, 0;
	add.s32 	%r1280, %r1275, %r2051;
	selp.b32 	%r1281, %r1279, %r1280, %p207;
	shl.b32 	%r1282, %r1281, 2;
	add.s32 	%r1283, %r1125, %r1282;
	st.shared.u32 	[%r1283], %r2032;
	sub.s32 	%r1284, %r215, %r1185;
	add.s32 	%r1285, %r1284, 16;
	setp.eq.s32 	%p208, %r2053, 0;
	add.s32 	%r1286, %r1280, %r2052;
	selp.b32 	%r1287, %r1285, %r1286, %p208;
	shl.b32 	%r1288, %r1287, 2;
	add.s32 	%r1289, %r1125, %r1288;
	st.shared.u32 	[%r1289], %r2033;
	sub.s32 	%r1290, %r215, %r1186;
	add.s32 	%r1291, %r1290, 17;
	setp.eq.s32 	%p209, %r2054, 0;
	add.s32 	%r1292, %r1286, %r2053;
	selp.b32 	%r1293, %r1291, %r1292, %p209;
	shl.b32 	%r1294, %r1293, 2;
	add.s32 	%r1295, %r1125, %r1294;
	st.shared.u32 	[%r1295], %r2034;
	sub.s32 	%r1296, %r215, %r1187;
	add.s32 	%r1297, %r1296, 18;
	setp.eq.s32 	%p210, %r2055, 0;
	add.s32 	%r1298, %r1292, %r2054;
	selp.b32 	%r1299, %r1297, %r1298, %p210;
	shl.b32 	%r1300, %r1299, 2;
	add.s32 	%r1301, %r1125, %r1300;
	st.shared.u32 	[%r1301], %r2035;
	sub.s32 	%r1302, %r215, %r1188;
	add.s32 	%r1303, %r1302, 19;
	setp.eq.s32 	%p211, %r2056, 0;
	add.s32 	%r1304, %r1298, %r2055;
	selp.b32 	%r1305, %r1303, %r1304, %p211;
	shl.b32 	%r1306, %r1305, 2;
	add.s32 	%r1307, %r1125, %r1306;
	st.shared.u32 	[%r1307], %r2036;
	bar.sync 	0;
	setp.lt.s32 	%p212, %r214, %r319;
	selp.b32 	%r1308, 0, %r319, %p212;
	sub.s32 	%r320, %r214, %r1308;
	shl.b32 	%r1309, %r214, 2;
	add.s32 	%r321, %r1125, %r1309;
	ld.shared.u32 	%r322, [%r321];
	setp.ge.s32 	%p213, %r214, %r213;
	@%p213 bra 	$L__BB6_240;
	setp.lt.s32 	%p214, %r214, %r319;
	@%p214 bra 	$L__BB6_239;
	mul.wide.s32 	%rd60, %r320, 4;
	add.s64 	%rd61, %rd3, %rd60;
	st.global.u32 	[%rd61], %r322;
	bra.uni 	$L__BB6_240;
$L__BB6_239:
	mul.wide.s32 	%rd62, %r320, 4;
	add.s64 	%rd63, %rd4, %rd62;
	st.global.u32 	[%rd63], %r322;
$L__BB6_240:
	add.s32 	%r323, %r214, 256;
	setp.lt.s32 	%p215, %r323, %r319;
	selp.b32 	%r324, 0, %r319, %p215;
	ld.shared.u32 	%r325, [%r321+1024];
	setp.ge.s32 	%p216, %r323, %r213;
	@%p216 bra 	$L__BB6_244;
	setp.lt.s32 	%p217, %r323, %r319;
	@%p217 bra 	$L__BB6_243;
	cvt.s64.s32 	%rd64, %r324;
	cvt.u64.u32 	%rd65, %r214;
	sub.s64 	%rd66, %rd65, %rd64;
	shl.b64 	%rd67, %rd66, 2;
	add.s64 	%rd68, %rd3, %rd67;
	st.global.u32 	[%rd68+1024], %r325;
	bra.uni 	$L__BB6_244;
$L__BB6_243:
	cvt.s64.s32 	%rd69, %r324;
	cvt.u64.u32 	%rd70, %r214;
	sub.s64 	%rd71, %rd70, %rd69;
	shl.b64 	%rd72, %rd71, 2;
	add.s64 	%rd73, %rd4, %rd72;
	st.global.u32 	[%rd73+1024], %r325;
$L__BB6_244:
	add.s32 	%r326, %r214, 512;
	setp.lt.s32 	%p218, %r326, %r319;
	selp.b32 	%r327, 0, %r319, %p218;
	ld.shared.u32 	%r328, [%r321+2048];
	setp.ge.s32 	%p219, %r326, %r213;
	@%p219 bra 	$L__BB6_248;
	setp.lt.s32 	%p220, %r326, %r319;
	@%p220 bra 	$L__BB6_247;
	cvt.s64.s32 	%rd74, %r327;
	cvt.u64.u32 	%rd75, %r214;
	sub.s64 	%rd76, %rd75, %rd74;
	shl.b64 	%rd77, %rd76, 2;
	add.s64 	%rd78, %rd3, %rd77;
	st.global.u32 	[%rd78+2048], %r328;
	bra.uni 	$L__BB6_248;
$L__BB6_247:
	cvt.s64.s32 	%rd79, %r327;
	cvt.u64.u32 	%rd80, %r214;
	sub.s64 	%rd81, %rd80, %rd79;
	shl.b64 	%rd82, %rd81, 2;
	add.s64 	%rd83, %rd4, %rd82;
	st.global.u32 	[%rd83+2048], %r328;
$L__BB6_248:
	add.s32 	%r329, %r214, 768;
	setp.lt.s32 	%p221, %r329, %r319;
	selp.b32 	%r330, 0, %r319, %p221;
	ld.shared.u32 	%r331, [%r321+3072];
	setp.ge.s32 	%p222, %r329, %r213;
	@%p222 bra 	$L__BB6_252;
	setp.lt.s32 	%p223, %r329, %r319;
	@%p223 bra 	$L__BB6_251;
	cvt.s64.s32 	%rd84, %r330;
	cvt.u64.u32 	%rd85, %r214;
	sub.s64 	%rd86, %rd85, %rd84;
	shl.b64 	%rd87, %rd86, 2;
	add.s64 	%rd88, %rd3, %rd87;
	st.global.u32 	[%rd88+3072], %r331;
	bra.uni 	$L__BB6_252;
$L__BB6_251:
	cvt.s64.s32 	%rd89, %r330;
	cvt.u64.u32 	%rd90, %r214;
	sub.s64 	%rd91, %rd90, %rd89;
	shl.b64 	%rd92, %rd91, 2;
	add.s64 	%rd93, %rd4, %rd92;
	st.global.u32 	[%rd93+3072], %r331;
$L__BB6_252:
	or.b32  	%r332, %r214, 1024;
	setp.lt.s32 	%p224, %r332, %r319;
	selp.b32 	%r333, 0, %r319, %p224;
	ld.shared.u32 	%r334, [%r321+4096];
	setp.ge.s32 	%p225, %r332, %r213;
	@%p225 bra 	$L__BB6_256;
	setp.lt.s32 	%p226, %r332, %r319;
	@%p226 bra 	$L__BB6_255;
	cvt.s64.s32 	%rd94, %r333;
	cvt.u64.u32 	%rd95, %r214;
	sub.s64 	%rd96, %rd95, %rd94;
	shl.b64 	%rd97, %rd96, 2;
	add.s64 	%rd98, %rd3, %rd97;
	st.global.u32 	[%rd98+4096], %r334;
	bra.uni 	$L__BB6_256;
$L__BB6_255:
	cvt.s64.s32 	%rd99, %r333;
	cvt.u64.u32 	%rd100, %r214;
	sub.s64 	%rd101, %rd100, %rd99;
	shl.b64 	%rd102, %rd101, 2;
	add.s64 	%rd103, %rd4, %rd102;
	st.global.u32 	[%rd103+4096], %r334;
$L__BB6_256:
	add.s32 	%r335, %r214, 1280;
	setp.lt.s32 	%p227, %r335, %r319;
	selp.b32 	%r336, 0, %r319, %p227;
	ld.shared.u32 	%r337, [%r321+5120];
	setp.ge.s32 	%p228, %r335, %r213;
	@%p228 bra 	$L__BB6_260;
	setp.lt.s32 	%p229, %r335, %r319;
	@%p229 bra 	$L__BB6_259;
	cvt.s64.s32 	%rd104, %r336;
	cvt.u64.u32 	%rd105, %r214;
	sub.s64 	%rd106, %rd105, %rd104;
	shl.b64 	%rd107, %rd106, 2;
	add.s64 	%rd108, %rd3, %rd107;
	st.global.u32 	[%rd108+5120], %r337;
	bra.uni 	$L__BB6_260;
$L__BB6_259:
	cvt.s64.s32 	%rd109, %r336;
	cvt.u64.u32 	%rd110, %r214;
	sub.s64 	%rd111, %rd110, %rd109;
	shl.b64 	%rd112, %rd111, 2;
	add.s64 	%rd113, %rd4, %rd112;
	st.global.u32 	[%rd113+5120], %r337;
$L__BB6_260:
	add.s32 	%r338, %r214, 1536;
	setp.lt.s32 	%p230, %r338, %r319;
	selp.b32 	%r339, 0, %r319, %p230;
	ld.shared.u32 	%r340, [%r321+6144];
	setp.ge.s32 	%p231, %r338, %r213;
	@%p231 bra 	$L__BB6_264;
	setp.lt.s32 	%p232, %r338, %r319;
	@%p232 bra 	$L__BB6_263;
	cvt.s64.s32 	%rd114, %r339;
	cvt.u64.u32 	%rd115, %r214;
	sub.s64 	%rd116, %rd115, %rd114;
	shl.b64 	%rd117, %rd116, 2;
	add.s64 	%rd118, %rd3, %rd117;
	st.global.u32 	[%rd118+6144], %r340;
	bra.uni 	$L__BB6_264;
$L__BB6_263:
	cvt.s64.s32 	%rd119, %r339;
	cvt.u64.u32 	%rd120, %r214;
	sub.s64 	%rd121, %rd120, %rd119;
	shl.b64 	%rd122, %rd121, 2;
	add.s64 	%rd123, %rd4, %rd122;
	st.global.u32 	[%rd123+6144], %r340;
$L__BB6_264:
	add.s32 	%r341, %r214, 1792;
	setp.lt.s32 	%p233, %r341, %r319;
	selp.b32 	%r342, 0, %r319, %p233;
	ld.shared.u32 	%r343, [%r321+7168];
	setp.ge.s32 	%p234, %r341, %r213;
	@%p234 bra 	$L__BB6_268;
	setp.lt.s32 	%p235, %r341, %r319;
	@%p235 bra 	$L__BB6_267;
	cvt.s64.s32 	%rd124, %r342;
	cvt.u64.u32 	%rd125, %r214;
	sub.s64 	%rd126, %rd125, %rd124;
	shl.b64 	%rd127, %rd126, 2;
	add.s64 	%rd128, %rd3, %rd127;
	st.global.u32 	[%rd128+7168], %r343;
	bra.uni 	$L__BB6_268;
$L__BB6_267:
	cvt.s64.s32 	%rd129, %r342;
	cvt.u64.u32 	%rd130, %r214;
	sub.s64 	%rd131, %rd130, %rd129;
	shl.b64 	%rd132, %rd131, 2;
	add.s64 	%rd133, %rd4, %rd132;
	st.global.u32 	[%rd133+7168], %r343;
$L__BB6_268:
	or.b32  	%r344, %r214, 2048;
	setp.lt.s32 	%p236, %r344, %r319;
	selp.b32 	%r345, 0, %r319, %p236;
	ld.shared.u32 	%r346, [%r321+8192];
	setp.ge.s32 	%p237, %r344, %r213;
	@%p237 bra 	$L__BB6_272;
	setp.lt.s32 	%p238, %r344, %r319;
	@%p238 bra 	$L__BB6_271;
	cvt.s64.s32 	%rd134, %r345;
	cvt.u64.u32 	%rd135, %r214;
	sub.s64 	%rd136, %rd135, %rd134;
	shl.b64 	%rd137, %rd136, 2;
	add.s64 	%rd138, %rd3, %rd137;
	st.global.u32 	[%rd138+8192], %r346;
	bra.uni 	$L__BB6_272;
$L__BB6_271:
	cvt.s64.s32 	%rd139, %r345;
	cvt.u64.u32 	%rd140, %r214;
	sub.s64 	%rd141, %rd140, %rd139;
	shl.b64 	%rd142, %rd141, 2;
	add.s64 	%rd143, %rd4, %rd142;
	st.global.u32 	[%rd143+8192], %r346;
$L__BB6_272:
	add.s32 	%r347, %r214, 2304;
	setp.lt.s32 	%p239, %r347, %r319;
	selp.b32 	%r348, 0, %r319, %p239;
	ld.shared.u32 	%r349, [%r321+9216];
	setp.ge.s32 	%p240, %r347, %r213;
	@%p240 bra 	$L__BB6_276;
	setp.lt.s32 	%p241, %r347, %r319;
	@%p241 bra 	$L__BB6_275;
	cvt.s64.s32 	%rd144, %r348;
	cvt.u64.u32 	%rd145, %r214;
	sub.s64 	%rd146, %rd145, %rd144;
	shl.b64 	%rd147, %rd146, 2;
	add.s64 	%rd148, %rd3, %rd147;
	st.global.u32 	[%rd148+9216], %r349;
	bra.uni 	$L__BB6_276;
$L__BB6_275:
	cvt.s64.s32 	%rd149, %r348;
	cvt.u64.u32 	%rd150, %r214;
	sub.s64 	%rd151, %rd150, %rd149;
	shl.b64 	%rd152, %rd151, 2;
	add.s64 	%rd153, %rd4, %rd152;
	st.global.u32 	[%rd153+9216], %r349;
$L__BB6_276:
	add.s32 	%r350, %r214, 2560;
	setp.lt.s32 	%p242, %r350, %r319;
	selp.b32 	%r351, 0, %r319, %p242;
	ld.shared.u32 	%r352, [%r321+10240];
	setp.ge.s32 	%p243, %r350, %r213;
	@%p243 bra 	$L__BB6_280;
	setp.lt.s32 	%p244, %r350, %r319;
	@%p244 bra 	$L__BB6_279;
	cvt.s64.s32 	%rd154, %r351;
	cvt.u64.u32 	%rd155, %r214;
	sub.s64 	%rd156, %rd155, %rd154;
	shl.b64 	%rd157, %rd156, 2;
	add.s64 	%rd158, %rd3, %rd157;
	st.global.u32 	[%rd158+10240], %r352;
	bra.uni 	$L__BB6_280;
$L__BB6_279:
	cvt.s64.s32 	%rd159, %r351;
	cvt.u64.u32 	%rd160, %r214;
	sub.s64 	%rd161, %rd160, %rd159;
	shl.b64 	%rd162, %rd161, 2;
	add.s64 	%rd163, %rd4, %rd162;
	st.global.u32 	[%rd163+10240], %r352;
$L__BB6_280:
	add.s32 	%r353, %r214, 2816;
	setp.lt.s32 	%p245, %r353, %r319;
	selp.b32 	%r354, 0, %r319, %p245;
	ld.shared.u32 	%r355, [%r321+11264];
	setp.ge.s32 	%p246, %r353, %r213;
	@%p246 bra 	$L__BB6_284;
	setp.lt.s32 	%p247, %r353, %r319;
	@%p247 bra 	$L__BB6_283;
	cvt.s64.s32 	%rd164, %r354;
	cvt.u64.u32 	%rd165, %r214;
	sub.s64 	%rd166, %rd165, %rd164;
	shl.b64 	%rd167, %rd166, 2;
	add.s64 	%rd168, %rd3, %rd167;
	st.global.u32 	[%rd168+11264], %r355;
	bra.uni 	$L__BB6_284;
$L__BB6_283:
	cvt.s64.s32 	%rd169, %r354;
	cvt.u64.u32 	%rd170, %r214;
	sub.s64 	%rd171, %rd170, %rd169;
	shl.b64 	%rd172, %rd171, 2;
	add.s64 	%rd173, %rd4, %rd172;
	st.global.u32 	[%rd173+11264], %r355;
$L__BB6_284:
	or.b32  	%r356, %r214, 3072;
	setp.lt.s32 	%p248, %r356, %r319;
	selp.b32 	%r357, 0, %r319, %p248;
	ld.shared.u32 	%r358, [%r321+12288];
	setp.ge.s32 	%p249, %r356, %r213;
	@%p249 bra 	$L__BB6_288;
	setp.lt.s32 	%p250, %r356, %r319;
	@%p250 bra 	$L__BB6_287;
	cvt.s64.s32 	%rd174, %r357;
	cvt.u64.u32 	%rd175, %r214;
	sub.s64 	%rd176, %rd175, %rd174;
	shl.b64 	%rd177, %rd176, 2;
	add.s64 	%rd178, %rd3, %rd177;
	st.global.u32 	[%rd178+12288], %r358;
	bra.uni 	$L__BB6_288;
$L__BB6_287:
	cvt.s64.s32 	%rd179, %r357;
	cvt.u64.u32 	%rd180, %r214;
	sub.s64 	%rd181, %rd180, %rd179;
	shl.b64 	%rd182, %rd181, 2;
	add.s64 	%rd183, %rd4, %rd182;
	st.global.u32 	[%rd183+12288], %r358;
$L__BB6_288:
	add.s32 	%r359, %r214, 3328;
	setp.lt.s32 	%p251, %r359, %r319;
	selp.b32 	%r360, 0, %r319, %p251;
	ld.shared.u32 	%r361, [%r321+13312];
	setp.ge.s32 	%p252, %r359, %r213;
	@%p252 bra 	$L__BB6_292;
	setp.lt.s32 	%p253, %r359, %r319;
	@%p253 bra 	$L__BB6_291;
	cvt.s64.s32 	%rd184, %r360;
	cvt.u64.u32 	%rd185, %r214;
	sub.s64 	%rd186, %rd185, %rd184;
	shl.b64 	%rd187, %rd186, 2;
	add.s64 	%rd188, %rd3, %rd187;
	st.global.u32 	[%rd188+13312], %r361;
	bra.uni 	$L__BB6_292;
$L__BB6_291:
	cvt.s64.s32 	%rd189, %r360;
	cvt.u64.u32 	%rd190, %r214;
	sub.s64 	%rd191, %rd190, %rd189;
	shl.b64 	%rd192, %rd191, 2;
	add.s64 	%rd193, %rd4, %rd192;
	st.global.u32 	[%rd193+13312], %r361;
$L__BB6_292:
	add.s32 	%r362, %r214, 3584;
	setp.lt.s32 	%p254, %r362, %r319;
	selp.b32 	%r363, 0, %r319, %p254;
	ld.shared.u32 	%r364, [%r321+14336];
	setp.ge.s32 	%p255, %r362, %r213;
	@%p255 bra 	$L__BB6_296;
	setp.lt.s32 	%p256, %r362, %r319;
	@%p256 bra 	$L__BB6_295;
	cvt.s64.s32 	%rd194, %r363;
	cvt.u64.u32 	%rd195, %r214;
	sub.s64 	%rd196, %rd195, %rd194;
	shl.b64 	%rd197, %rd196, 2;
	add.s64 	%rd198, %rd3, %rd197;
	st.global.u32 	[%rd198+14336], %r364;
	bra.uni 	$L__BB6_296;
$L__BB6_295:
	cvt.s64.s32 	%rd199, %r363;
	cvt.u64.u32 	%rd200, %r214;
	sub.s64 	%rd201, %rd200, %rd199;
	shl.b64 	%rd202, %rd201, 2;
	add.s64 	%rd203, %rd4, %rd202;
	st.global.u32 	[%rd203+14336], %r364;
$L__BB6_296:
	add.s32 	%r365, %r214, 3840;
	setp.lt.s32 	%p257, %r365, %r319;
	selp.b32 	%r366, 0, %r319, %p257;
	ld.shared.u32 	%r367, [%r321+15360];
	setp.ge.s32 	%p258, %r365, %r213;
	@%p258 bra 	$L__BB6_300;
	setp.lt.s32 	%p259, %r365, %r319;
	@%p259 bra 	$L__BB6_299;
	cvt.s64.s32 	%rd204, %r366;
	cvt.u64.u32 	%rd205, %r214;
	sub.s64 	%rd206, %rd205, %rd204;
	shl.b64 	%rd207, %rd206, 2;
	add.s64 	%rd208, %rd3, %rd207;
	st.global.u32 	[%rd208+15360], %r367;
	bra.uni 	$L__BB6_300;
$L__BB6_299:
	cvt.s64.s32 	%rd209, %r366;
	cvt.u64.u32 	%rd210, %r214;
	sub.s64 	%rd211, %rd210, %rd209;
	shl.b64 	%rd212, %rd211, 2;
	add.s64 	%rd213, %rd4, %rd212;
	st.global.u32 	[%rd213+15360], %r367;
$L__BB6_300:
	or.b32  	%r368, %r214, 4096;
	setp.lt.s32 	%p260, %r368, %r319;
	selp.b32 	%r369, 0, %r319, %p260;
	ld.shared.u32 	%r370, [%r321+16384];
	setp.ge.s32 	%p261, %r368, %r213;
	@%p261 bra 	$L__BB6_304;
	setp.lt.s32 	%p262, %r368, %r319;
	@%p262 bra 	$L__BB6_303;
	cvt.s64.s32 	%rd214, %r369;
	cvt.u64.u32 	%rd215, %r214;
	sub.s64 	%rd216, %rd215, %rd214;
	shl.b64 	%rd217, %rd216, 2;
	add.s64 	%rd218, %rd3, %rd217;
	st.global.u32 	[%rd218+16384], %r370;
	bra.uni 	$L__BB6_304;
$L__BB6_303:
	cvt.s64.s32 	%rd219, %r369;
	cvt.u64.u32 	%rd220, %r214;
	sub.s64 	%rd221, %rd220, %rd219;
	shl.b64 	%rd222, %rd221, 2;
	add.s64 	%rd223, %rd4, %rd222;
	st.global.u32 	[%rd223+16384], %r370;
$L__BB6_304:
	add.s32 	%r371, %r214, 4352;
	setp.lt.s32 	%p263, %r371, %r319;
	selp.b32 	%r372, 0, %r319, %p263;
	ld.shared.u32 	%r373, [%r321+17408];
	setp.ge.s32 	%p264, %r371, %r213;
	@%p264 bra 	$L__BB6_308;
	setp.lt.s32 	%p265, %r371, %r319;
	@%p265 bra 	$L__BB6_307;
	cvt.s64.s32 	%rd224, %r372;
	cvt.u64.u32 	%rd225, %r214;
	sub.s64 	%rd226, %rd225, %rd224;
	shl.b64 	%rd227, %rd226, 2;
	add.s64 	%rd228, %rd3, %rd227;
	st.global.u32 	[%rd228+17408], %r373;
	bra.uni 	$L__BB6_308;
$L__BB6_307:
	cvt.s64.s32 	%rd229, %r372;
	cvt.u64.u32 	%rd230, %r214;
	sub.s64 	%rd231, %rd230, %rd229;
	shl.b64 	%rd232, %rd231, 2;
	add.s64 	%rd233, %rd4, %rd232;
	st.global.u32 	[%rd233+17408], %r373;
$L__BB6_308:
	add.s32 	%r374, %r214, 4608;
	setp.lt.s32 	%p266, %r374, %r319;
	selp.b32 	%r375, 0, %r319, %p266;
	ld.shared.u32 	%r376, [%r321+18432];
	setp.ge.s32 	%p267, %r374, %r213;
	@%p267 bra 	$L__BB6_312;
	setp.lt.s32 	%p268, %r374, %r319;
	@%p268 bra 	$L__BB6_311;
	cvt.s64.s32 	%rd234, %r375;
	cvt.u64.u32 	%rd235, %r214;
	sub.s64 	%rd236, %rd235, %rd234;
	shl.b64 	%rd237, %rd236, 2;
	add.s64 	%rd238, %rd3, %rd237;
	st.global.u32 	[%rd238+18432], %r376;
	bra.uni 	$L__BB6_312;
$L__BB6_311:
	cvt.s64.s32 	%rd239, %r375;
	cvt.u64.u32 	%rd240, %r214;
	sub.s64 	%rd241, %rd240, %rd239;
	shl.b64 	%rd242, %rd241, 2;
	add.s64 	%rd243, %rd4, %rd242;
	st.global.u32 	[%rd243+18432], %r376;
$L__BB6_312:
	add.s32 	%r377, %r214, 4864;
	setp.lt.s32 	%p269, %r377, %r319;
	selp.b32 	%r378, 0, %r319, %p269;
	ld.shared.u32 	%r379, [%r321+19456];
	setp.ge.s32 	%p270, %r377, %r213;
	@%p270 bra 	$L__BB6_503;
	setp.lt.s32 	%p271, %r377, %r319;
	@%p271 bra 	$L__BB6_315;
	cvt.s64.s32 	%rd244, %r378;
	cvt.u64.u32 	%rd245, %r214;
	sub.s64 	%rd246, %rd245, %rd244;
	shl.b64 	%rd247, %rd246, 2;
	add.s64 	%rd248, %rd3, %rd247;
	st.global.u32 	[%rd248+19456], %r379;
	bra.uni 	$L__BB6_503;
$L__BB6_315:
	cvt.s64.s32 	%rd249, %r378;
	cvt.u64.u32 	%rd250, %r214;
	sub.s64 	%rd251, %rd250, %rd249;
	shl.b64 	%rd252, %rd251, 2;
	add.s64 	%rd253, %rd4, %rd252;
	st.global.u32 	[%rd253+19456], %r379;
	bra.uni 	$L__BB6_503;
$L__BB6_316:
	cvt.s64.s32 	%rd31, %r2;
	mov.u32 	%r380, %tid.x;
	mul.lo.s32 	%r381, %r380, 20;
	setp.ge.s32 	%p3, %r381, %r213;
	cvt.u64.u32 	%rd32, %r381;
	add.s64 	%rd17, %rd32, %rd31;
	shl.b64 	%rd33, %rd17, 2;
	add.s64 	%rd18, %rd2, %rd33;
	@%p3 bra 	$L__BB6_318;
	ld.global.u32 	%r2057, [%rd18];
$L__BB6_318:
	add.s32 	%r384, %r381, 1;
	setp.ge.s32 	%p4, %r384, %r213;
	@%p4 bra 	$L__BB6_320;
	ld.global.u32 	%r2058, [%rd18+4];
$L__BB6_320:
	add.s32 	%r387, %r381, 2;
	setp.ge.s32 	%p5, %r387, %r213;
	@%p5 bra 	$L__BB6_322;
	ld.global.u32 	%r2059, [%rd18+8];
$L__BB6_322:
	add.s32 	%r390, %r381, 3;
	setp.ge.s32 	%p6, %r390, %r213;
	@%p6 bra 	$L__BB6_324;
	ld.global.u32 	%r2060, [%rd18+12];
$L__BB6_324:
	add.s32 	%r393, %r381, 4;
	setp.ge.s32 	%p7, %r393, %r213;
	@%p7 bra 	$L__BB6_326;
	ld.global.u32 	%r2061, [%rd18+16];
$L__BB6_326:
	add.s32 	%r396, %r381, 5;
	setp.ge.s32 	%p8, %r396, %r213;
	@%p8 bra 	$L__BB6_328;
	ld.global.u32 	%r2062, [%rd18+20];
$L__BB6_328:
	add.s32 	%r399, %r381, 6;
	setp.ge.s32 	%p9, %r399, %r213;
	@%p9 bra 	$L__BB6_330;
	ld.global.u32 	%r2063, [%rd18+24];
$L__BB6_330:
	add.s32 	%r402, %r381, 7;
	setp.ge.s32 	%p10, %r402, %r213;
	@%p10 bra 	$L__BB6_332;
	ld.global.u32 	%r2064, [%rd18+28];
$L__BB6_332:
	add.s32 	%r405, %r381, 8;
	setp.ge.s32 	%p11, %r405, %r213;
	@%p11 bra 	$L__BB6_334;
	ld.global.u32 	%r2065, [%rd18+32];
$L__BB6_334:
	add.s32 	%r408, %r381, 9;
	setp.ge.s32 	%p12, %r408, %r213;
	@%p12 bra 	$L__BB6_336;
	ld.global.u32 	%r2066, [%rd18+36];
$L__BB6_336:
	add.s32 	%r411, %r381, 10;
	setp.ge.s32 	%p13, %r411, %r213;
	@%p13 bra 	$L__BB6_338;
	ld.global.u32 	%r2067, [%rd18+40];
$L__BB6_338:
	add.s32 	%r414, %r381, 11;
	setp.ge.s32 	%p14, %r414, %r213;
	@%p14 bra 	$L__BB6_340;
	ld.global.u32 	%r2068, [%rd18+44];
$L__BB6_340:
	add.s32 	%r417, %r381, 12;
	setp.ge.s32 	%p15, %r417, %r213;
	@%p15 bra 	$L__BB6_342;
	ld.global.u32 	%r2069, [%rd18+48];
$L__BB6_342:
	add.s32 	%r420, %r381, 13;
	setp.ge.s32 	%p16, %r420, %r213;
	@%p16 bra 	$L__BB6_344;
	ld.global.u32 	%r2070, [%rd18+52];
$L__BB6_344:
	add.s32 	%r423, %r381, 14;
	setp.ge.s32 	%p17, %r423, %r213;
	@%p17 bra 	$L__BB6_346;
	ld.global.u32 	%r2071, [%rd18+56];
$L__BB6_346:
	add.s32 	%r426, %r381, 15;
	setp.ge.s32 	%p18, %r426, %r213;
	@%p18 bra 	$L__BB6_348;
	ld.global.u32 	%r2072, [%rd18+60];
$L__BB6_348:
	add.s32 	%r429, %r381, 16;
	setp.ge.s32 	%p19, %r429, %r213;
	@%p19 bra 	$L__BB6_350;
	ld.global.u32 	%r2073, [%rd18+64];
$L__BB6_350:
	add.s32 	%r432, %r381, 17;
	setp.ge.s32 	%p20, %r432, %r213;
	@%p20 bra 	$L__BB6_352;
	ld.global.u32 	%r2074, [%rd18+68];
$L__BB6_352:
	add.s32 	%r435, %r381, 18;
	setp.ge.s32 	%p21, %r435, %r213;
	@%p21 bra 	$L__BB6_354;
	ld.global.u32 	%r2075, [%rd18+72];
$L__BB6_354:
	add.s32 	%r438, %r381, 19;
	setp.ge.s32 	%p22, %r438, %r213;
	@%p22 bra 	$L__BB6_356;
	ld.global.u32 	%r2076, [%rd18+76];
$L__BB6_356:
	setp.ge.s32 	%p23, %r381, %r213;
	bar.sync 	0;
	add.s64 	%rd19, %rd5, %rd33;
	mov.b32 	%r2077, 1;
	@%p23 bra 	$L__BB6_358;
	ld.global.u32 	%r588, [%rd19];
	not.b32 	%r589, %r588;
	and.b32  	%r2077, %r589, 1;
$L__BB6_358:
	setp.ge.s32 	%p24, %r384, %r213;
	mov.b32 	%r2078, 1;
	@%p24 bra 	$L__BB6_360;
	ld.global.u32 	%r591, [%rd19+4];
	not.b32 	%r592, %r591;
	and.b32  	%r2078, %r592, 1;
$L__BB6_360:
	setp.ge.s32 	%p25, %r387, %r213;
	mov.b32 	%r2079, 1;
	@%p25 bra 	$L__BB6_362;
	ld.global.u32 	%r594, [%rd19+8];
	not.b32 	%r595, %r594;
	and.b32  	%r2079, %r595, 1;
$L__BB6_362:
	setp.ge.s32 	%p26, %r390, %r213;
	mov.b32 	%r2080, 1;
	@%p26 bra 	$L__BB6_364;
	ld.global.u32 	%r597, [%rd19+12];
	not.b32 	%r598, %r597;
	and.b32  	%r2080, %r598, 1;
$L__BB6_364:
	setp.ge.s32 	%p27, %r393, %r213;
	mov.b32 	%r2081, 1;
	@%p27 bra 	$L__BB6_366;
	ld.global.u32 	%r600, [%rd19+16];
	not.b32 	%r601, %r600;
	and.b32  	%r2081, %r601, 1;
$L__BB6_366:
	setp.ge.s32 	%p28, %r396, %r213;
	mov.b32 	%r2082, 1;
	@%p28 bra 	$L__BB6_368;
	ld.global.u32 	%r603, [%rd19+20];
	not.b32 	%r604, %r603;
	and.b32  	%r2082, %r604, 1;
$L__BB6_368:
	setp.ge.s32 	%p29, %r399, %r213;
	mov.b32 	%r2083, 1;
	@%p29 bra 	$L__BB6_370;
	ld.global.u32 	%r606, [%rd19+24];
	not.b32 	%r607, %r606;
	and.b32  	%r2083, %r607, 1;
$L__BB6_370:
	setp.ge.s32 	%p30, %r402, %r213;
	mov.b32 	%r2084, 1;
	@%p30 bra 	$L__BB6_372;
	ld.global.u32 	%r609, [%rd19+28];
	not.b32 	%r610, %r609;
	and.b32  	%r2084, %r610, 1;
$L__BB6_372:
	setp.ge.s32 	%p31, %r405, %r213;
	mov.b32 	%r2085, 1;
	@%p31 bra 	$L__BB6_374;
	ld.global.u32 	%r612, [%rd19+32];
	not.b32 	%r613, %r612;
	and.b32  	%r2085, %r613, 1;
$L__BB6_374:
	setp.ge.s32 	%p32, %r408, %r213;
	mov.b32 	%r2086, 1;
	@%p32 bra 	$L__BB6_376;
	ld.global.u32 	%r615, [%rd19+36];
	not.b32 	%r616, %r615;
	and.b32  	%r2086, %r616, 1;
$L__BB6_376:
	setp.ge.s32 	%p33, %r411, %r213;
	mov.b32 	%r2087, 1;
	@%p33 bra 	$L__BB6_378;
	ld.global.u32 	%r618, [%rd19+40];
	not.b32 	%r619, %r618;
	and.b32  	%r2087, %r619, 1;
$L__BB6_378:
	setp.ge.s32 	%p34, %r414, %r213;
	mov.b32 	%r2088, 1;
	@%p34 bra 	$L__BB6_380;
	ld.global.u32 	%r621, [%rd19+44];
	not.b32 	%r622, %r621;
	and.b32  	%r2088, %r622, 1;
$L__BB6_380:
	setp.ge.s32 	%p35, %r417, %r213;
	mov.b32 	%r2089, 1;
	@%p35 bra 	$L__BB6_382;
	ld.global.u32 	%r624, [%rd19+48];
	not.b32 	%r625, %r624;
	and.b32  	%r2089, %r625, 1;
$L__BB6_382:
	setp.ge.s32 	%p36, %r420, %r213;
	mov.b32 	%r2090, 1;
	@%p36 bra 	$L__BB6_384;
	ld.global.u32 	%r627, [%rd19+52];
	not.b32 	%r628, %r627;
	and.b32  	%r2090, %r628, 1;
$L__BB6_384:
	setp.ge.s32 	%p37, %r423, %r213;
	mov.b32 	%r2091, 1;
	@%p37 bra 	$L__BB6_386;
	ld.global.u32 	%r630, [%rd19+56];
	not.b32 	%r631, %r630;
	and.b32  	%r2091, %r631, 1;
$L__BB6_386:
	setp.ge.s32 	%p38, %r426, %r213;
	mov.b32 	%r2092, 1;
	@%p38 bra 	$L__BB6_388;
	ld.global.u32 	%r633, [%rd19+60];
	not.b32 	%r634, %r633;
	and.b32  	%r2092, %r634, 1;
$L__BB6_388:
	setp.ge.s32 	%p39, %r429, %r213;
	mov.b32 	%r2093, 1;
	@%p39 bra 	$L__BB6_390;
	ld.global.u32 	%r636, [%rd19+64];
	not.b32 	%r637, %r636;
	and.b32  	%r2093, %r637, 1;
$L__BB6_390:
	setp.ge.s32 	%p40, %r432, %r213;
	mov.b32 	%r2094, 1;
	@%p40 bra 	$L__BB6_392;
	ld.global.u32 	%r639, [%rd19+68];
	not.b32 	%r640, %r639;
	and.b32  	%r2094, %r640, 1;
$L__BB6_392:
	setp.ge.s32 	%p41, %r435, %r213;
	mov.b32 	%r2095, 1;
	@%p41 bra 	$L__BB6_394;
	ld.global.u32 	%r642, [%rd19+72];
	not.b32 	%r643, %r642;
	and.b32  	%r2095, %r643, 1;
$L__BB6_394:
	setp.ge.s32 	%p42, %r438, %r213;
	mov.b32 	%r2096, 1;
	@%p42 bra 	$L__BB6_396;
	ld.global.u32 	%r645, [%rd19+76];
	not.b32 	%r646, %r645;
	and.b32  	%r2096, %r646, 1;
$L__BB6_396:
	bar.sync 	0;
	add.s32 	%r678, %r2078, %r2077;
	add.s32 	%r679, %r2079, %r678;
	add.s32 	%r680, %r2080, %r679;
	add.s32 	%r681, %r2081, %r680;
	add.s32 	%r682, %r2082, %r681;
	add.s32 	%r683, %r2083, %r682;
	add.s32 	%r684, %r2084, %r683;
	add.s32 	%r685, %r2085, %r684;
	add.s32 	%r686, %r2086, %r685;
	add.s32 	%r687, %r2087, %r686;
	add.s32 	%r688, %r2088, %r687;
	add.s32 	%r689, %r2089, %r688;
	add.s32 	%r690, %r2090, %r689;
	add.s32 	%r691, %r2091, %r690;
	add.s32 	%r692, %r2092, %r691;
	add.s32 	%r693, %r2093, %r692;
	add.s32 	%r694, %r2094, %r693;
	add.s32 	%r695, %r2095, %r694;
	add.s32 	%r652, %r2096, %r695;
	// begin inline asm
	mov.u32 %r647, %laneid;
	// end inline asm
	mov.b32 	%r650, 1;
	mov.b32 	%r675, 0;
	mov.b32 	%r677, -1;
	// begin inline asm
	{  .reg .s32 r0;  .reg .pred p;  shfl.sync.up.b32 r0|p, %r652, %r650, %r675, %r677;  @p add.s32 r0, r0, %r652;  mov.s32 %r648, r0;}
	// end inline asm
	mov.b32 	%r656, 2;
	// begin inline asm
	{  .reg .s32 r0;  .reg .pred p;  shfl.sync.up.b32 r0|p, %r648, %r656, %r675, %r677;  @p add.s32 r0, r0, %r648;  mov.s32 %r654, r0;}
	// end inline asm
	mov.b32 	%r662, 4;
	// begin inline asm
	{  .reg .s32 r0;  .reg .pred p;  shfl.sync.up.b32 r0|p, %r654, %r662, %r675, %r677;  @p add.s32 r0, r0, %r654;  mov.s32 %r660, r0;}
	// end inline asm
	mov.b32 	%r668, 8;
	// begin inline asm
	{  .reg .s32 r0;  .reg .pred p;  shfl.sync.up.b32 r0|p, %r660, %r668, %r675, %r677;  @p add.s32 r0, r0, %r660;  mov.s32 %r666, r0;}
	// end inline asm
	mov.b32 	%r674, 16;
	// begin inline asm
	{  .reg .s32 r0;  .reg .pred p;  shfl.sync.up.b32 r0|p, %r666, %r674, %r675, %r677;  @p add.s32 r0, r0, %r666;  mov.s32 %r672, r0;}
	// end inline asm
	setp.ne.s32 	%p43, %r647, 31;
	@%p43 bra 	$L__BB6_398;
	shr.u32 	%r696, %r380, 3;
	and.b32  	%r697, %r696, 124;
	mov.u32 	%r698, _ZZN3cub18CUB_300001_SM_10006detail6select23DeviceSelectSweepKernelINS2_10policy_hubIiiiLb1ELNS0_10SelectImplE2EE10Policy1000EN6thrust24THRUST_300001_SM_1000_NS6detail15normal_iteratorINS9_10device_ptrIiEEEESE_NS2_27partition_distinct_output_tISE_SE_EEPiNS0_13ScanTileStateIiLb1EEE7is_evenNS0_8NullTypeEiNS2_19streaming_context_tIiLb0EEELS5_2EEEvT0_T1_T2_T3_T4_T5_T6_T7_iT8_NS1_7vsmem_tEE19static_temp_storage;
	add.s32 	%r699, %r698, %r697;
	st.shared.u32 	[%r699], %r672;
$L__BB6_398:
	sub.s32 	%r700, %r672, %r652;
	bar.sync 	0;
	ld.shared.v4.u32 	{%r701, %r702, %r703, %r704}, [_ZZN3cub18CUB_300001_SM_10006detail6select23DeviceSelectSweepKernelINS2_10policy_hubIiiiLb1ELNS0_10SelectImplE2EE10Policy1000EN6thrust24THRUST_300001_SM_1000_NS6detail15normal_iteratorINS9_10device_ptrIiEEEESE_NS2_27partition_distinct_output_tISE_SE_EEPiNS0_13ScanTileStateIiLb1EEE7is_evenNS0_8NullTypeEiNS2_19streaming_context_tIiLb0EEELS5_2EEEvT0_T1_T2_T3_T4_T5_T6_T7_iT8_NS1_7vsmem_tEE19static_temp_storage];
	shr.u32 	%r705, %r380, 5;
	add.s32 	%r706, %r702, %r701;
	setp.eq.s32 	%p44, %r705, 2;
	selp.b32 	%r707, %r706, %r701, %p44;
	add.s32 	%r708, %r706, %r703;
	setp.eq.s32 	%p45, %r705, 3;
	selp.b32 	%r709, %r708, %r707, %p45;
	add.s32 	%r710, %r708, %r704;
	setp.eq.s32 	%p46, %r705, 4;
	selp.b32 	%r711, %r710, %r709, %p46;
	ld.shared.v4.u32 	{%r712, %r713, %r714, %r715}, [_ZZN3cub18CUB_300001_SM_10006detail6select23DeviceSelectSweepKernelINS2_10policy_hubIiiiLb1ELNS0_10SelectImplE2EE10Policy1000EN6thrust24THRUST_300001_SM_1000_NS6detail15normal_iteratorINS9_10device_ptrIiEEEESE_NS2_27partition_distinct_output_tISE_SE_EEPiNS0_13ScanTileStateIiLb1EEE7is_evenNS0_8NullTypeEiNS2_19streaming_context_tIiLb0EEELS5_2EEEvT0_T1_T2_T3_T4_T5_T6_T7_iT8_NS1_7vsmem_tEE19static_temp_storage+16];
	add.s32 	%r716, %r710, %r712;
	setp.eq.s32 	%p47, %r705, 5;
	selp.b32 	%r717, %r716, %r711, %p47;
	add.s32 	%r718, %r716, %r713;
	setp.eq.s32 	%p48, %r705, 6;
	selp.b32 	%r719, %r718, %r717, %p48;
	add.s32 	%r720, %r718, %r714;
	setp.eq.s32 	%p49, %r705, 7;
	selp.b32 	%r721, %r720, %r719, %p49;
	add.s32 	%r484, %r720, %r715;
	setp.gt.u32 	%p50, %r380, 31;
	setp.lt.u32 	%p51, %r380, 32;
	setp.eq.s32 	%p52, %r647, 0;
	selp.b32 	%r722, 0, %r700, %p52;
	add.s32 	%r2104, %r721, %r722;
	selp.b32 	%r486, %r700, %r2104, %p51;
	@%p50 bra 	$L__BB6_423;
	setp.ne.s32 	%p53, %r380, 0;
	mul.wide.s32 	%rd35, %r1, 8;
	add.s64 	%rd20, %rd1, %rd35;
	@%p53 bra 	$L__BB6_401;
	st.shared.u32 	[_ZZN3cub18CUB_300001_SM_10006detail6select23DeviceSelectSweepKernelINS2_10policy_hubIiiiLb1ELNS0_10SelectImplE2EE10Policy1000EN6thrust24THRUST_300001_SM_1000_NS6detail15normal_iteratorINS9_10device_ptrIiEEEESE_NS2_27partition_distinct_output_tISE_SE_EEPiNS0_13ScanTileStateIiLb1EEE7is_evenNS0_8NullTypeEiNS2_19streaming_context_tIiLb0EEELS5_2EEEvT0_T1_T2_T3_T4_T5_T6_T7_iT8_NS1_7vsmem_tEE19static_temp_storage+76], %r484;
	add.s64 	%rd36, %rd20, 256;
	mov.b32 	%r723, 100;
	// begin inline asm
	st.relaxed.gpu.v2.u32 [%rd36], {%r723, %r484};
	// end inline asm
$L__BB6_401:
	not.b32 	%r725, %r380;
	add.s32 	%r2101, %r1, %r725;
	mov.u32 	%r488, %nctaid.x;
	setp.gt.u32 	%p54, %r488, 499;
	@%p54 bra 	$L__BB6_403;
	membar.cta;
	bra.uni 	$L__BB6_404;
$L__BB6_403:
	mov.b32 	%r726, 1165;
	// begin inline asm
	nanosleep.u32 %r726;
	// end inline asm
$L__BB6_404:
	mul.wide.s32 	%rd38, %r2101, 8;
	add.s64 	%rd39, %rd1, %rd38;
	add.s64 	%rd37, %rd39, 256;
	// begin inline asm
	ld.relaxed.gpu.v2.u32 {%r2102, %r2098}, [%rd37];
	// end inline asm
$L__BB6_405:
	setp.eq.s32 	%p55, %r2102, 99;
	mov.b32 	%r729, -1;
	vote.sync.any.pred 	%p56, %p55, %r729;
	not.pred 	%p57, %p56;
	@%p57 bra 	$L__BB6_410;
	setp.gt.u32 	%p142, %r488, 499;
	@%p142 bra 	$L__BB6_408;
	membar.cta;
	bra.uni 	$L__BB6_409;
$L__BB6_408:
	mov.b32 	%r988, 72;
	// begin inline asm
	nanosleep.u32 %r988;
	// end inline asm
$L__BB6_409:
	// begin inline asm
	ld.relaxed.gpu.v2.u32 {%r2102, %r2098}, [%rd37];
	// end inline asm
	bra.uni 	$L__BB6_405;
$L__BB6_410:
	setp.eq.s32 	%p58, %r2102, 101;
	mov.b32 	%r756, -1;
	vote.sync.ballot.b32 	%r757, %p58, %r756;
	// begin inline asm
	mov.u32 %r731, %lanemask_ge;
	// end inline asm
	and.b32  	%r758, %r757, %r731;
	or.b32  	%r759, %r758, -2147483648;
	add.s32 	%r760, %r759, -1;
	not.b32 	%r761, %r759;
	and.b32  	%r762, %r761, %r760;
	popc.b32 	%r735, %r762;
	mov.b32 	%r734, 1;
	// begin inline asm
	shfl.sync.down.b32 %r732, %r2098, %r734, %r735, %r756;
	// end inline asm
	setp.lt.s32 	%p60, %r647, %r735;
	selp.b32 	%r763, %r732, 0, %p60;
	add.s32 	%r738, %r763, %r2098;
	mov.b32 	%r739, 2;
	// begin inline asm
	shfl.sync.down.b32 %r737, %r738, %r739, %r735, %r756;
	// end inline asm
	add.s32 	%r498, %r647, 2;
	setp.gt.s32 	%p61, %r498, %r735;
	selp.b32 	%r764, 0, %r737, %p61;
	add.s32 	%r743, %r738, %r764;
	mov.b32 	%r744, 4;
	// begin inline asm
	shfl.sync.down.b32 %r742, %r743, %r744, %r735, %r756;
	// end inline asm
	add.s32 	%r499, %r647, 4;
	setp.gt.s32 	%p62, %r499, %r735;
	selp.b32 	%r765, 0, %r742, %p62;
	add.s32 	%r748, %r743, %r765;
	mov.b32 	%r749, 8;
	// begin inline asm
	shfl.sync.down.b32 %r747, %r748, %r749, %r735, %r756;
	// end inline asm
	add.s32 	%r500, %r647, 8;
	setp.gt.s32 	%p63, %r500, %r735;
	selp.b32 	%r766, 0, %r747, %p63;
	add.s32 	%r753, %r748, %r766;
	mov.b32 	%r754, 16;
	// begin inline asm
	shfl.sync.down.b32 %r752, %r753, %r754, %r735, %r756;
	// end inline asm
	add.s32 	%r501, %r647, 16;
	setp.gt.s32 	%p64, %r501, %r735;
	selp.b32 	%r767, 0, %r752, %p64;
	add.s32 	%r2099, %r753, %r767;
	add.s64 	%rd22, %rd1, 256;
$L__BB6_411:
	setp.ne.s32 	%p65, %r2102, 101;
	mov.b32 	%r768, -1;
	vote.sync.all.pred 	%p66, %p65, %r768;
	not.pred 	%p67, %p66;
	@%p67 bra 	$L__BB6_419;
	mul.wide.s32 	%rd50, %r2101, 8;
	add.s64 	%rd51, %rd22, %rd50;
	add.s64 	%rd49, %rd51, -256;
	// begin inline asm
	ld.relaxed.gpu.v2.u32 {%r2102, %r2103}, [%rd49];
	// end inline asm
$L__BB6_413:
	setp.eq.s32 	%p131, %r2102, 99;
	mov.b32 	%r946, -1;
	vote.sync.any.pred 	%p132, %p131, %r946;
	not.pred 	%p133, %p132;
	@%p133 bra 	$L__BB6_418;
	setp.gt.u32 	%p141, %r488, 499;
	@%p141 bra 	$L__BB6_416;
	membar.cta;
	bra.uni 	$L__BB6_417;
$L__BB6_416:
	mov.b32 	%r985, 72;
	// begin inline asm
	nanosleep.u32 %r985;
	// end inline asm
$L__BB6_417:
	// begin inline asm
	ld.relaxed.gpu.v2.u32 {%r2102, %r2103}, [%rd49];
	// end inline asm
	bra.uni 	$L__BB6_413;
$L__BB6_418:
	setp.eq.s32 	%p134, %r2102, 101;
	mov.b32 	%r972, -1;
	vote.sync.ballot.b32 	%r973, %p134, %r972;
	and.b32  	%r974, %r973, %r731;
	or.b32  	%r975, %r974, -2147483648;
	add.s32 	%r976, %r975, -1;
	not.b32 	%r977, %r975;
	and.b32  	%r978, %r977, %r976;
	popc.b32 	%r951, %r978;
	mov.b32 	%r950, 1;
	// begin inline asm
	shfl.sync.down.b32 %r948, %r2103, %r950, %r951, %r972;
	// end inline asm
	setp.lt.s32 	%p136, %r647, %r951;
	selp.b32 	%r979, %r948, 0, %p136;
	add.s32 	%r954, %r979, %r2103;
	mov.b32 	%r955, 2;
	// begin inline asm
	shfl.sync.down.b32 %r953, %r954, %r955, %r951, %r972;
	// end inline asm
	setp.gt.s32 	%p137, %r498, %r951;
	selp.b32 	%r980, 0, %r953, %p137;
	add.s32 	%r959, %r954, %r980;
	mov.b32 	%r960, 4;
	// begin inline asm
	shfl.sync.down.b32 %r958, %r959, %r960, %r951, %r972;
	// end inline asm
	setp.gt.s32 	%p138, %r499, %r951;
	selp.b32 	%r981, 0, %r958, %p138;
	add.s32 	%r964, %r959, %r981;
	mov.b32 	%r965, 8;
	// begin inline asm
	shfl.sync.down.b32 %r963, %r964, %r965, %r951, %r972;
	// end inline asm
	setp.gt.s32 	%p139, %r500, %r951;
	selp.b32 	%r982, 0, %r963, %p139;
	add.s32 	%r969, %r964, %r982;
	mov.b32 	%r970, 16;
	// begin inline asm
	shfl.sync.down.b32 %r968, %r969, %r970, %r951, %r972;
	// end inline asm
	setp.gt.s32 	%p140, %r501, %r951;
	selp.b32 	%r983, 0, %r968, %p140;
	add.s32 	%r984, %r983, %r2099;
	add.s32 	%r2099, %r984, %r969;
	add.s32 	%r2101, %r2101, -32;
	bra.uni 	$L__BB6_411;
$L__BB6_419:
	setp.ne.s32 	%p68, %r380, 0;
	@%p68 bra 	$L__BB6_421;
	add.s32 	%r771, %r2099, %r484;
	add.s64 	%rd40, %rd20, 256;
	mov.b32 	%r770, 101;
	// begin inline asm
	st.relaxed.gpu.v2.u32 [%rd40], {%r770, %r771};
	// end inline asm
	st.shared.u32 	[_ZZN3cub18CUB_300001_SM_10006detail6select23DeviceSelectSweepKernelINS2_10policy_hubIiiiLb1ELNS0_10SelectImplE2EE10Policy1000EN6thrust24THRUST_300001_SM_1000_NS6detail15normal_iteratorINS9_10device_ptrIiEEEESE_NS2_27partition_distinct_output_tISE_SE_EEPiNS0_13ScanTileStateIiLb1EEE7is_evenNS0_8NullTypeEiNS2_19streaming_context_tIiLb0EEELS5_2EEEvT0_T1_T2_T3_T4_T5_T6_T7_iT8_NS1_7vsmem_tEE19static_temp_storage+68], %r2099;
	st.shared.u32 	[_ZZN3cub18CUB_300001_SM_10006detail6select23DeviceSelectSweepKernelINS2_10policy_hubIiiiLb1ELNS0_10SelectImplE2EE10Policy1000EN6thrust24THRUST_300001_SM_1000_NS6detail15normal_iteratorINS9_10device_ptrIiEEEESE_NS2_27partition_distinct_output_tISE_SE_EEPiNS0_13ScanTileStateIiLb1EEE7is_evenNS0_8NullTypeEiNS2_19streaming_context_tIiLb0EEELS5_2EEEvT0_T1_T2_T3_T4_T5_T6_T7_iT8_NS1_7vsmem_tEE19static_temp_storage+72], %r771;
$L__BB6_421:
	setp.ne.s32 	%p69, %r647, 0;
	mov.u32 	%r2104, %r486;
	@%p69 bra 	$L__BB6_423;
	st.shared.u32 	[_ZZN3cub18CUB_300001_SM_10006detail6select23DeviceSelectSweepKernelINS2_10policy_hubIiiiLb1ELNS0_10SelectImplE2EE10Policy1000EN6thrust24THRUST_300001_SM_1000_NS6detail15normal_iteratorINS9_10device_ptrIiEEEESE_NS2_27partition_distinct_output_tISE_SE_EEPiNS0_13ScanTileStateIiLb1EEE7is_evenNS0_8NullTypeEiNS2_19streaming_context_tIiLb0EEELS5_2EEEvT0_T1_T2_T3_T4_T5_T6_T7_iT8_NS1_7vsmem_tEE19static_temp_storage+40], %r2099;
	mov.u32 	%r2104, %r2099;
$L__BB6_423:
	bar.sync 	0;
	setp.eq.s32 	%p70, %r380, 0;
	mov.u32 	%r772, _ZZN3cub18CUB_300001_SM_10006detail6select23DeviceSelectSweepKernelINS2_10policy_hubIiiiLb1ELNS0_10SelectImplE2EE10Policy1000EN6thrust24THRUST_300001_SM_1000_NS6detail15normal_iteratorINS9_10device_ptrIiEEEESE_NS2_27partition_distinct_output_tISE_SE_EEPiNS0_13ScanTileStateIiLb1EEE7is_evenNS0_8NullTypeEiNS2_19streaming_context_tIiLb0EEELS5_2EEEvT0_T1_T2_T3_T4_T5_T6_T7_iT8_NS1_7vsmem_tEE19static_temp_storage;
	ld.shared.u32 	%r773, [_ZZN3cub18CUB_300001_SM_10006detail6select23DeviceSelectSweepKernelINS2_10policy_hubIiiiLb1ELNS0_10SelectImplE2EE10Policy1000EN6thrust24THRUST_300001_SM_1000_NS6detail15normal_iteratorINS9_10device_ptrIiEEEESE_NS2_27partition_distinct_output_tISE_SE_EEPiNS0_13ScanTileStateIiLb1EEE7is_evenNS0_8NullTypeEiNS2_19streaming_context_tIiLb0EEELS5_2EEEvT0_T1_T2_T3_T4_T5_T6_T7_iT8_NS1_7vsmem_tEE19static_temp_storage+40];
	selp.b32 	%r774, 0, %r773, %p70;
	add.s32 	%r775, %r774, %r2104;
	add.s32 	%r776, %r775, %r2077;
	add.s32 	%r778, %r678, %r775;
	add.s32 	%r779, %r778, %r2079;
	add.s32 	%r780, %r779, %r2080;
	add.s32 	%r781, %r780, %r2081;
	add.s32 	%r782, %r781, %r2082;
	add.s32 	%r783, %r782, %r2083;
	add.s32 	%r784, %r783, %r2084;
	add.s32 	%r785, %r784, %r2085;
	add.s32 	%r786, %r785, %r2086;
	add.s32 	%r787, %r786, %r2087;
	add.s32 	%r788, %r787, %r2088;
	add.s32 	%r789, %r788, %r2089;
	add.s32 	%r790, %r789, %r2090;
	add.s32 	%r791, %r790, %r2091;
	add.s32 	%r792, %r791, %r2092;
	add.s32 	%r793, %r792, %r2093;
	add.s32 	%r794, %r793, %r2094;
	add.s32 	%r795, %r794, %r2095;
	ld.shared.v2.u32 	{%r796, %r797}, [_ZZN3cub18CUB_300001_SM_10006detail6select23DeviceSelectSweepKernelINS2_10policy_hubIiiiLb1ELNS0_10SelectImplE2EE10Policy1000EN6thrust24THRUST_300001_SM_1000_NS6detail15normal_iteratorINS9_10device_ptrIiEEEESE_NS2_27partition_distinct_output_tISE_SE_EEPiNS0_13ScanTileStateIiLb1EEE7is_evenNS0_8NullTypeEiNS2_19streaming_context_tIiLb0EEELS5_2EEEvT0_T1_T2_T3_T4_T5_T6_T7_iT8_NS1_7vsmem_tEE19static_temp_storage+72];
	ld.shared.u32 	%r798, [_ZZN3cub18CUB_300001_SM_10006detail6select23DeviceSelectSweepKernelINS2_10policy_hubIiiiLb1ELNS0_10SelectImplE2EE10Policy1000EN6thrust24THRUST_300001_SM_1000_NS6detail15normal_iteratorINS9_10device_ptrIiEEEESE_NS2_27partition_distinct_output_tISE_SE_EEPiNS0_13ScanTileStateIiLb1EEE7is_evenNS0_8NullTypeEiNS2_19streaming_context_tIiLb0EEELS5_2EEEvT0_T1_T2_T3_T4_T5_T6_T7_iT8_NS1_7vsmem_tEE19static_temp_storage+68];
	sub.s32 	%r517, %r2, %r798;
	sub.s32 	%r799, 5120, %r213;
	sub.s32 	%r2105, %r796, %r799;
	sub.s32 	%r800, %r799, %r797;
	bar.sync 	0;
	add.s32 	%r519, %r800, %r213;
	sub.s32 	%r801, %r775, %r798;
	sub.s32 	%r802, %r381, %r801;
	setp.eq.s32 	%p71, %r2077, 0;
	add.s32 	%r803, %r801, %r519;
	selp.b32 	%r804, %r802, %r803, %p71;
	shl.b32 	%r805, %r804, 2;
	add.s32 	%r806, %r772, %r805;
	st.shared.u32 	[%r806], %r2057;
	sub.s32 	%r807, %r798, %r776;
	add.s32 	%r808, %r381, %r807;
	add.s32 	%r809, %r808, 1;
	setp.eq.s32 	%p72, %r2078, 0;
	add.s32 	%r810, %r803, %r2077;
	selp.b32 	%r811, %r809, %r810, %p72;
	shl.b32 	%r812, %r811, 2;
	add.s32 	%r813, %r772, %r812;
	st.shared.u32 	[%r813], %r2058;
	sub.s32 	%r814, %r798, %r778;
	add.s32 	%r815, %r381, %r814;
	add.s32 	%r816, %r815, 2;
	setp.eq.s32 	%p73, %r2079, 0;
	add.s32 	%r817, %r810, %r2078;
	selp.b32 	%r818, %r816, %r817, %p73;
	shl.b32 	%r819, %r818, 2;
	add.s32 	%r820, %r772, %r819;
	st.shared.u32 	[%r820], %r2059;
	sub.s32 	%r821, %r798, %r779;
	add.s32 	%r822, %r381, %r821;
	add.s32 	%r823, %r822, 3;
	setp.eq.s32 	%p74, %r2080, 0;
	add.s32 	%r824, %r817, %r2079;
	selp.b32 	%r825, %r823, %r824, %p74;
	shl.b32 	%r826, %r825, 2;
	add.s32 	%r827, %r772, %r826;
	st.shared.u32 	[%r827], %r2060;
	sub.s32 	%r828, %r798, %r780;
	add.s32 	%r829, %r381, %r828;
	add.s32 	%r830, %r829, 4;
	setp.eq.s32 	%p75, %r2081, 0;
	add.s32 	%r831, %r824, %r2080;
	selp.b32 	%r832, %r830, %r831, %p75;
	shl.b32 	%r833, %r832, 2;
	add.s32 	%r834, %r772, %r833;
	st.shared.u32 	[%r834], %r2061;
	sub.s32 	%r835, %r798, %r781;
	add.s32 	%r836, %r381, %r835;
	add.s32 	%r837, %r836, 5;
	setp.eq.s32 	%p76, %r2082, 0;
	add.s32 	%r838, %r831, %r2081;
	selp.b32 	%r839, %r837, %r838, %p76;
	shl.b32 	%r840, %r839, 2;
	add.s32 	%r841, %r772, %r840;
	st.shared.u32 	[%r841], %r2062;
	sub.s32 	%r842, %r798, %r782;
	add.s32 	%r843, %r381, %r842;
	add.s32 	%r844, %r843, 6;
	setp.eq.s32 	%p77, %r2083, 0;
	add.s32 	%r845, %r838, %r2082;
	selp.b32 	%r846, %r844, %r845, %p77;
	shl.b32 	%r847, %r846, 2;
	add.s32 	%r848, %r772, %r847;
	st.shared.u32 	[%r848], %r2063;
	sub.s32 	%r849, %r798, %r783;
	add.s32 	%r850, %r381, %r849;
	add.s32 	%r851, %r850, 7;
	setp.eq.s32 	%p78, %r2084, 0;
	add.s32 	%r852, %r845, %r2083;
	selp.b32 	%r853, %r851, %r852, %p78;
	shl.b32 	%r854, %r853, 2;
	add.s32 	%r855, %r772, %r854;
	st.shared.u32 	[%r855], %r2064;
	sub.s32 	%r856, %r798, %r784;
	add.s32 	%r857, %r381, %r856;
	add.s32 	%r858, %r857, 8;
	setp.eq.s32 	%p79, %r2085, 0;
	add.s32 	%r859, %r852, %r2084;
	selp.b32 	%r860, %r858, %r859, %p79;
	shl.b32 	%r861, %r860, 2;
	add.s32 	%r862, %r772, %r861;
	st.shared.u32 	[%r862], %r2065;
	sub.s32 	%r863, %r798, %r785;
	add.s32 	%r864, %r381, %r863;
	add.s32 	%r865, %r864, 9;
	setp.eq.s32 	%p80, %r2086, 0;
	add.s32 	%r866, %r859, %r2085;
	selp.b32 	%r867, %r865, %r866, %p80;
	shl.b32 	%r868, %r867, 2;
	add.s32 	%r869, %r772, %r868;
	st.shared.u32 	[%r869], %r2066;
	sub.s32 	%r870, %r798, %r786;
	add.s32 	%r871, %r381, %r870;
	add.s32 	%r872, %r871, 10;
	setp.eq.s32 	%p81, %r2087, 0;
	add.s32 	%r873, %r866, %r2086;
	selp.b32 	%r874, %r872, %r873, %p81;
	shl.b32 	%r875, %r874, 2;
	add.s32 	%r876, %r772, %r875;
	st.shared.u32 	[%r876], %r2067;
	sub.s32 	%r877, %r798, %r787;
	add.s32 	%r878, %r381, %r877;
	add.s32 	%r879, %r878, 11;
	setp.eq.s32 	%p82, %r2088, 0;
	add.s32 	%r880, %r873, %r2087;
	selp.b32 	%r881, %r879, %r880, %p82;
	shl.b32 	%r882, %r881, 2;
	add.s32 	%r883, %r772, %r882;
	st.shared.u32 	[%r883], %r2068;
	sub.s32 	%r884, %r798, %r788;
	add.s32 	%r885, %r381, %r884;
	add.s32 	%r886, %r885, 12;
	setp.eq.s32 	%p83, %r2089, 0;
	add.s32 	%r887, %r880, %r2088;
	selp.b32 	%r888, %r886, %r887, %p83;
	shl.b32 	%r889, %r888, 2;
	add.s32 	%r890, %r772, %r889;
	st.shared.u32 	[%r890], %r2069;
	sub.s32 	%r891, %r798, %r789;
	add.s32 	%r892, %r381, %r891;
	add.s32 	%r893, %r892, 13;
	setp.eq.s32 	%p84, %r2090, 0;
	add.s32 	%r894, %r887, %r2089;
	selp.b32 	%r895, %r893, %r894, %p84;
	shl.b32 	%r896, %r895, 2;
	add.s32 	%r897, %r772, %r896;
	st.shared.u32 	[%r897], %r2070;
	sub.s32 	%r898, %r798, %r790;
	add.s32 	%r899, %r381, %r898;
	add.s32 	%r900, %r899, 14;
	setp.eq.s32 	%p85, %r2091, 0;
	add.s32 	%r901, %r894, %r2090;
	selp.b32 	%r902, %r900, %r901, %p85;
	shl.b32 	%r903, %r902, 2;
	add.s32 	%r904, %r772, %r903;
	st.shared.u32 	[%r904], %r2071;
	sub.s32 	%r905, %r798, %r791;
	add.s32 	%r906, %r381, %r905;
	add.s32 	%r907, %r906, 15;
	setp.eq.s32 	%p86, %r2092, 0;
	add.s32 	%r908, %r901, %r2091;
	selp.b32 	%r909, %r907, %r908, %p86;
	shl.b32 	%r910, %r909, 2;
	add.s32 	%r911, %r772, %r910;
	st.shared.u32 	[%r911], %r2072;
	sub.s32 	%r912, %r798, %r792;
	add.s32 	%r913, %r381, %r912;
	add.s32 	%r914, %r913, 16;
	setp.eq.s32 	%p87, %r2093, 0;
	add.s32 	%r915, %r908, %r2092;
	selp.b32 	%r916, %r914, %r915, %p87;
	shl.b32 	%r917, %r916, 2;
	add.s32 	%r918, %r772, %r917;
	st.shared.u32 	[%r918], %r2073;
	sub.s32 	%r919, %r798, %r793;
	add.s32 	%r920, %r381, %r919;
	add.s32 	%r921, %r920, 17;
	setp.eq.s32 	%p88, %r2094, 0;
	add.s32 	%r922, %r915, %r2093;
	selp.b32 	%r923, %r921, %r922, %p88;
	shl.b32 	%r924, %r923, 2;
	add.s32 	%r925, %r772, %r924;
	st.shared.u32 	[%r925], %r2074;
	sub.s32 	%r926, %r798, %r794;
	add.s32 	%r927, %r381, %r926;
	add.s32 	%r928, %r927, 18;
	setp.eq.s32 	%p89, %r2095, 0;
	add.s32 	%r929, %r922, %r2094;
	selp.b32 	%r930, %r928, %r929, %p89;
	shl.b32 	%r931, %r930, 2;
	add.s32 	%r932, %r772, %r931;
	st.shared.u32 	[%r932], %r2075;
	sub.s32 	%r933, %r798, %r795;
	add.s32 	%r934, %r381, %r933;
	add.s32 	%r935, %r934, 19;
	setp.eq.s32 	%p90, %r2096, 0;
	add.s32 	%r936, %r929, %r2095;
	selp.b32 	%r937, %r935, %r936, %p90;
	shl.b32 	%r938, %r937, 2;
	add.s32 	%r939, %r772, %r938;
	st.shared.u32 	[%r939], %r2076;
	bar.sync 	0;
	sub.s32 	%r940, %r798, %r519;
	add.s32 	%r941, %r940, %r380;
	shl.b32 	%r942, %r380, 2;
	add.s32 	%r520, %r772, %r942;
	ld.shared.u32 	%r521, [%r520];
	setp.ge.s32 	%p91, %r380, %r213;
	cvta.to.global.u64 	%rd41, %rd26;
	mul.wide.s32 	%rd42, %r941, 4;
	add.s64 	%rd24, %rd41, %rd42;
	@%p91 bra 	$L__BB6_427;
	setp.lt.s32 	%p92, %r380, %r519;
	@%p92 bra 	$L__BB6_426;
	st.global.u32 	[%rd24], %r521;
	bra.uni 	$L__BB6_427;
$L__BB6_426:
	add.s32 	%r943, %r517, %r380;
	mul.wide.s32 	%rd43, %r943, 4;
	add.s64 	%rd44, %rd4, %rd43;
	st.global.u32 	[%rd44], %r521;
$L__BB6_427:
	add.s32 	%r522, %r380, 256;
	ld.shared.u32 	%r523, [%r520+1024];
	setp.ge.s32 	%p93, %r522, %r213;
	cvt.u64.u32 	%rd45, %r380;
	cvt.s64.s32 	%rd46, %r517;
	add.s64 	%rd47, %rd46, %rd45;
	shl.b64 	%rd48, %rd47, 2;
	add.s64 	%rd25, %rd4, %rd48;
	@%p93 bra 	$L__BB6_431;
	setp.lt.s32 	%p94, %r522, %r519;
	@%p94 bra 	$L__BB6_430;
	st.global.u32 	[%rd24+1024], %r523;
	bra.uni 	$L__BB6_431;
$L__BB6_430:
	st.global.u32 	[%rd25+1024], %r523;
$L__BB6_431:
	add.s32 	%r524, %r380, 512;
	ld.shared.u32 	%r525, [%r520+2048];
	setp.ge.s32 	%p95, %r524, %r213;
	@%p95 bra 	$L__BB6_435;
	setp.lt.s32 	%p96, %r524, %r519;
	@%p96 bra 	$L__BB6_434;
	st.global.u32 	[%rd24+2048], %r525;
	bra.uni 	$L__BB6_435;
$L__BB6_434:
	st.global.u32 	[%rd25+2048], %r525;
$L__BB6_435:
	add.s32 	%r526, %r380, 768;
	ld.shared.u32 	%r527, [%r520+3072];
	setp.ge.s32 	%p97, %r526, %r213;
	@%p97 bra 	$L__BB6_439;
	setp.lt.s32 	%p98, %r526, %r519;
	@%p98 bra 	$L__BB6_438;
	st.global.u32 	[%rd24+3072], %r527;
	bra.uni 	$L__BB6_439;
$L__BB6_438:
	st.global.u32 	[%rd25+3072], %r527;
$L__BB6_439:
	or.b32  	%r528, %r380, 1024;
	ld.shared.u32 	%r529, [%r520+4096];
	setp.ge.s32 	%p99, %r528, %r213;
	@%p99 bra 	$L__BB6_443;
	setp.lt.s32 	%p100, %r528, %r519;
	@%p100 bra 	$L__BB6_442;
	st.global.u32 	[%rd24+4096], %r529;
	bra.uni 	$L__BB6_443;
$L__BB6_442:
	st.global.u32 	[%rd25+4096], %r529;
$L__BB6_443:
	add.s32 	%r530, %r380, 1280;
	ld.shared.u32 	%r531, [%r520+5120];
	setp.ge.s32 	%p101, %r530, %r213;
	@%p101 bra 	$L__BB6_447;
	setp.lt.s32 	%p102, %r530, %r519;
	@%p102 bra 	$L__BB6_446;
	st.global.u32 	[%rd24+5120], %r531;
	bra.uni 	$L__BB6_447;
$L__BB6_446:
	st.global.u32 	[%rd25+5120], %r531;
$L__BB6_447:
	add.s32 	%r532, %r380, 1536;
	ld.shared.u32 	%r533, [%r520+6144];
	setp.ge.s32 	%p103, %r532, %r213;
	@%p103 bra 	$L__BB6_451;
	setp.lt.s32 	%p104, %r532, %r519;
	@%p104 bra 	$L__BB6_450;
	st.global.u32 	[%rd24+6144], %r533;
	bra.uni 	$L__BB6_451;
$L__BB6_450:
	st.global.u32 	[%rd25+6144], %r533;
$L__BB6_451:
	add.s32 	%r534, %r380, 1792;
	ld.shared.u32 	%r535, [%r520+7168];
	setp.ge.s32 	%p105, %r534, %r213;
	@%p105 bra 	$L__BB6_455;
	setp.lt.s32 	%p106, %r534, %r519;
	@%p106 bra 	$L__BB6_454;
	st.global.u32 	[%rd24+7168], %r535;
	bra.uni 	$L__BB6_455;
$L__BB6_454:
	st.global.u32 	[%rd25+7168], %r535;
$L__BB6_455:
	or.b32  	%r536, %r380, 2048;
	ld.shared.u32 	%r537, [%r520+8192];
	setp.ge.s32 	%p107, %r536, %r213;
	@%p107 bra 	$L__BB6_459;
	setp.lt.s32 	%p108, %r536, %r519;
	@%p108 bra 	$L__BB6_458;
	st.global.u32 	[%rd24+8192], %r537;
	bra.uni 	$L__BB6_459;
$L__BB6_458:
	st.global.u32 	[%rd25+8192], %r537;
$L__BB6_459:
	add.s32 	%r538, %r380, 2304;
	ld.shared.u32 	%r539, [%r520+9216];
	setp.ge.s32 	%p109, %r538, %r213;
	@%p109 bra 	$L__BB6_463;
	setp.lt.s32 	%p110, %r538, %r519;
	@%p110 bra 	$L__BB6_462;
	st.global.u32 	[%rd24+9216], %r539;
	bra.uni 	$L__BB6_463;
$L__BB6_462:
	st.global.u32 	[%rd25+9216], %r539;
$L__BB6_463:
	add.s32 	%r540, %r380, 2560;
	ld.shared.u32 	%r541, [%r520+10240];
	setp.ge.s32 	%p111, %r540, %r213;
	@%p111 bra 	$L__BB6_467;
	setp.lt.s32 	%p112, %r540, %r519;
	@%p112 bra 	$L__BB6_466;
	st.global.u32 	[%rd24+10240], %r541;
	bra.uni 	$L__BB6_467;
$L__BB6_466:
	st.global.u32 	[%rd25+10240], %r541;
$L__BB6_467:
	add.s32 	%r542, %r380, 2816;
	ld.shared.u32 	%r543, [%r520+11264];
	setp.ge.s32 	%p113, %r542, %r213;
	@%p113 bra 	$L__BB6_471;
	setp.lt.s32 	%p114, %r542, %r519;
	@%p114 bra 	$L__BB6_470;
	st.global.u32 	[%rd24+11264], %r543;
	bra.uni 	$L__BB6_471;
$L__BB6_470:
	st.global.u32 	[%rd25+11264], %r543;
$L__BB6_471:
	or.b32  	%r544, %r380, 3072;
	ld.shared.u32 	%r545, [%r520+12288];
	setp.ge.s32 	%p115, %r544, %r213;
	@%p115 bra 	$L__BB6_475;
	setp.lt.s32 	%p116, %r544, %r519;
	@%p116 bra 	$L__BB6_474;
	st.global.u32 	[%rd24+12288], %r545;
	bra.uni 	$L__BB6_475;
$L__BB6_474:
	st.global.u32 	[%rd25+12288], %r545;
$L__BB6_475:
	add.s32 	%r546, %r380, 3328;
	ld.shared.u32 	%r547, [%r520+13312];
	setp.ge.s32 	%p117, %r546, %r213;
	@%p117 bra 	$L__BB6_479;
	setp.lt.s32 	%p118, %r546, %r519;
	@%p118 bra 	$L__BB6_478;
	st.global.u32 	[%rd24+13312], %r547;
	bra.uni 	$L__BB6_479;
$L__BB6_478:
	st.global.u32 	[%rd25+13312], %r547;
$L__BB6_479:
	add.s32 	%r548, %r380, 3584;
	ld.shared.u32 	%r549, [%r520+14336];
	setp.ge.s32 	%p119, %r548, %r213;
	@%p119 bra 	$L__BB6_483;
	setp.lt.s32 	%p120, %r548, %r519;
	@%p120 bra 	$L__BB6_482;
	st.global.u32 	[%rd24+14336], %r549;
	bra.uni 	$L__BB6_483;
$L__BB6_482:
	st.global.u32 	[%rd25+14336], %r549;
$L__BB6_483:
	add.s32 	%r550, %r380, 3840;
	ld.shared.u32 	%r551, [%r520+15360];
	setp.ge.s32 	%p121, %r550, %r213;
	@%p121 bra 	$L__BB6_487;
	setp.lt.s32 	%p122, %r550, %r519;
	@%p122 bra 	$L__BB6_486;
	st.global.u32 	[%rd24+15360], %r551;
	bra.uni 	$L__BB6_487;
$L__BB6_486:
	st.global.u32 	[%rd25+15360], %r551;
$L__BB6_487:
	or.b32  	%r552, %r380, 4096;
	ld.shared.u32 	%r553, [%r520+16384];
	setp.ge.s32 	%p123, %r552, %r213;
	@%p123 bra 	$L__BB6_491;
	setp.lt.s32 	%p124, %r552, %r519;
	@%p124 bra 	$L__BB6_490;
	st.global.u32 	[%rd24+16384], %r553;
	bra.uni 	$L__BB6_491;
$L__BB6_490:
	st.global.u32 	[%rd25+16384], %r553;
$L__BB6_491:
	add.s32 	%r554, %r380, 4352;
	ld.shared.u32 	%r555, [%r520+17408];
	setp.ge.s32 	%p125, %r554, %r213;
	@%p125 bra 	$L__BB6_495;
	setp.lt.s32 	%p126, %r554, %r519;
	@%p126 bra 	$L__BB6_494;
	st.global.u32 	[%rd24+17408], %r555;
	bra.uni 	$L__BB6_495;
$L__BB6_494:
	st.global.u32 	[%rd25+17408], %r555;
$L__BB6_495:
	add.s32 	%r556, %r380, 4608;
	ld.shared.u32 	%r557, [%r520+18432];
	setp.ge.s32 	%p127, %r556, %r213;
	@%p127 bra 	$L__BB6_499;
	setp.lt.s32 	%p128, %r556, %r519;
	@%p128 bra 	$L__BB6_498;
	st.global.u32 	[%rd24+18432], %r557;
	bra.uni 	$L__BB6_499;
$L__BB6_498:
	st.global.u32 	[%rd25+18432], %r557;
$L__BB6_499:
	add.s32 	%r558, %r380, 4864;
	ld.shared.u32 	%r559, [%r520+19456];
	setp.ge.s32 	%p129, %r558, %r213;
	@%p129 bra 	$L__BB6_503;
	setp.lt.s32 	%p130, %r558, %r519;
	@%p130 bra 	$L__BB6_502;
	st.global.u32 	[%rd24+19456], %r559;
	bra.uni 	$L__BB6_503;
$L__BB6_502:
	st.global.u32 	[%rd25+19456], %r559;
$L__BB6_503:
	mov.u32 	%r1310, %tid.x;
	setp.ne.s32 	%p272, %r1310, 0;
	@%p272 bra 	$L__BB6_505;
	ld.param.u64 	%rd478, [_ZN3cub18CUB_300001_SM_10006detail6select23DeviceSelectSweepKernelINS2_10policy_hubIiiiLb1ELNS0_10SelectImplE2EE10Policy1000EN6thrust24THRUST_300001_SM_1000_NS6detail15normal_iteratorINS9_10device_ptrIiEEEESE_NS2_27partition_distinct_output_tISE_SE_EEPiNS0_13ScanTileStateIiLb1EEE7is_evenNS0_8NullTypeEiNS2_19streaming_context_tIiLb0EEELS5_2EEEvT0_T1_T2_T3_T4_T5_T6_T7_iT8_NS1_7vsmem_tE_param_3];
	cvta.to.global.u64 	%rd254, %rd478;
	st.global.u32 	[%rd254], %r2105;
$L__BB6_505:
	ret;

}
	// .globl	_ZN3cub18CUB_300001_SM_10006detail6select23DeviceSelectSweepKernelINS2_10policy_hubIiilLb1ELNS0_10SelectImplE2EE10Policy1000EN6thrust24THRUST_300001_SM_1000_NS6detail15normal_iteratorINS9_10device_ptrIiEEEESE_NS2_27partition_distinct_output_tISE_SE_EEPlNS0_13ScanTileStateIiLb1EEE7is_evenNS0_8NullTypeEiNS2_19streaming_context_tIlLb1EEELS5_2EEEvT0_T1_T2_T3_T4_T5_T6_T7_iT8_NS1_7vsmem_tE
.visible .entry _ZN3cub18CUB_300001_SM_10006detail6select23DeviceSelectSweepKernelINS2_10policy_hubIiilLb1ELNS0_10SelectImplE2EE10Policy1000EN6thrust24THRUST_300001_SM_1000_NS6detail15normal_iteratorINS9_10device_ptrIiEEEESE_NS2_27partition_distinct_output_tISE_SE_EEPlNS0_13ScanTileStateIiLb1EEE7is_evenNS0_8NullTypeEiNS2_19streaming_context_tIlLb1EEELS5_2EEEvT0_T1_T2_T3_T4_T5_T6_T7_iT8_NS1_7vsmem_tE(
	.param .align 8 .b8 _ZN3cub18CUB_300001_SM_10006detail6select23DeviceSelectSweepKernelINS2_10policy_hubIiilLb1ELNS0_10SelectImplE2EE10Policy1000EN6thrust24THRUST_300001_SM_1000_NS6detail15normal_iteratorINS9_10device_ptrIiEEEESE_NS2_27partition_distinct_output_tISE_SE_EEPlNS0_13ScanTileStateIiLb1EEE7is_evenNS0_8NullTypeEiNS2_19streaming_context_tIlLb1EEELS5_2EEEvT0_T1_T2_T3_T4_T5_T6_T7_iT8_NS1_7vsmem_tE_param_0[8],
	.param .align 8 .b8 _ZN3cub18CUB_300001_SM_10006detail6select23DeviceSelectSweepKernelINS2_10policy_hubIiilLb1ELNS0_10SelectImplE2EE10Policy1000EN6thrust24THRUST_300001_SM_1000_NS6detail15normal_iteratorINS9_10device_ptrIiEEEESE_NS2_27partition_distinct_output_tISE_SE_EEPlNS0_13ScanTileStateIiLb1EEE7is_evenNS0_8NullTypeEiNS2_19streaming_context_tIlLb1EEELS5_2EEEvT0_T1_T2_T3_T4_T5_T6_T7_iT8_NS1_7vsmem_tE_param_1[8],
	.param .align 8 .b8 _ZN3cub18CUB_300001_SM_10006detail6select23DeviceSelectSweepKernelINS2_10policy_hubIiilLb1ELNS0_10SelectImplE2EE10Policy1000EN6thrust24THRUST_300001_SM_1000_NS6detail15normal_iteratorINS9_10device_ptrIiEEEESE_NS2_27partition_distinct_output_tISE_SE_EEPlNS0_13ScanTileStateIiLb1EEE7is_evenNS0_8NullTypeEiNS2_19streaming_context_tIlLb1EEELS5_2EEEvT0_T1_T2_T3_T4_T5_T6_T7_iT8_NS1_7vsmem_tE_param_2[16],
	.param .u64 .ptr .align 1 _ZN3cub18CUB_300001_SM_10006detail6select23DeviceSelectSweepKernelINS2_10policy_hubIiilLb1ELNS0_10SelectImplE2EE10Policy1000EN6thrust24THRUST_300001_SM_1000_NS6detail15normal_iteratorINS9_10device_ptrIiEEEESE_NS2_27partition_distinct_output_tISE_SE_EEPlNS0_13ScanTileStateIiLb1EEE7is_evenNS0_8NullTypeEiNS2_19streaming_context_tIlLb1EEELS5_2EEEvT0_T1_T2_T3_T4_T5_T6_T7_iT8_NS1_7vsmem_tE_param_3,
	.param .align 8 .b8 _ZN3cub18CUB_300001_SM_10006detail6select23DeviceSelectSweepKernelINS2_10policy_hubIiilLb1ELNS0_10SelectImplE2EE10Policy1000EN6thrust24THRUST_300001_SM_1000_NS6detail15normal_iteratorINS9_10device_ptrIiEEEESE_NS2_27partition_distinct_output_tISE_SE_EEPlNS0_13ScanTileStateIiLb1EEE7is_evenNS0_8NullTypeEiNS2_19streaming_context_tIlLb1EEELS5_2EEEvT0_T1_T2_T3_T4_T5_T6_T7_iT8_NS1_7vsmem_tE_param_4[8],
	.param .align 1 .b8 _ZN3cub18CUB_300001_SM_10006detail6select23DeviceSelectSweepKernelINS2_10policy_hubIiilLb1ELNS0_10SelectImplE2EE10Policy1000EN6thrust24THRUST_300001_SM_1000_NS6detail15normal_iteratorINS9_10device_ptrIiEEEESE_NS2_27partition_distinct_output_tISE_SE_EEPlNS0_13ScanTileStateIiLb1EEE7is_evenNS0_8NullTypeEiNS2_19streaming_context_tIlLb1EEELS5_2EEEvT0_T1_T2_T3_T4_T5_T6_T7_iT8_NS1_7vsmem_tE_param_5[1],
	.param .align 1 .b8 _ZN3cub18CUB_300001_SM_10006detail6select23DeviceSelectSweepKernelINS2_10policy_hubIiilLb1ELNS0_10SelectImplE2EE10Policy1000EN6thrust24THRUST_300001_SM_1000_NS6detail15normal_iteratorINS9_10device_ptrIiEEEESE_NS2_27partition_distinct_output_tISE_SE_EEPlNS0_13ScanTileStateIiLb1EEE7is_evenNS0_8NullTypeEiNS2_19streaming_context_tIlLb1EEELS5_2EEEvT0_T1_T2_T3_T4_T5_T6_T7_iT8_NS1_7vsmem_tE_param_6[1],
	.param .u32 _ZN3cub18CUB_300001_SM_10006detail6select23DeviceSelectSweepKernelINS2_10policy_hubIiilLb1ELNS0_10SelectImplE2EE10Policy1000EN6thrust24THRUST_300001_SM_1000_NS6detail15normal_iteratorINS9_10device_ptrIiEEEESE_NS2_27partition_distinct_output_tISE_SE_EEPlNS0_13ScanTileStateIiLb1EEE7is_evenNS0_8NullTypeEiNS2_19streaming_context_tIlLb1EEELS5_2EEEvT0_T1_T2_T3_T4_T5_T6_T7_iT8_NS1_7vsmem_tE_param_7,
	.param .u32 _ZN3cub18CUB_300001_SM_10006detail6select23DeviceSelectSweepKernelINS2_10policy_hubIiilLb1ELNS0_10SelectImplE2EE10Policy1000EN6thrust24THRUST_300001_SM_1000_NS6detail15normal_iteratorINS9_10device_ptrIiEEEESE_NS2_27partition_distinct_output_tISE_SE_EEPlNS0_13ScanTileStateIiLb1EEE7is_evenNS0_8NullTypeEiNS2_19streaming_context_tIlLb1EEELS5_2EEEvT0_T1_T2_T3_T4_T5_T6_T7_iT8_NS1_7vsmem_tE_param_8,
	.param .align 8 .b8 _ZN3cub18CUB_300001_SM_10006detail6select23DeviceSelectSweepKernelINS2_10policy_hubIiilLb1ELNS0_10SelectImplE2EE10Policy1000EN6thrust24THRUST_300001_SM_1000_NS6detail15normal_iteratorINS9_10device_ptrIiEEEESE_NS2_27partition_distinct_output_tISE_SE_EEPlNS0_13ScanTileStateIiLb1EEE7is_evenNS0_8NullTypeEiNS2_19streaming_context_tIlLb1EEELS5_2EEEvT0_T1_T2_T3_T4_T5_T6_T7_iT8_NS1_7vsmem_tE_param_9[40],
	.param .align 8 .b8 _ZN3cub18CUB_300001_SM_10006detail6select23DeviceSelectSweepKernelINS2_10policy_hubIiilLb1ELNS0_10SelectImplE2EE10Policy1000EN6thrust24THRUST_300001_SM_1000_NS6detail15normal_iteratorINS9_10device_ptrIiEEEESE_NS2_27partition_distinct_output_tISE_SE_EEPlNS0_13ScanTileStateIiLb1EEE7is_evenNS0_8NullTypeEiNS2_19streaming_context_tIlLb1EEELS5_2EEEvT0_T1_T2_T3_T4_T5_T6_T7_iT8_NS1_7vsmem_tE_param_10[8]
)
.maxntid 640
{
	.reg .pred 	%p<373>;
	.reg .b16 	%rs<18>;
	.reg .b32 	%r<2034>;
	.reg .b64 	%rd<644>;
	// demoted variable
	.shared .align 16 .b8 _ZZN3cub18CUB_300001_SM_10006detail6select23DeviceSelectSweepKernelINS2_10policy_hubIiilLb1ELNS0_10SelectImplE2EE10Policy1000EN6thrust24THRUST_300001_SM_1000_NS6detail15normal_iteratorINS9_10device_ptrIiEEEESE_NS2_27partition_distinct_output_tISE_SE_EEPlNS0_13ScanTileStateIiLb1EEE7is_evenNS0_8NullTypeEiNS2_19streaming_context_tIlLb1EEELS5_2EEEvT0_T1_T2_T3_T4_T5_T6_T7_iT8_NS1_7vsmem_tEE19static_temp_storage[35840];
	ld.param.u64 	%rd53, [_ZN3cub18CUB_300001_SM_10006detail6select23DeviceSelectSweepKernelINS2_10policy_hubIiilLb1ELNS0_10SelectImplE2EE10Policy1000EN6thrust24THRUST_300001_SM_1000_NS6detail15normal_iteratorINS9_10device_ptrIiEEEESE_NS2_27partition_distinct_output_tISE_SE_EEPlNS0_13ScanTileStateIiLb1EEE7is_evenNS0_8NullTypeEiNS2_19streaming_context_tIlLb1EEELS5_2EEEvT0_T1_T2_T3_T4_T5_T6_T7_iT8_NS1_7vsmem_tE_param_2+8];
	ld.param.u64 	%rd52, [_ZN3cub18CUB_300001_SM_10006detail6select23DeviceSelectSweepKernelINS2_10policy_hubIiilLb1ELNS0_10SelectImplE2EE10Policy1000EN6thrust24THRUST_300001_SM_1000_NS6detail15normal_iteratorINS9_10device_ptrIiEEEESE_NS2_27partition_distinct_output_tISE_SE_EEPlNS0_13ScanTileStateIiLb1EEE7is_evenNS0_8NullTypeEiNS2_19streaming_context_tIlLb1EEELS5_2EEEvT0_T1_T2_T3_T4_T5_T6_T7_iT8_NS1_7vsmem_tE_param_2];
	ld.param.u64 	%rd2, [_ZN3cub18CUB_300001_SM_10006detail6select23DeviceSelectSweepKernelINS2_10policy_hubIiilLb1ELNS0_10SelectImplE2EE10Policy1000EN6thrust24THRUST_300001_SM_1000_NS6detail15normal_iteratorINS9_10device_ptrIiEEEESE_NS2_27partition_distinct_output_tISE_SE_EEPlNS0_13ScanTileStateIiLb1EEE7is_evenNS0_8NullTypeEiNS2_19streaming_context_tIlLb1EEELS5_2EEEvT0_T1_T2_T3_T4_T5_T6_T7_iT8_NS1_7vsmem_tE_param_4];
	ld.param.u64 	%rd56, [_ZN3cub18CUB_300001_SM_10006detail6select23DeviceSelectSweepKernelINS2_10policy_hubIiilLb1ELNS0_10SelectImplE2EE10Policy1000EN6thrust24THRUST_300001_SM_1000_NS6detail15normal_iteratorINS9_10device_ptrIiEEEESE_NS2_27partition_distinct_output_tISE_SE_EEPlNS0_13ScanTileStateIiLb1EEE7is_evenNS0_8NullTypeEiNS2_19streaming_context_tIlLb1EEELS5_2EEEvT0_T1_T2_T3_T4_T5_T6_T7_iT8_NS1_7vsmem_tE_param_1];
	ld.param.u64 	%rd57, [_ZN3cub18CUB_300001_SM_10006detail6select23DeviceSelectSweepKernelINS2_10policy_hubIiilLb1ELNS0_10SelectImplE2EE10Policy1000EN6thrust24THRUST_300001_SM_1000_NS6detail15normal_iteratorINS9_10device_ptrIiEEEESE_NS2_27partition_distinct_output_tISE_SE_EEPlNS0_13ScanTileStateIiLb1EEE7is_evenNS0_8NullTypeEiNS2_19streaming_context_tIlLb1EEELS5_2EEEvT0_T1_T2_T3_T4_T5_T6_T7_iT8_NS1_7vsmem_tE_param_0];
	ld.param.u32 	%r415, [_ZN3cub18CUB_300001_SM_10006detail6select23DeviceSelectSweepKernelINS2_10policy_hubIiilLb1ELNS0_10SelectImplE2EE10Policy1000EN6thrust24THRUST_300001_SM_1000_NS6detail15normal_iteratorINS9_10device_ptrIiEEEESE_NS2_27partition_distinct_output_tISE_SE_EEPlNS0_13ScanTileStateIiLb1EEE7is_evenNS0_8NullTypeEiNS2_19streaming_context_tIlLb1EEELS5_2EEEvT0_T1_T2_T3_T4_T5_T6_T7_iT8_NS1_7vsmem_tE_param_8];
	mov.b64 	%rd55, _ZN3cub18CUB_300001_SM_10006detail6select23DeviceSelectSweepKernelINS2_10policy_hubIiilLb1ELNS0_10SelectImplE2EE10Policy1000EN6thrust24THRUST_300001_SM_1000_NS6detail15normal_iteratorINS9_10device_ptrIiEEEESE_NS2_27partition_distinct_output_tISE_SE_EEPlNS0_13ScanTileStateIiLb1EEE7is_evenNS0_8NullTypeEiNS2_19streaming_context_tIlLb1EEELS5_2EEEvT0_T1_T2_T3_T4_T5_T6_T7_iT8_NS1_7vsmem_tE_param_9;
	mov.u64 	%rd1, %rd55;
	cvta.to.global.u64 	%rd3, %rd57;
	cvta.to.global.u64 	%rd4, %rd56;
	mov.u32 	%r416, %ctaid.x;
	mov.u32 	%r417, %nctaid.y;
	mov.u32 	%r418, %ctaid.y;
	mad.lo.s32 	%r1, %r416, %r417, %r418;
	mul.lo.s32 	%r2, %r1, 8960;
	add.s32 	%r419, %r415, -1;
	setp.ge.s32 	%p1, %r1, %r419;
	@%p1 bra 	$L__BB7_116;
	setp.ne.s32 	%p239, %r1, 0;
	@%p239 bra 	$L__BB7_52;
	mov.u64 	%rd450, %rd55;
	ld.param.u8 	%rs15, [%rd450];
	setp.eq.s16 	%p320, %rs15, 0;
	ld.param.u64 	%rd451, [%rd450+16];
	selp.b64 	%rd452, %rd451, 0, %p320;
	mov.u32 	%r1706, %ctaid.x;
	mov.u32 	%r1707, %nctaid.y;
	mov.u32 	%r1708, %ctaid.y;
	mad.lo.s32 	%r1709, %r1706, %r1707, %r1708;
	mul.lo.s32 	%r1710, %r1709, 8960;
	cvt.u64.u32 	%rd453, %r1710;
	add.s64 	%rd454, %rd452, %rd453;
	mov.u32 	%r3, %tid.x;
	mul.lo.s32 	%r1711, %r3, 14;
	cvt.u64.u32 	%rd455, %r1711;
	add.s64 	%rd456, %rd454, %rd455;
	shl.b64 	%rd457, %rd456, 2;
	add.s64 	%rd458, %rd3, %rd457;
	ld.global.u32 	%r4, [%rd458];
	ld.global.u32 	%r5, [%rd458+4];
	ld.global.u32 	%r6, [%rd458+8];
	ld.global.u32 	%r7, [%rd458+12];
	ld.global.u32 	%r8, [%rd458+16];
	ld.global.u32 	%r9, [%rd458+20];
	ld.global.u32 	%r10, [%rd458+24];
	ld.global.u32 	%r11, [%rd458+28];
	ld.global.u32 	%r12, [%rd458+32];
	ld.global.u32 	%r13, [%rd458+36];
	ld.global.u32 	%r14, [%rd458+40];
	ld.global.u32 	%r15, [%rd458+44];
	ld.global.u32 	%r16, [%rd458+48];
	ld.global.u32 	%r17, [%rd458+52];
	bar.sync 	0;
	add.s64 	%rd459, %rd4, %rd457;
	ld.global.u32 	%r1712, [%rd459];
	ld.global.u32 	%r1713, [%rd459+4];
	ld.global.u32 	%r1714, [%rd459+8];
	ld.global.u32 	%r1715, [%rd459+12];
	ld.global.u32 	%r1716, [%rd459+16];
	ld.global.u32 	%r1717, [%rd459+20];
	ld.global.u32 	%r1718, [%rd459+24];
	ld.global.u32 	%r1719, [%rd459+28];
	ld.global.u32 	%r1720, [%rd459+32];
	ld.global.u32 	%r1721, [%rd459+36];
	ld.global.u32 	%r1722, [%rd459+40];
	ld.global.u32 	%r1723, [%rd459+44];
	ld.global.u32 	%r1724, [%rd459+48];
	ld.global.u32 	%r1725, [%rd459+52];
	and.b32  	%r18, %r1712, 1;
	xor.b32  	%r1726, %r18, 1;
	and.b32  	%r19, %r1713, 1;
	xor.b32  	%r1727, %r19, 1;
	and.b32  	%r20, %r1714, 1;
	xor.b32  	%r1728, %r20, 1;
	and.b32  	%r21, %r1715, 1;
	xor.b32  	%r1729, %r21, 1;
	and.b32  	%r22, %r1716, 1;
	xor.b32  	%r1730, %r22, 1;
	and.b32  	%r23, %r1717, 1;
	xor.b32  	%r1731, %r23, 1;
	and.b32  	%r24, %r1718, 1;
	xor.b32  	%r1732, %r24, 1;
	and.b32  	%r25, %r1719, 1;
	xor.b32  	%r1733, %r25, 1;
	and.b32  	%r26, %r1720, 1;
	xor.b32  	%r1734, %r26, 1;
	and.b32  	%r27, %r1721, 1;
	xor.b32  	%r1735, %r27, 1;
	and.b32  	%r28, %r1722, 1;
	xor.b32  	%r1736, %r28, 1;
	and.b32  	%r29, %r1723, 1;
	xor.b32  	%r1737, %r29, 1;
	and.b32  	%r30, %r1724, 1;
	xor.b32  	%r1738, %r30, 1;
	and.b32  	%r31, %r1725, 1;
	xor.b32  	%r1739, %r31, 1;
	bar.sync 	0;
	add.s32 	%r1740, %r1727, %r1726;
	add.s32 	%r1741, %r1728, %r1740;
	add.s32 	%r1742, %r1729, %r1741;
	add.s32 	%r1743, %r1730, %r1742;
	add.s32 	%r1744, %r1731, %r1743;
	add.s32 	%r1745, %r1732, %r1744;
	add.s32 	%r1746, %r1733, %r1745;
	add.s32 	%r1747, %r1734, %r1746;
	add.s32 	%r1748, %r1735, %r1747;
	add.s32 	%r1749, %r1736, %r1748;
	add.s32 	%r1750, %r1737, %r1749;
	add.s32 	%r1751, %r1738, %r1750;
	add.s32 	%r1680, %r1739, %r1751;
	// begin inline asm
	mov.u32 %r1675, %laneid;
	// end inline asm
	mov.b32 	%r1678, 1;
	mov.b32 	%r1703, 0;
	mov.b32 	%r1705, -1;
	// begin inline asm
	{  .reg .s32 r0;  .reg .pred p;  shfl.sync.up.b32 r0|p, %r1680, %r1678, %r1703, %r1705;  @p add.s32 r0, r0, %r1680;  mov.s32 %r1676, r0;}
	// end inline asm
	mov.b32 	%r1684, 2;
	// begin inline asm
	{  .reg .s32 r0;  .reg .pred p;  shfl.sync.up.b32 r0|p, %r1676, %r1684, %r1703, %r1705;  @p add.s32 r0, r0, %r1676;  mov.s32 %r1682, r0;}
	// end inline asm
	mov.b32 	%r1690, 4;
	// begin inline asm
	{  .reg .s32 r0;  .reg .pred p;  shfl.sync.up.b32 r0|p, %r1682, %r1690, %r1703, %r1705;  @p add.s32 r0, r0, %r1682;  mov.s32 %r1688, r0;}
	// end inline asm
	mov.b32 	%r1696, 8;
	// begin inline asm
	{  .reg .s32 r0;  .reg .pred p;  shfl.sync.up.b32 r0|p, %r1688, %r1696, %r1703, %r1705;  @p add.s32 r0, r0, %r1688;  mov.s32 %r1694, r0;}
	// end inline asm
	mov.b32 	%r1702, 16;
	// begin inline asm
	{  .reg .s32 r0;  .reg .pred p;  shfl.sync.up.b32 r0|p, %r1694, %r1702, %r1703, %r1705;  @p add.s32 r0, r0, %r1694;  mov.s32 %r1700, r0;}
	// end inline asm
	setp.ne.s32 	%p321, %r1675, 31;
	@%p321 bra 	$L__BB7_4;
	shr.u32 	%r1752, %r3, 3;
	and.b32  	%r1753, %r1752, 124;
	mov.u32 	%r1754, _ZZN3cub18CUB_300001_SM_10006detail6select23DeviceSelectSweepKernelINS2_10policy_hubIiilLb1ELNS0_10SelectImplE2EE10Policy1000EN6thrust24THRUST_300001_SM_1000_NS6detail15normal_iteratorINS9_10device_ptrIiEEEESE_NS2_27partition_distinct_output_tISE_SE_EEPlNS0_13ScanTileStateIiLb1EEE7is_evenNS0_8NullTypeEiNS2_19streaming_context_tIlLb1EEELS5_2EEEvT0_T1_T2_T3_T4_T5_T6_T7_iT8_NS1_7vsmem_tEE19static_temp_storage;
	add.s32 	%r1755, %r1754, %r1753;
	st.shared.u32 	[%r1755], %r1700;
$L__BB7_4:
	bar.sync 	0;
	ld.shared.v4.u32 	{%r1756, %r1757, %r1758, %r1759}, [_ZZN3cub18CUB_300001_SM_10006detail6select23DeviceSelectSweepKernelINS2_10policy_hubIiilLb1ELNS0_10SelectImplE2EE10Policy1000EN6thrust24THRUST_300001_SM_1000_NS6detail15normal_iteratorINS9_10device_ptrIiEEEESE_NS2_27partition_distinct_output_tISE_SE_EEPlNS0_13ScanTileStateIiLb1EEE7is_evenNS0_8NullTypeEiNS2_19streaming_context_tIlLb1EEELS5_2EEEvT0_T1_T2_T3_T4_T5_T6_T7_iT8_NS1_7vsmem_tEE19static_temp_storage];
	shr.u32 	%r1760, %r3, 5;
	add.s32 	%r1761, %r1757, %r1756;
	setp.eq.s32 	%p322, %r1760, 2;
	selp.b32 	%r1762, %r1761, %r1756, %p322;
	add.s32 	%r1763, %r1761, %r1758;
	setp.eq.s32 	%p323, %r1760, 3;
	selp.b32 	%r1764, %r1763, %r1762, %p323;
	add.s32 	%r1765, %r1763, %r1759;
	setp.eq.s32 	%p324, %r1760, 4;
	selp.b32 	%r1766, %r1765, %r1764, %p324;
	ld.shared.v4.u32 	{%r1767, %r1768, %r1769, %r1770}, [_ZZN3cub18CUB_300001_SM_10006detail6select23DeviceSelectSweepKernelINS2_10policy_hubIiilLb1ELNS0_10SelectImplE2EE10Policy1000EN6thrust24THRUST_300001_SM_1000_NS6detail15normal_iteratorINS9_10device_ptrIiEEEESE_NS2_27partition_distinct_output_tISE_SE_EEPlNS0_13ScanTileStateIiLb1EEE7is_evenNS0_8NullTypeEiNS2_19streaming_context_tIlLb1EEELS5_2EEEvT0_T1_T2_T3_T4_T5_T6_T7_iT8_NS1_7vsmem_tEE19static_temp_storage+16];
	add.s32 	%r1771, %r1765, %r1767;
	setp.eq.s32 	%p325, %r1760, 5;
	selp.b32 	%r1772, %r1771, %r1766, %p325;
	add.s32 	%r1773, %r1771, %r1768;
	setp.eq.s32 	%p326, %r1760, 6;
	selp.b32 	%r1774, %r1773, %r1772, %p326;
	add.s32 	%r1775, %r1773, %r1769;
	setp.eq.s32 	%p327, %r1760, 7;
	selp.b32 	%r1776, %r1775, %r1774, %p327;
	add.s32 	%r1777, %r1775, %r1770;
	setp.eq.s32 	%p328, %r1760, 8;
	selp.b32 	%r1778, %r1777, %r1776, %p328;
	ld.shared.v4.u32 	{%r1779, %r1780, %r1781, %r1782}, [_ZZN3cub18CUB_300001_SM_10006detail6select23DeviceSelectSweepKernelINS2_10policy_hubIiilLb1ELNS0_10SelectImplE2EE10Policy1000EN6thrust24THRUST_300001_SM_1000_NS6detail15normal_iteratorINS9_10device_ptrIiEEEESE_NS2_27partition_distinct_output_tISE_SE_EEPlNS0_13ScanTileStateIiLb1EEE7is_evenNS0_8NullTypeEiNS2_19streaming_context_tIlLb1EEELS5_2EEEvT0_T1_T2_T3_T4_T5_T6_T7_iT8_NS1_7vsmem_tEE19static_temp_storage+32];
	add.s32 	%r1783, %r1777, %r1779;
	setp.eq.s32 	%p329, %r1760, 9;
	selp.b32 	%r1784, %r1783, %r1778, %p329;
	add.s32 	%r1785, %r1783, %r1780;
	setp.eq.s32 	%p330, %r1760, 10;
	selp.b32 	%r1786, %r1785, %r1784, %p330;
	add.s32 	%r1787, %r1785, %r1781;
	setp.eq.s32 	%p331, %r1760, 11;
	selp.b32 	%r1788, %r1787, %r1786, %p331;
	add.s32 	%r1789, %r1787, %r1782;
	setp.eq.s32 	%p332, %r1760, 12;
	selp.b32 	%r1790, %r1789, %r1788, %p332;
	ld.shared.v4.u32 	{%r1791, %r1792, %r1793, %r1794}, [_ZZN3cub18CUB_300001_SM_10006detail6select23DeviceSelectSweepKernelINS2_10policy_hubIiilLb1ELNS0_10SelectImplE2EE10Policy1000EN6thrust24THRUST_300001_SM_1000_NS6detail15normal_iteratorINS9_10device_ptrIiEEEESE_NS2_27partition_distinct_output_tISE_SE_EEPlNS0_13ScanTileStateIiLb1EEE7is_evenNS0_8NullTypeEiNS2_19streaming_context_tIlLb1EEELS5_2EEEvT0_T1_T2_T3_T4_T5_T6_T7_iT8_NS1_7vsmem_tEE19static_temp_storage+48];
	add.s32 	%r1795, %r1789, %r1791;
	setp.eq.s32 	%p333, %r1760, 13;
	selp.b32 	%r1796, %r1795, %r1790, %p333;
	add.s32 	%r1797, %r1795, %r1792;
	setp.eq.s32 	%p334, %r1760, 14;
	selp.b32 	%r1798, %r1797, %r1796, %p334;
	add.s32 	%r1799, %r1797, %r1793;
	setp.eq.s32 	%p335, %r1760, 15;
	selp.b32 	%r1800, %r1799, %r1798, %p335;
	add.s32 	%r1801, %r1799, %r1794;
	setp.eq.s32 	%p336, %r1760, 16;
	selp.b32 	%r1802, %r1801, %r1800, %p336;
	ld.shared.v4.u32 	{%r1803, %r1804, %r1805, %r1806}, [_ZZN3cub18CUB_300001_SM_10006detail6select23DeviceSelectSweepKernelINS2_10policy_hubIiilLb1ELNS0_10SelectImplE2EE10Policy1000EN6thrust24THRUST_300001_SM_1000_NS6detail15normal_iteratorINS9_10device_ptrIiEEEESE_NS2_27partition_distinct_output_tISE_SE_EEPlNS0_13ScanTileStateIiLb1EEE7is_evenNS0_8NullTypeEiNS2_19streaming_context_tIlLb1EEELS5_2EEEvT0_T1_T2_T3_T4_T5_T6_T7_iT8_NS1_7vsmem_tEE19static_temp_storage+64];
	add.s32 	%r1807, %r1801, %r1803;
	setp.eq.s32 	%p337, %r1760, 17;
	selp.b32 	%r1808, %r1807, %r1802, %p337;
	add.s32 	%r1809, %r1807, %r1804;
	setp.eq.s32 	%p338, %r1760, 18;
	selp.b32 	%r1810, %r1809, %r1808, %p338;
	add.s32 	%r1811, %r1809, %r1805;
	setp.eq.s32 	%p339, %r1760, 19;
	selp.b32 	%r1812, %r1811, %r1810, %p339;
	add.s32 	%r35, %r1811, %r1806;
	setp.lt.u32 	%p340, %r3, 32;
	selp.b32 	%r1813, 0, %r1812, %p340;
	setp.eq.s32 	%p341, %r1675, 0;
	sub.s32 	%r1814, %r1700, %r1680;
	selp.b32 	%r1815, 0, %r1814, %p341;
	add.s32 	%r36, %r1813, %r1815;
	setp.ne.s32 	%p342, %r3, 0;
	@%p342 bra 	$L__BB7_6;
	add.s64 	%rd460, %rd2, 256;
	mov.b32 	%r1816, 101;
	// begin inline asm
	st.relaxed.gpu.v2.u32 [%rd460], {%r1816, %r35};
	// end inline asm
$L__BB7_6:
	bar.sync 	0;
	sub.s32 	%r37, 8960, %r35;
	mul.lo.s32 	%r1818, %r3, 14;
	sub.s32 	%r1819, %r1818, %r36;
	setp.eq.s32 	%p343, %r18, 0;
	add.s32 	%r1820, %r36, %r37;
	selp.b32 	%r1821, %r1820, %r1819, %p343;
	shl.b32 	%r1822, %r1821, 2;
	mov.u32 	%r1823, _ZZN3cub18CUB_300001_SM_10006detail6select23DeviceSelectSweepKernelINS2_10policy_hubIiilLb1ELNS0_10SelectImplE2EE10Policy1000EN6thrust24THRUST_300001_SM_1000_NS6detail15normal_iteratorINS9_10device_ptrIiEEEESE_NS2_27partition_distinct_output_tISE_SE_EEPlNS0_13ScanTileStateIiLb1EEE7is_evenNS0_8NullTypeEiNS2_19streaming_context_tIlLb1EEELS5_2EEEvT0_T1_T2_T3_T4_T5_T6_T7_iT8_NS1_7vsmem_tEE19static_temp_storage;
	add.s32 	%r1824, %r1823, %r1822;
	st.shared.u32 	[%r1824], %r4;
	xor.b32  	%r1825, %r18, 1;
	add.s32 	%r1826, %r36, %r1825;
	sub.s32 	%r1827, %r1818, %r1826;
	add.s32 	%r1828, %r1827, 1;
	setp.eq.s32 	%p344, %r19, 0;
	add.s32 	%r1829, %r1820, %r1825;
	selp.b32 	%r1830, %r1829, %r1828, %p344;
	shl.b32 	%r1831, %r1830, 2;
	add.s32 	%r1832, %r1823, %r1831;
	st.shared.u32 	[%r1832], %r5;
	xor.b32  	%r1833, %r19, 1;
	add.s32 	%r1834, %r1833, %r1825;
	add.s32 	%r1835, %r1834, %r36;
	sub.s32 	%r1836, %r1818, %r1835;
	add.s32 	%r1837, %r1836, 2;
	setp.eq.s32 	%p345, %r20, 0;
	add.s32 	%r1838, %r1829, %r1833;
	selp.b32 	%r1839, %r1838, %r1837, %p345;
	shl.b32 	%r1840, %r1839, 2;
	add.s32 	%r1841, %r1823, %r1840;
	st.shared.u32 	[%r1841], %r6;
	xor.b32  	%r1842, %r20, 1;
	add.s32 	%r1843, %r1835, %r1842;
	sub.s32 	%r1844, %r1818, %r1843;
	add.s32 	%r1845, %r1844, 3;
	setp.eq.s32 	%p346, %r21, 0;
	add.s32 	%r1846, %r1838, %r1842;
	selp.b32 	%r1847, %r1846, %r1845, %p346;
	shl.b32 	%r1848, %r1847, 2;
	add.s32 	%r1849, %r1823, %r1848;
	st.shared.u32 	[%r1849], %r7;
	xor.b32  	%r1850, %r21, 1;
	add.s32 	%r1851, %r1843, %r1850;
	sub.s32 	%r1852, %r1818, %r1851;
	add.s32 	%r1853, %r1852, 4;
	setp.eq.s32 	%p347, %r22, 0;
	add.s32 	%r1854, %r1846, %r1850;
	selp.b32 	%r1855, %r1854, %r1853, %p347;
	shl.b32 	%r1856, %r1855, 2;
	add.s32 	%r1857, %r1823, %r1856;
	st.shared.u32 	[%r1857], %r8;
	xor.b32  	%r1858, %r22, 1;
	add.s32 	%r1859, %r1851, %r1858;
	sub.s32 	%r1860, %r1818, %r1859;
	add.s32 	%r1861, %r1860, 5;
	setp.eq.s32 	%p348, %r23, 0;
	add.s32 	%r1862, %r1854, %r1858;
	selp.b32 	%r1863, %r1862, %r1861, %p348;
	shl.b32 	%r1864, %r1863, 2;
	add.s32 	%r1865, %r1823, %r1864;
	st.shared.u32 	[%r1865], %r9;
	xor.b32  	%r1866, %r23, 1;
	add.s32 	%r1867, %r1859, %r1866;
	sub.s32 	%r1868, %r1818, %r1867;
	add.s32 	%r1869, %r1868, 6;
	setp.eq.s32 	%p349, %r24, 0;
	add.s32 	%r1870, %r1862, %r1866;
	selp.b32 	%r1871, %r1870, %r1869, %p349;
	shl.b32 	%r1872, %r1871, 2;
	add.s32 	%r1873, %r1823, %r1872;
	st.shared.u32 	[%r1873], %r10;
	xor.b32  	%r1874, %r24, 1;
	add.s32 	%r1875, %r1867, %r1874;
	sub.s32 	%r1876, %r1818, %r1875;
	add.s32 	%r1877, %r1876, 7;
	setp.eq.s32 	%p350, %r25, 0;
	add.s32 	%r1878, %r1870, %r1874;
	selp.b32 	%r1879, %r1878, %r1877, %p350;
	shl.b32 	%r1880, %r1879, 2;
	add.s32 	%r1881, %r1823, %r1880;
	st.shared.u32 	[%r1881], %r11;
	xor.b32  	%r1882, %r25, 1;
	add.s32 	%r1883, %r1875, %r1882;
	sub.s32 	%r1884, %r1818, %r1883;
	add.s32 	%r1885, %r1884, 8;
	setp.eq.s32 	%p351, %r26, 0;
	add.s32 	%r1886, %r1878, %r1882;
	selp.b32 	%r1887, %r1886, %r1885, %p351;
	shl.b32 	%r1888, %r1887, 2;
	add.s32 	%r1889, %r1823, %r1888;
	st.shared.u32 	[%r1889], %r12;
	xor.b32  	%r1890, %r26, 1;
	add.s32 	%r1891, %r1883, %r1890;
	sub.s32 	%r1892, %r1818, %r1891;
	add.s32 	%r1893, %r1892, 9;
	setp.eq.s32 	%p352, %r27, 0;
	add.s32 	%r1894, %r1886, %r1890;
	selp.b32 	%r1895, %r1894, %r1893, %p352;
	shl.b32 	%r1896, %r1895, 2;
	add.s32 	%r1897, %r1823, %r1896;
	st.shared.u32 	[%r1897], %r13;
	xor.b32  	%r1898, %r27, 1;
	add.s32 	%r1899, %r1891, %r1898;
	sub.s32 	%r1900, %r1818, %r1899;
	add.s32 	%r1901, %r1900, 10;
	setp.eq.s32 	%p353, %r28, 0;
	add.s32 	%r1902, %r1894, %r1898;
	selp.b32 	%r1903, %r1902, %r1901, %p353;
	shl.b32 	%r1904, %r1903, 2;
	add.s32 	%r1905, %r1823, %r1904;
	st.shared.u32 	[%r1905], %r14;
	xor.b32  	%r1906, %r28, 1;
	add.s32 	%r1907, %r1899, %r1906;
	sub.s32 	%r1908, %r1818, %r1907;
	add.s32 	%r1909, %r1908, 11;
	setp.eq.s32 	%p354, %r29, 0;
	add.s32 	%r1910, %r1902, %r1906;
	selp.b32 	%r1911, %r1910, %r1909, %p354;
	shl.b32 	%r1912, %r1911, 2;
	add.s32 	%r1913, %r1823, %r1912;
	st.shared.u32 	[%r1913], %r15;
	xor.b32  	%r1914, %r29, 1;
	add.s32 	%r1915, %r1907, %r1914;
	sub.s32 	%r1916, %r1818, %r1915;
	add.s32 	%r1917, %r1916, 12;
	setp.eq.s32 	%p355, %r30, 0;
	add.s32 	%r1918, %r1910, %r1914;
	selp.b32 	%r1919, %r1918, %r1917, %p355;
	shl.b32 	%r1920, %r1919, 2;
	add.s32 	%r1921, %r1823, %r1920;
	st.shared.u32 	[%r1921], %r16;
	xor.b32  	%r1922, %r30, 1;
	add.s32 	%r1923, %r1915, %r1922;
	sub.s32 	%r1924, %r1818, %r1923;
	add.s32 	%r1925, %r1924, 13;
	setp.eq.s32 	%p356, %r31, 0;
	add.s32 	%r1926, %r1918, %r1922;
	selp.b32 	%r1927, %r1926, %r1925, %p356;
	shl.b32 	%r1928, %r1927, 2;
	add.s32 	%r1929, %r1823, %r1928;
	st.shared.u32 	[%r1929], %r17;
	bar.sync 	0;
	mov.u64 	%rd5, %rd55;
	ld.param.u8 	%rs16, [%rd5];
	setp.ne.s16 	%p357, %rs16, 0;
	mov.b64 	%rd634, 0;
	@%p357 bra 	$L__BB7_8;
	ld.param.u64 	%rd462, [%rd5+24];
	cvta.to.global.u64 	%rd463, %rd462;
	ld.global.u64 	%rd634, [%rd463];
$L__BB7_8:
	setp.ne.s16 	%p358, %rs16, 0;
	mov.b64 	%rd635, 0;
	@%p358 bra 	$L__BB7_10;
	ld.param.u64 	%rd465, [%rd5+16];
	ld.param.u64 	%rd466, [%rd5+24];
	cvta.to.global.u64 	%rd467, %rd466;
	ld.global.u64 	%rd468, [%rd467];
	sub.s64 	%rd635, %rd465, %rd468;
$L__BB7_10:
	cvta.to.global.u64 	%rd10, %rd52;
	cvta.to.global.u64 	%rd11, %rd53;
	setp.lt.s32 	%p359, %r3, %r37;
	selp.b32 	%r1930, 0, %r37, %p359;
	sub.s32 	%r38, %r3, %r1930;
	shl.b32 	%r1931, %r3, 2;
	add.s32 	%r39, %r1823, %r1931;
	ld.shared.u32 	%r40, [%r39];
	@%p359 bra 	$L__BB7_12;
	cvt.s64.s32 	%rd469, %r38;
	add.s64 	%rd470, %rd634, %rd469;
	shl.b64 	%rd471, %rd470, 2;
	add.s64 	%rd472, %rd10, %rd471;
	st.global.u32 	[%rd472], %r40;
	bra.uni 	$L__BB7_13;
$L__BB7_12:
	cvt.s64.s32 	%rd473, %r38;
	add.s64 	%rd474, %rd635, %rd473;
	shl.b64 	%rd475, %rd474, 2;
	add.s64 	%rd476, %rd11, %rd475;
	st.global.u32 	[%rd476], %r40;
$L__BB7_13:
	add.s32 	%r1933, %r3, 640;
	setp.lt.s32 	%p360, %r1933, %r37;
	selp.b32 	%r41, 0, %r37, %p360;
	ld.shared.u32 	%r42, [%r39+2560];
	@%p360 bra 	$L__BB7_15;
	cvt.s64.s32 	%rd477, %r41;
	cvt.u64.u32 	%rd478, %r3;
	sub.s64 	%rd479, %rd478, %rd477;
	add.s64 	%rd480, %rd634, %rd479;
	shl.b64 	%rd481, %rd480, 2;
	add.s64 	%rd482, %rd10, %rd481;
	st.global.u32 	[%rd482+2560], %r42;
	bra.uni 	$L__BB7_16;
$L__BB7_15:
	cvt.s64.s32 	%rd483, %r41;
	cvt.u64.u32 	%rd484, %r3;
	sub.s64 	%rd485, %rd484, %rd483;
	add.s64 	%rd486, %rd635, %rd485;
	shl.b64 	%rd487, %rd486, 2;
	add.s64 	%rd488, %rd11, %rd487;
	st.global.u32 	[%rd488+2560], %r42;
$L__BB7_16:
	add.s32 	%r1934, %r3, 1280;
	setp.lt.s32 	%p361, %r1934, %r37;
	selp.b32 	%r43, 0, %r37, %p361;
	ld.shared.u32 	%r44, [%r39+5120];
	@%p361 bra 	$L__BB7_18;
	cvt.s64.s32 	%rd489, %r43;
	cvt.u64.u32 	%rd490, %r3;
	sub.s64 	%rd491, %rd490, %rd489;
	add.s64 	%rd492, %rd634, %rd491;
	shl.b64 	%rd493, %rd492, 2;
	add.s64 	%rd494, %rd10, %rd493;
	st.global.u32 	[%rd494+5120], %r44;
	bra.uni 	$L__BB7_19;
$L__BB7_18:
	cvt.s64.s32 	%rd495, %r43;
	cvt.u64.u32 	%rd496, %r3;
	sub.s64 	%rd497, %rd496, %rd495;
	add.s64 	%rd498, %rd635, %rd497;
	shl.b64 	%rd499, %rd498, 2;
	add.s64 	%rd500, %rd11, %rd499;
	st.global.u32 	[%rd500+5120], %r44;
$L__BB7_19:
	add.s32 	%r1935, %r3, 1920;
	setp.lt.s32 	%p362, %r1935, %r37;
	selp.b32 	%r45, 0, %r37, %p362;
	ld.shared.u32 	%r46, [%r39+7680];
	@%p362 bra 	$L__BB7_21;
	cvt.s64.s32 	%rd501, %r45;
	cvt.u64.u32 	%rd502, %r3;
	sub.s64 	%rd503, %rd502, %rd501;
	add.s64 	%rd504, %rd634, %rd503;
	shl.b64 	%rd505, %rd504, 2;
	add.s64 	%rd506, %rd10, %rd505;
	st.global.u32 	[%rd506+7680], %r46;
	bra.uni 	$L__BB7_22;
$L__BB7_21:
	cvt.s64.s32 	%rd507, %r45;
	cvt.u64.u32 	%rd508, %r3;
	sub.s64 	%rd509, %rd508, %rd507;
	add.s64 	%rd510, %rd635, %rd509;
	shl.b64 	%rd511, %rd510, 2;
	add.s64 	%rd512, %rd11, %rd511;
	st.global.u32 	[%rd512+7680], %r46;
$L__BB7_22:
	add.s32 	%r1936, %r3, 2560;
	setp.lt.s32 	%p363, %r1936, %r37;
	selp.b32 	%r47, 0, %r37, %p363;
	ld.shared.u32 	%r48, [%r39+10240];
	@%p363 bra 	$L__BB7_24;
	cvt.s64.s32 	%rd513, %r47;
	cvt.u64.u32 	%rd514, %r3;
	sub.s64 	%rd515, %rd514, %rd513;
	add.s64 	%rd516, %rd634, %rd515;
	shl.b64 	%rd517, %rd516, 2;
	add.s64 	%rd518, %rd10, %rd517;
	st.global.u32 	[%rd518+10240], %r48;
	bra.uni 	$L__BB7_25;
$L__BB7_24:
	cvt.s64.s32 	%rd519, %r47;
	cvt.u64.u32 	%rd520, %r3;
	sub.s64 	%rd521, %rd520, %rd519;
	add.s64 	%rd522, %rd635, %rd521;
	shl.b64 	%rd523, %rd522, 2;
	add.s64 	%rd524, %rd11, %rd523;
	st.global.u32 	[%rd524+10240], %r48;
$L__BB7_25:
	add.s32 	%r1937, %r3, 3200;
	setp.lt.s32 	%p364, %r1937, %r37;
	selp.b32 	%r49, 0, %r37, %p364;
	ld.shared.u32 	%r50, [%r39+12800];
	@%p364 bra 	$L__BB7_27;
	cvt.s64.s32 	%rd525, %r49;
	cvt.u64.u32 	%rd526, %r3;
	sub.s64 	%rd527, %rd526, %rd525;
	add.s64 	%rd528, %rd634, %rd527;
	shl.b64 	%rd529, %rd528, 2;
	add.s64 	%rd530, %rd10, %rd529;
	st.global.u32 	[%rd530+12800], %r50;
	bra.uni 	$L__BB7_28;
$L__BB7_27:
	cvt.s64.s32 	%rd531, %r49;
	cvt.u64.u32 	%rd532, %r3;
	sub.s64 	%rd533, %rd532, %rd531;
	add.s64 	%rd534, %rd635, %rd533;
	shl.b64 	%rd535, %rd534, 2;
	add.s64 	%rd536, %rd11, %rd535;
	st.global.u32 	[%rd536+12800], %r50;
$L__BB7_28:
	add.s32 	%r1938, %r3, 3840;
	setp.lt.s32 	%p365, %r1938, %r37;
	selp.b32 	%r51, 0, %r37, %p365;
	ld.shared.u32 	%r52, [%r39+15360];
	@%p365 bra 	$L__BB7_30;
	cvt.s64.s32 	%rd537, %r51;
	cvt.u64.u32 	%rd538, %r3;
	sub.s64 	%rd539, %rd538, %rd537;
	add.s64 	%rd540, %rd634, %rd539;
	shl.b64 	%rd541, %rd540, 2;
	add.s64 	%rd542, %rd10, %rd541;
	st.global.u32 	[%rd542+15360], %r52;
	bra.uni 	$L__BB7_31;
$L__BB7_30:
	cvt.s64.s32 	%rd543, %r51;
	cvt.u64.u32 	%rd544, %r3;
	sub.s64 	%rd545, %rd544, %rd543;
	add.s64 	%rd546, %rd635, %rd545;
	shl.b64 	%rd547, %rd546, 2;
	add.s64 	%rd548, %rd11, %rd547;
	st.global.u32 	[%rd548+15360], %r52;
$L__BB7_31:
	add.s32 	%r1939, %r3, 4480;
	setp.lt.s32 	%p366, %r1939, %r37;
	selp.b32 	%r53, 0, %r37, %p366;
	ld.shared.u32 	%r54, [%r39+17920];
	@%p366 bra 	$L__BB7_33;
	cvt.s64.s32 	%rd549, %r53;
	cvt.u64.u32 	%rd550, %r3;
	sub.s64 	%rd551, %rd550, %rd549;
	add.s64 	%rd552, %rd634, %rd551;
	shl.b64 	%rd553, %rd552, 2;
	add.s64 	%rd554, %rd10, %rd553;
	st.global.u32 	[%rd554+17920], %r54;
	bra.uni 	$L__BB7_34;
$L__BB7_33:
	cvt.s64.s32 	%rd555, %r53;
	cvt.u64.u32 	%rd556, %r3;
	sub.s64 	%rd557, %rd556, %rd555;
	add.s64 	%rd558, %rd635, %rd557;
	shl.b64 	%rd559, %rd558, 2;
	add.s64 	%rd560, %rd11, %rd559;
	st.global.u32 	[%rd560+17920], %r54;
$L__BB7_34:
	or.b32  	%r1940, %r3, 5120;
	setp.lt.s32 	%p367, %r1940, %r37;
	selp.b32 	%r55, 0, %r37, %p367;
	ld.shared.u32 	%r56, [%r39+20480];
	@%p367 bra 	$L__BB7_36;
	cvt.s64.s32 	%rd561, %r55;
	cvt.u64.u32 	%rd562, %r3;
	sub.s64 	%rd563, %rd562, %rd561;
	add.s64 	%rd564, %rd634, %rd563;
	shl.b64 	%rd565, %rd564, 2;
	add.s64 	%rd566, %rd10, %rd565;
	st.global.u32 	[%rd566+20480], %r56;
	bra.uni 	$L__BB7_37;
$L__BB7_36:
	cvt.s64.s32 	%rd567, %r55;
	cvt.u64.u32 	%rd568, %r3;
	sub.s64 	%rd569, %rd568, %rd567;
	add.s64 	%rd570, %rd635, %rd569;
	shl.b64 	%rd571, %rd570, 2;
	add.s64 	%rd572, %rd11, %rd571;
	st.global.u32 	[%rd572+20480], %r56;
$L__BB7_37:
	add.s32 	%r1941, %r3, 5760;
	setp.lt.s32 	%p368, %r1941, %r37;
	selp.b32 	%r57, 0, %r37, %p368;
	ld.shared.u32 	%r58, [%r39+23040];
	@%p368 bra 	$L__BB7_39;
	cvt.s64.s32 	%rd573, %r57;
	cvt.u64.u32 	%rd574, %r3;
	sub.s64 	%rd575, %rd574, %rd573;
	add.s64 	%rd576, %rd634, %rd575;
	shl.b64 	%rd577, %rd576, 2;
	add.s64 	%rd578, %rd10, %rd577;
	st.global.u32 	[%rd578+23040], %r58;
	bra.uni 	$L__BB7_40;
$L__BB7_39:
	cvt.s64.s32 	%rd579, %r57;
	cvt.u64.u32 	%rd580, %r3;
	sub.s64 	%rd581, %rd580, %rd579;
	add.s64 	%rd582, %rd635, %rd581;
	shl.b64 	%rd583, %rd582, 2;
	add.s64 	%rd584, %rd11, %rd583;
	st.global.u32 	[%rd584+23040], %r58;
$L__BB7_40:
	add.s32 	%r1942, %r3, 6400;
	setp.lt.s32 	%p369, %r1942, %r37;
	selp.b32 	%r59, 0, %r37, %p369;
	ld.shared.u32 	%r60, [%r39+25600];
	@%p369 bra 	$L__BB7_42;
	cvt.s64.s32 	%rd585, %r59;
	cvt.u64.u32 	%rd586, %r3;
	sub.s64 	%rd587, %rd586, %rd585;
	add.s64 	%rd588, %rd634, %rd587;
	shl.b64 	%rd589, %rd588, 2;
	add.s64 	%rd590, %rd10, %rd589;
	st.global.u32 	[%rd590+25600], %r60;
	bra.uni 	$L__BB7_43;
$L__BB7_42:
	cvt.s64.s32 	%rd591, %r59;
	cvt.u64.u32 	%rd592, %r3;
	sub.s64 	%rd593, %rd592, %rd591;
	add.s64 	%rd594, %rd635, %rd593;
	shl.b64 	%rd595, %rd594, 2;
	add.s64 	%rd596, %rd11, %rd595;
	st.global.u32 	[%rd596+25600], %r60;
$L__BB7_43:
	add.s32 	%r1943, %r3, 7040;
	setp.lt.s32 	%p370, %r1943, %r37;
	selp.b32 	%r61, 0, %r37, %p370;
	ld.shared.u32 	%r62, [%r39+28160];
	@%p370 bra 	$L__BB7_45;
	cvt.s64.s32 	%rd597, %r61;
	cvt.u64.u32 	%rd598, %r3;
	sub.s64 	%rd599, %rd598, %rd597;
	add.s64 	%rd600, %rd634, %rd599;
	shl.b64 	%rd601, %rd600, 2;
	add.s64 	%rd602, %rd10, %rd601;
	st.global.u32 	[%rd602+28160], %r62;
	bra.uni 	$L__BB7_46;
$L__BB7_45:
	cvt.s64.s32 	%rd603, %r61;
	cvt.u64.u32 	%rd604, %r3;
	sub.s64 	%rd605, %rd604, %rd603;
	add.s64 	%rd606, %rd635, %rd605;
	shl.b64 	%rd607, %rd606, 2;
	add.s64 	%rd608, %rd11, %rd607;
	st.global.u32 	[%rd608+28160], %r62;
$L__BB7_46:
	add.s32 	%r1944, %r3, 7680;
	setp.lt.s32 	%p371, %r1944, %r37;
	selp.b32 	%r63, 0, %r37, %p371;
	ld.shared.u32 	%r64, [%r39+30720];
	@%p371 bra 	$L__BB7_48;
	cvt.s64.s32 	%rd609, %r63;
	cvt.u64.u32 	%rd610, %r3;
	sub.s64 	%rd611, %rd610, %rd609;
	add.s64 	%rd612, %rd634, %rd611;
	shl.b64 	%rd613, %rd612, 2;
	add.s64 	%rd614, %rd10, %rd613;
	st.global.u32 	[%rd614+30720], %r64;
	bra.uni 	$L__BB7_49;
$L__BB7_48:
	cvt.s64.s32 	%rd615, %r63;
	cvt.u64.u32 	%rd616, %r3;
	sub.s64 	%rd617, %rd616, %rd615;
	add.s64 	%rd618, %rd635, %rd617;
	shl.b64 	%rd619, %rd618, 2;
	add.s64 	%rd620, %rd11, %rd619;
	st.global.u32 	[%rd620+30720], %r64;
$L__BB7_49:
	add.s32 	%r1945, %r3, 8320;
	setp.lt.s32 	%p372, %r1945, %r37;
	selp.b32 	%r65, 0, %r37, %p372;
	ld.shared.u32 	%r66, [%r39+33280];
	@%p372 bra 	$L__BB7_51;
	cvt.s64.s32 	%rd621, %r65;
	cvt.u64.u32 	%rd622, %r3;
	sub.s64 	%rd623, %rd622, %rd621;
	add.s64 	%rd624, %rd634, %rd623;
	shl.b64 	%rd625, %rd624, 2;
	add.s64 	%rd626, %rd10, %rd625;
	st.global.u32 	[%rd626+33280], %r66;
	bra.uni 	$L__BB7_377;
$L__BB7_51:
	cvt.s64.s32 	%rd627, %r65;
	cvt.u64.u32 	%rd628, %r3;
	sub.s64 	%rd629, %rd628, %rd627;
	add.s64 	%rd630, %rd635, %rd629;
	shl.b64 	%rd631, %rd630, 2;
	add.s64 	%rd632, %rd11, %rd631;
	st.global.u32 	[%rd632+33280], %r66;
	bra.uni 	$L__BB7_377;
$L__BB7_52:
	mov.u64 	%rd352, %rd55;
	ld.param.u8 	%rs12, [%rd352];
	setp.eq.s16 	%p240, %rs12, 0;
	ld.param.u64 	%rd353, [%rd352+16];
	selp.b64 	%rd354, %rd353, 0, %p240;
	mov.u32 	%r1254, %ctaid.x;
	mov.u32 	%r1255, %nctaid.y;
	mov.u32 	%r1256, %ctaid.y;
	mad.lo.s32 	%r1958, %r1254, %r1255, %r1256;
	mul.lo.s32 	%r1257, %r1958, 8960;
	cvt.s64.s32 	%rd355, %r1257;
	add.s64 	%rd356, %rd354, %rd355;
	mov.u32 	%r68, %tid.x;
	mul.lo.s32 	%r1258, %r68, 14;
	cvt.u64.u32 	%rd357, %r1258;
	add.s64 	%rd358, %rd356, %rd357;
	shl.b64 	%rd359, %rd358, 2;
	add.s64 	%rd360, %rd3, %rd359;
	ld.global.u32 	%r69, [%rd360];
	ld.global.u32 	%r70, [%rd360+4];
	ld.global.u32 	%r71, [%rd360+8];
	ld.global.u32 	%r72, [%rd360+12];
	ld.global.u32 	%r73, [%rd360+16];
	ld.global.u32 	%r74, [%rd360+20];
	ld.global.u32 	%r75, [%rd360+24];
	ld.global.u32 	%r76, [%rd360+28];
	ld.global.u32 	%r77, [%rd360+32];
	ld.global.u32 	%r78, [%rd360+36];
	ld.global.u32 	%r79, [%rd360+40];
	ld.global.u32 	%r80, [%rd360+44];
	ld.global.u32 	%r81, [%rd360+48];
	ld.global.u32 	%r82, [%rd360+52];
	bar.sync 	0;
	add.s64 	%rd361, %rd4, %rd359;
	ld.global.u32 	%r1259, [%rd361];
	ld.global.u32 	%r1260, [%rd361+4];
	ld.global.u32 	%r1261, [%rd361+8];
	ld.global.u32 	%r1262, [%rd361+12];
	ld.global.u32 	%r1263, [%rd361+16];
	ld.global.u32 	%r1264, [%rd361+20];
	ld.global.u32 	%r1265, [%rd361+24];
	ld.global.u32 	%r1266, [%rd361+28];
	ld.global.u32 	%r1267, [%rd361+32];
	ld.global.u32 	%r1268, [%rd361+36];
	ld.global.u32 	%r1269, [%rd361+40];
	ld.global.u32 	%r1270, [%rd361+44];
	ld.global.u32 	%r1271, [%rd361+48];
	ld.global.u32 	%r1272, [%rd361+52];
	and.b32  	%r83, %r1259, 1;
	xor.b32  	%r1273, %r83, 1;
	and.b32  	%r84, %r1260, 1;
	xor.b32  	%r1274, %r84, 1;
	and.b32  	%r85, %r1261, 1;
	xor.b32  	%r1275, %r85, 1;
	and.b32  	%r86, %r1262, 1;
	xor.b32  	%r1276, %r86, 1;
	and.b32  	%r87, %r1263, 1;
	xor.b32  	%r1277, %r87, 1;
	and.b32  	%r88, %r1264, 1;
	xor.b32  	%r1278, %r88, 1;
	and.b32  	%r89, %r1265, 1;
	xor.b32  	%r1279, %r89, 1;
	and.b32  	%r90, %r1266, 1;
	xor.b32  	%r1280, %r90, 1;
	and.b32  	%r91, %r1267, 1;
	xor.b32  	%r1281, %r91, 1;
	and.b32  	%r92, %r1268, 1;
	xor.b32  	%r1282, %r92, 1;
	and.b32  	%r93, %r1269, 1;
	xor.b32  	%r1283, %r93, 1;
	and.b32  	%r94, %r1270, 1;
	xor.b32  	%r1284, %r94, 1;
	and.b32  	%r95, %r1271, 1;
	xor.b32  	%r1285, %r95, 1;
	and.b32  	%r96, %r1272, 1;
	xor.b32  	%r1286, %r96, 1;
	bar.sync 	0;
	add.s32 	%r1287, %r1274, %r1273;
	add.s32 	%r1288, %r1275, %r1287;
	add.s32 	%r1289, %r1276, %r1288;
	add.s32 	%r1290, %r1277, %r1289;
	add.s32 	%r1291, %r1278, %r1290;
	add.s32 	%r1292, %r1279, %r1291;
	add.s32 	%r1293, %r1280, %r1292;
	add.s32 	%r1294, %r1281, %r1293;
	add.s32 	%r1295, %r1282, %r1294;
	add.s32 	%r1296, %r1283, %r1295;
	add.s32 	%r1297, %r1284, %r1296;
	add.s32 	%r1298, %r1285, %r1297;
	add.s32 	%r1228, %r1286, %r1298;
	// begin inline asm
	mov.u32 %r1223, %laneid;
	// end inline asm
	mov.b32 	%r1226, 1;
	mov.b32 	%r1251, 0;
	mov.b32 	%r1253, -1;
	// begin inline asm
	{  .reg .s32 r0;  .reg .pred p;  shfl.sync.up.b32 r0|p, %r1228, %r1226, %r1251, %r1253;  @p add.s32 r0, r0, %r1228;  mov.s32 %r1224, r0;}
	// end inline asm
	mov.b32 	%r1232, 2;
	// begin inline asm
	{  .reg .s32 r0;  .reg .pred p;  shfl.sync.up.b32 r0|p, %r1224, %r1232, %r1251, %r1253;  @p add.s32 r0, r0, %r1224;  mov.s32 %r1230, r0;}
	// end inline asm
	mov.b32 	%r1238, 4;
	// begin inline asm
	{  .reg .s32 r0;  .reg .pred p;  shfl.sync.up.b32 r0|p, %r1230, %r1238, %r1251, %r1253;  @p add.s32 r0, r0, %r1230;  mov.s32 %r1236, r0;}
	// end inline asm
	mov.b32 	%r1244, 8;
	// begin inline asm
	{  .reg .s32 r0;  .reg .pred p;  shfl.sync.up.b32 r0|p, %r1236, %r1244, %r1251, %r1253;  @p add.s32 r0, r0, %r1236;  mov.s32 %r1242, r0;}
	// end inline asm
	mov.b32 	%r1250, 16;
	// begin inline asm
	{  .reg .s32 r0;  .reg .pred p;  shfl.sync.up.b32 r0|p, %r1242, %r1250, %r1251, %r1253;  @p add.s32 r0, r0, %r1242;  mov.s32 %r1248, r0;}
	// end inline asm
	setp.ne.s32 	%p241, %r1223, 31;
	@%p241 bra 	$L__BB7_54;
	shr.u32 	%r1299, %r68, 3;
	and.b32  	%r1300, %r1299, 124;
	mov.u32 	%r1301, _ZZN3cub18CUB_300001_SM_10006detail6select23DeviceSelectSweepKernelINS2_10policy_hubIiilLb1ELNS0_10SelectImplE2EE10Policy1000EN6thrust24THRUST_300001_SM_1000_NS6detail15normal_iteratorINS9_10device_ptrIiEEEESE_NS2_27partition_distinct_output_tISE_SE_EEPlNS0_13ScanTileStateIiLb1EEE7is_evenNS0_8NullTypeEiNS2_19streaming_context_tIlLb1EEELS5_2EEEvT0_T1_T2_T3_T4_T5_T6_T7_iT8_NS1_7vsmem_tEE19static_temp_storage;
	add.s32 	%r1302, %r1301, %r1300;
	st.shared.u32 	[%r1302], %r1248;
$L__BB7_54:
	xor.b32  	%r1303, %r96, 1;
	xor.b32  	%r1304, %r95, 1;
	xor.b32  	%r1305, %r94, 1;
	xor.b32  	%r1306, %r93, 1;
	xor.b32  	%r1307, %r92, 1;
	xor.b32  	%r1308, %r91, 1;
	xor.b32  	%r1309, %r90, 1;
	xor.b32  	%r1310, %r89, 1;
	xor.b32  	%r1311, %r88, 1;
	xor.b32  	%r1312, %r87, 1;
	xor.b32  	%r1313, %r86, 1;
	xor.b32  	%r1314, %r85, 1;
	xor.b32  	%r1315, %r84, 1;
	xor.b32  	%r1316, %r83, 1;
	add.s32 	%r1317, %r1315, %r1316;
	add.s32 	%r1318, %r1314, %r1317;
	add.s32 	%r1319, %r1313, %r1318;
	add.s32 	%r1320, %r1312, %r1319;
	add.s32 	%r1321, %r1311, %r1320;
	add.s32 	%r1322, %r1310, %r1321;
	add.s32 	%r1323, %r1309, %r1322;
	add.s32 	%r1324, %r1308, %r1323;
	add.s32 	%r1325, %r1307, %r1324;
	add.s32 	%r1326, %r1306, %r1325;
	add.s32 	%r1327, %r1305, %r1326;
	add.s32 	%r1328, %r1304, %r1327;
	add.s32 	%r1329, %r1303, %r1328;
	sub.s32 	%r1330, %r1248, %r1329;
	bar.sync 	0;
	ld.shared.v4.u32 	{%r1331, %r1332, %r1333, %r1334}, [_ZZN3cub18CUB_300001_SM_10006detail6select23DeviceSelectSweepKernelINS2_10policy_hubIiilLb1ELNS0_10SelectImplE2EE10Policy1000EN6thrust24THRUST_300001_SM_1000_NS6detail15normal_iteratorINS9_10device_ptrIiEEEESE_NS2_27partition_distinct_output_tISE_SE_EEPlNS0_13ScanTileStateIiLb1EEE7is_evenNS0_8NullTypeEiNS2_19streaming_context_tIlLb1EEELS5_2EEEvT0_T1_T2_T3_T4_T5_T6_T7_iT8_NS1_7vsmem_tEE19static_temp_storage];
	shr.u32 	%r1335, %r68, 5;
	add.s32 	%r1336, %r1332, %r1331;
	setp.eq.s32 	%p242, %r1335, 2;
	selp.b32 	%r1337, %r1336, %r1331, %p242;
	add.s32 	%r1338, %r1336, %r1333;
	setp.eq.s32 	%p243, %r1335, 3;
	selp.b32 	%r1339, %r1338, %r1337, %p243;
	add.s32 	%r1340, %r1338, %r1334;
	setp.eq.s32 	%p244, %r1335, 4;
	selp.b32 	%r1341, %r1340, %r1339, %p244;
	ld.shared.v4.u32 	{%r1342, %r1343, %r1344, %r1345}, [_ZZN3cub18CUB_300001_SM_10006detail6select23DeviceSelectSweepKernelINS2_10policy_hubIiilLb1ELNS0_10SelectImplE2EE10Policy1000EN6thrust24THRUST_300001_SM_1000_NS6detail15normal_iteratorINS9_10device_ptrIiEEEESE_NS2_27partition_distinct_output_tISE_SE_EEPlNS0_13ScanTileStateIiLb1EEE7is_evenNS0_8NullTypeEiNS2_19streaming_context_tIlLb1EEELS5_2EEEvT0_T1_T2_T3_T4_T5_T6_T7_iT8_NS1_7vsmem_tEE19static_temp_storage+16];
	add.s32 	%r1346, %r1340, %r1342;
	setp.eq.s32 	%p245, %r1335, 5;
	selp.b32 	%r1347, %r1346, %r1341, %p245;
	add.s32 	%r1348, %r1346, %r1343;
	setp.eq.s32 	%p246, %r1335, 6;
	selp.b32 	%r1349, %r1348, %r1347, %p246;
	add.s32 	%r1350, %r1348, %r1344;
	setp.eq.s32 	%p247, %r1335, 7;
	selp.b32 	%r1351, %r1350, %r1349, %p247;
	add.s32 	%r1352, %r1350, %r1345;
	setp.eq.s32 	%p248, %r1335, 8;
	selp.b32 	%r1353, %r1352, %r1351, %p248;
	ld.shared.v4.u32 	{%r1354, %r1355, %r1356, %r1357}, [_ZZN3cub18CUB_300001_SM_10006detail6select23DeviceSelectSweepKernelINS2_10policy_hubIiilLb1ELNS0_10SelectImplE2EE10Policy1000EN6thrust24THRUST_300001_SM_1000_NS6detail15normal_iteratorINS9_10device_ptrIiEEEESE_NS2_27partition_distinct_output_tISE_SE_EEPlNS0_13ScanTileStateIiLb1EEE7is_evenNS0_8NullTypeEiNS2_19streaming_context_tIlLb1EEELS5_2EEEvT0_T1_T2_T3_T4_T5_T6_T7_iT8_NS1_7vsmem_tEE19static_temp_storage+32];
	add.s32 	%r1358, %r1352, %r1354;
	setp.eq.s32 	%p249, %r1335, 9;
	selp.b32 	%r1359, %r1358, %r1353, %p249;
	add.s32 	%r1360, %r1358, %r1355;
	setp.eq.s32 	%p250, %r1335, 10;
	selp.b32 	%r1361, %r1360, %r1359, %p250;
	add.s32 	%r1362, %r1360, %r1356;
	setp.eq.s32 	%p251, %r1335, 11;
	selp.b32 	%r1363, %r1362, %r1361, %p251;
	add.s32 	%r1364, %r1362, %r1357;
	setp.eq.s32 	%p252, %r1335, 12;
	selp.b32 	%r1365, %r1364, %r1363, %p252;
	ld.shared.v4.u32 	{%r1366, %r1367, %r1368, %r1369}, [_ZZN3cub18CUB_300001_SM_10006detail6select23DeviceSelectSweepKernelINS2_10policy_hubIiilLb1ELNS0_10SelectImplE2EE10Policy1000EN6thrust24THRUST_300001_SM_1000_NS6detail15normal_iteratorINS9_10device_ptrIiEEEESE_NS2_27partition_distinct_output_tISE_SE_EEPlNS0_13ScanTileStateIiLb1EEE7is_evenNS0_8NullTypeEiNS2_19streaming_context_tIlLb1EEELS5_2EEEvT0_T1_T2_T3_T4_T5_T6_T7_iT8_NS1_7vsmem_tEE19static_temp_storage+48];
	add.s32 	%r1370, %r1364, %r1366;
	setp.eq.s32 	%p253, %r1335, 13;
	selp.b32 	%r1371, %r1370, %r1365, %p253;
	add.s32 	%r1372, %r1370, %r1367;
	setp.eq.s32 	%p254, %r1335, 14;
	selp.b32 	%r1373, %r1372, %r1371, %p254;
	add.s32 	%r1374, %r1372, %r1368;
	setp.eq.s32 	%p255, %r1335, 15;
	selp.b32 	%r1375, %r1374, %r1373, %p255;
	add.s32 	%r1376, %r1374, %r1369;
	setp.eq.s32 	%p256, %r1335, 16;
	selp.b32 	%r1377, %r1376, %r1375, %p256;
	ld.shared.v4.u32 	{%r1378, %r1379, %r1380, %r1381}, [_ZZN3cub18CUB_300001_SM_10006detail6select23DeviceSelectSweepKernelINS2_10policy_hubIiilLb1ELNS0_10SelectImplE2EE10Policy1000EN6thrust24THRUST_300001_SM_1000_NS6detail15normal_iteratorINS9_10device_ptrIiEEEESE_NS2_27partition_distinct_output_tISE_SE_EEPlNS0_13ScanTileStateIiLb1EEE7is_evenNS0_8NullTypeEiNS2_19streaming_context_tIlLb1EEELS5_2EEEvT0_T1_T2_T3_T4_T5_T6_T7_iT8_NS1_7vsmem_tEE19static_temp_storage+64];
	add.s32 	%r1382, %r1376, %r1378;
	setp.eq.s32 	%p257, %r1335, 17;
	selp.b32 	%r1383, %r1382, %r1377, %p257;
	add.s32 	%r1384, %r1382, %r1379;
	setp.eq.s32 	%p258, %r1335, 18;
	selp.b32 	%r1385, %r1384, %r1383, %p258;
	add.s32 	%r1386, %r1384, %r1380;
	setp.eq.s32 	%p259, %r1335, 19;
	selp.b32 	%r1387, %r1386, %r1385, %p259;
	add.s32 	%r99, %r1386, %r1381;
	setp.gt.u32 	%p260, %r68, 31;
	setp.lt.u32 	%p261, %r68, 32;
	setp.eq.s32 	%p262, %r1223, 0;
	selp.b32 	%r1388, 0, %r1330, %p262;
	add.s32 	%r1962, %r1387, %r1388;
	selp.b32 	%r101, %r1330, %r1962, %p261;
	@%p260 bra 	$L__BB7_70;
	setp.ne.s32 	%p263, %r68, 0;
	mul.wide.s32 	%rd362, %r1958, 8;
	add.s64 	%rd12, %rd2, %rd362;
	@%p263 bra 	$L__BB7_57;
	st.shared.u32 	[_ZZN3cub18CUB_300001_SM_10006detail6select23DeviceSelectSweepKernelINS2_10policy_hubIiilLb1ELNS0_10SelectImplE2EE10Policy1000EN6thrust24THRUST_300001_SM_1000_NS6detail15normal_iteratorINS9_10device_ptrIiEEEESE_NS2_27partition_distinct_output_tISE_SE_EEPlNS0_13ScanTileStateIiLb1EEE7is_evenNS0_8NullTypeEiNS2_19streaming_context_tIlLb1EEELS5_2EEEvT0_T1_T2_T3_T4_T5_T6_T7_iT8_NS1_7vsmem_tEE19static_temp_storage+140], %r99;
	add.s64 	%rd363, %rd12, 256;
	mov.b32 	%r1389, 100;
	// begin inline asm
	st.relaxed.gpu.v2.u32 [%rd363], {%r1389, %r99};
	// end inline asm
$L__BB7_57:
	not.b32 	%r1395, %r68;
	add.s32 	%r102, %r1958, %r1395;
	mov.b32 	%r1391, 635;
	// begin inline asm
	nanosleep.u32 %r1391;
	// end inline asm
	mul.wide.s32 	%rd365, %r102, 8;
	add.s64 	%rd366, %rd2, %rd365;
	add.s64 	%rd364, %rd366, 256;
	// begin inline asm
	ld.relaxed.gpu.v2.u32 {%r1959, %r1951}, [%rd364];
	// end inline asm
	mov.b32 	%r1952, 602;
$L__BB7_58:
	setp.eq.s32 	%p264, %r1959, 99;
	mov.b32 	%r1396, -1;
	vote.sync.any.pred 	%p265, %p264, %r1396;
	not.pred 	%p266, %p265;
	@%p266 bra 	$L__BB7_60;
	shr.u32 	%r111, %r1952, 1;
	mul.lo.s32 	%r1671, %r1958, 16807;
	and.b32  	%r1958, %r1671, 2147483647;
	sub.s32 	%r1672, %r1952, %r111;
	add.s32 	%r1673, %r1672, 1;
	rem.u32 	%r1674, %r1958, %r1673;
	add.s32 	%r1668, %r1674, %r111;
	// begin inline asm
	nanosleep.u32 %r1668;
	// end inline asm
	// begin inline asm
	ld.relaxed.gpu.v2.u32 {%r1959, %r1951}, [%rd364];
	// end inline asm
	mov.u32 	%r1952, %r111;
	bra.uni 	$L__BB7_58;
$L__BB7_60:
	mov.u32 	%r1425, %ctaid.x;
	mov.u32 	%r1426, %nctaid.y;
	mov.u32 	%r1427, %ctaid.y;
	mad.lo.s32 	%r1428, %r1425, %r1426, %r1427;
	mov.u32 	%r1429, %tid.x;
	not.b32 	%r1430, %r1429;
	add.s32 	%r1957, %r1428, %r1430;
	setp.eq.s32 	%p267, %r1959, 101;
	mov.b32 	%r1423, -1;
	vote.sync.ballot.b32 	%r1431, %p267, %r1423;
	// begin inline asm
	mov.u32 %r1398, %lanemask_ge;
	// end inline asm
	and.b32  	%r1432, %r1431, %r1398;
	or.b32  	%r1433, %r1432, -2147483648;
	add.s32 	%r1434, %r1433, -1;
	not.b32 	%r1435, %r1433;
	and.b32  	%r1436, %r1435, %r1434;
	popc.b32 	%r1402, %r1436;
	mov.b32 	%r1401, 1;
	// begin inline asm
	shfl.sync.down.b32 %r1399, %r1951, %r1401, %r1402, %r1423;
	// end inline asm
	setp.lt.s32 	%p269, %r1223, %r1402;
	selp.b32 	%r1437, %r1399, 0, %p269;
	add.s32 	%r1405, %r1437, %r1951;
	mov.b32 	%r1406, 2;
	// begin inline asm
	shfl.sync.down.b32 %r1404, %r1405, %r1406, %r1402, %r1423;
	// end inline asm
	add.s32 	%r1438, %r1223, 2;
	setp.gt.s32 	%p270, %r1438, %r1402;
	selp.b32 	%r1439, 0, %r1404, %p270;
	add.s32 	%r1410, %r1405, %r1439;
	mov.b32 	%r1411, 4;
	// begin inline asm
	shfl.sync.down.b32 %r1409, %r1410, %r1411, %r1402, %r1423;
	// end inline asm
	add.s32 	%r1440, %r1223, 4;
	setp.gt.s32 	%p271, %r1440, %r1402;
	selp.b32 	%r1441, 0, %r1409, %p271;
	add.s32 	%r1415, %r1410, %r1441;
	mov.b32 	%r1416, 8;
	// begin inline asm
	shfl.sync.down.b32 %r1414, %r1415, %r1416, %r1402, %r1423;
	// end inline asm
	add.s32 	%r1442, %r1223, 8;
	setp.gt.s32 	%p272, %r1442, %r1402;
	selp.b32 	%r1443, 0, %r1414, %p272;
	add.s32 	%r1420, %r1415, %r1443;
	mov.b32 	%r1421, 16;
	// begin inline asm
	shfl.sync.down.b32 %r1419, %r1420, %r1421, %r1402, %r1423;
	// end inline asm
	add.s32 	%r1444, %r1223, 16;
	setp.gt.s32 	%p273, %r1444, %r1402;
	selp.b32 	%r1445, 0, %r1419, %p273;
	add.s32 	%r1955, %r1420, %r1445;
	add.s64 	%rd13, %rd2, 256;
	mov.b32 	%r1953, 602;
$L__BB7_61:
	setp.ne.s32 	%p274, %r1959, 101;
	mov.b32 	%r1446, -1;
	vote.sync.all.pred 	%p275, %p274, %r1446;
	not.pred 	%p276, %p275;
	@%p276 bra 	$L__BB7_66;
	shr.u32 	%r1953, %r1953, 1;
	mul.wide.s32 	%rd442, %r1957, 8;
	add.s64 	%rd443, %rd13, %rd442;
	add.s64 	%rd441, %rd443, -256;
	// begin inline asm
	ld.relaxed.gpu.v2.u32 {%r1959, %r1960}, [%rd441];
	// end inline asm
	mov.u32 	%r1961, %r1953;
$L__BB7_63:
	setp.eq.s32 	%p310, %r1959, 99;
	mov.b32 	%r1618, -1;
	vote.sync.any.pred 	%p311, %p310, %r1618;
	not.pred 	%p312, %p311;
	@%p312 bra 	$L__BB7_65;
	shr.u32 	%r132, %r1961, 1;
	mul.lo.s32 	%r1664, %r1958, 16807;
	and.b32  	%r1958, %r1664, 2147483647;
	sub.s32 	%r1665, %r1961, %r132;
	add.s32 	%r1666, %r1665, 1;
	rem.u32 	%r1667, %r1958, %r1666;
	add.s32 	%r1661, %r1667, %r132;
	// begin inline asm
	nanosleep.u32 %r1661;
	// end inline asm
	// begin inline asm
	ld.relaxed.gpu.v2.u32 {%r1959, %r1960}, [%rd441];
	// end inline asm
	mov.u32 	%r1961, %r132;
	bra.uni 	$L__BB7_63;
$L__BB7_65:
	setp.eq.s32 	%p313, %r1959, 101;
	mov.b32 	%r1644, -1;
	vote.sync.ballot.b32 	%r1645, %p313, %r1644;
	and.b32  	%r1646, %r1645, %r1398;
	or.b32  	%r1647, %r1646, -2147483648;
	add.s32 	%r1648, %r1647, -1;
	not.b32 	%r1649, %r1647;
	and.b32  	%r1650, %r1649, %r1648;
	popc.b32 	%r1623, %r1650;
	mov.b32 	%r1622, 1;
	// begin inline asm
	shfl.sync.down.b32 %r1620, %r1960, %r1622, %r1623, %r1644;
	// end inline asm
	setp.lt.s32 	%p315, %r1223, %r1623;
	selp.b32 	%r1651, %r1620, 0, %p315;
	add.s32 	%r1626, %r1651, %r1960;
	mov.b32 	%r1627, 2;
	// begin inline asm
	shfl.sync.down.b32 %r1625, %r1626, %r1627, %r1623, %r1644;
	// end inline asm
	add.s32 	%r1652, %r1223, 2;
	setp.gt.s32 	%p316, %r1652, %r1623;
	selp.b32 	%r1653, 0, %r1625, %p316;
	add.s32 	%r1631, %r1626, %r1653;
	mov.b32 	%r1632, 4;
	// begin inline asm
	shfl.sync.down.b32 %r1630, %r1631, %r1632, %r1623, %r1644;
	// end inline asm
	add.s32 	%r1654, %r1223, 4;
	setp.gt.s32 	%p317, %r1654, %r1623;
	selp.b32 	%r1655, 0, %r1630, %p317;
	add.s32 	%r1636, %r1631, %r1655;
	mov.b32 	%r1637, 8;
	// begin inline asm
	shfl.sync.down.b32 %r1635, %r1636, %r1637, %r1623, %r1644;
	// end inline asm
	add.s32 	%r1656, %r1223, 8;
	setp.gt.s32 	%p318, %r1656, %r1623;
	selp.b32 	%r1657, 0, %r1635, %p318;
	add.s32 	%r1641, %r1636, %r1657;
	mov.b32 	%r1642, 16;
	// begin inline asm
	shfl.sync.down.b32 %r1640, %r1641, %r1642, %r1623, %r1644;
	// end inline asm
	add.s32 	%r1658, %r1223, 16;
	setp.gt.s32 	%p319, %r1658, %r1623;
	selp.b32 	%r1659, 0, %r1640, %p319;
	add.s32 	%r1660, %r1659, %r1955;
	add.s32 	%r1955, %r1660, %r1641;
	add.s32 	%r1957, %r1957, -32;
	bra.uni 	$L__BB7_61;
$L__BB7_66:
	mov.u32 	%r1448, %tid.x;
	setp.ne.s32 	%p277, %r1448, 0;
	@%p277 bra 	$L__BB7_68;
	add.s32 	%r1450, %r1955, %r99;
	add.s64 	%rd367, %rd12, 256;
	mov.b32 	%r1449, 101;
	// begin inline asm
	st.relaxed.gpu.v2.u32 [%rd367], {%r1449, %r1450};
	// end inline asm
	st.shared.u32 	[_ZZN3cub18CUB_300001_SM_10006detail6select23DeviceSelectSweepKernelINS2_10policy_hubIiilLb1ELNS0_10SelectImplE2EE10Policy1000EN6thrust24THRUST_300001_SM_1000_NS6detail15normal_iteratorINS9_10device_ptrIiEEEESE_NS2_27partition_distinct_output_tISE_SE_EEPlNS0_13ScanTileStateIiLb1EEE7is_evenNS0_8NullTypeEiNS2_19streaming_context_tIlLb1EEELS5_2EEEvT0_T1_T2_T3_T4_T5_T6_T7_iT8_NS1_7vsmem_tEE19static_temp_storage+132], %r1955;
	st.shared.u32 	[_ZZN3cub18CUB_300001_SM_10006detail6select23DeviceSelectSweepKernelINS2_10policy_hubIiilLb1ELNS0_10SelectImplE2EE10Policy1000EN6thrust24THRUST_300001_SM_1000_NS6detail15normal_iteratorINS9_10device_ptrIiEEEESE_NS2_27partition_distinct_output_tISE_SE_EEPlNS0_13ScanTileStateIiLb1EEE7is_evenNS0_8NullTypeEiNS2_19streaming_context_tIlLb1EEELS5_2EEEvT0_T1_T2_T3_T4_T5_T6_T7_iT8_NS1_7vsmem_tEE19static_temp_storage+136], %r1450;
$L__BB7_68:
	setp.ne.s32 	%p278, %r1223, 0;
	mov.u32 	%r1962, %r101;
	@%p278 bra 	$L__BB7_70;
	st.shared.u32 	[_ZZN3cub18CUB_300001_SM_10006detail6select23DeviceSelectSweepKernelINS2_10policy_hubIiilLb1ELNS0_10SelectImplE2EE10Policy1000EN6thrust24THRUST_300001_SM_1000_NS6detail15normal_iteratorINS9_10device_ptrIiEEEESE_NS2_27partition_distinct_output_tISE_SE_EEPlNS0_13ScanTileStateIiLb1EEE7is_evenNS0_8NullTypeEiNS2_19streaming_context_tIlLb1EEELS5_2EEEvT0_T1_T2_T3_T4_T5_T6_T7_iT8_NS1_7vsmem_tEE19static_temp_storage+100], %r1955;
	mov.u32 	%r1962, %r1955;
$L__BB7_70:
	bar.sync 	0;
	mov.u32 	%r139, %tid.x;
	setp.eq.s32 	%p279, %r139, 0;
	mov.u32 	%r1451, _ZZN3cub18CUB_300001_SM_10006detail6select23DeviceSelectSweepKernelINS2_10policy_hubIiilLb1ELNS0_10SelectImplE2EE10Policy1000EN6thrust24THRUST_300001_SM_1000_NS6detail15normal_iteratorINS9_10device_ptrIiEEEESE_NS2_27partition_distinct_output_tISE_SE_EEPlNS0_13ScanTileStateIiLb1EEE7is_evenNS0_8NullTypeEiNS2_19streaming_context_tIlLb1EEELS5_2EEEvT0_T1_T2_T3_T4_T5_T6_T7_iT8_NS1_7vsmem_tEE19static_temp_storage;
	ld.shared.u32 	%r1452, [_ZZN3cub18CUB_300001_SM_10006detail6select23DeviceSelectSweepKernelINS2_10policy_hubIiilLb1ELNS0_10SelectImplE2EE10Policy1000EN6thrust24THRUST_300001_SM_1000_NS6detail15normal_iteratorINS9_10device_ptrIiEEEESE_NS2_27partition_distinct_output_tISE_SE_EEPlNS0_13ScanTileStateIiLb1EEE7is_evenNS0_8NullTypeEiNS2_19streaming_context_tIlLb1EEELS5_2EEEvT0_T1_T2_T3_T4_T5_T6_T7_iT8_NS1_7vsmem_tEE19static_temp_storage+100];
	selp.b32 	%r1453, 0, %r1452, %p279;
	add.s32 	%r1454, %r1453, %r1962;
	xor.b32  	%r1455, %r83, 1;
	add.s32 	%r1456, %r1454, %r1455;
	xor.b32  	%r1457, %r84, 1;
	add.s32 	%r1458, %r1457, %r1455;
	add.s32 	%r1459, %r1458, %r1454;
	xor.b32  	%r1460, %r85, 1;
	add.s32 	%r1461, %r1459, %r1460;
	xor.b32  	%r1462, %r86, 1;
	add.s32 	%r1463, %r1461, %r1462;
	xor.b32  	%r1464, %r87, 1;
	add.s32 	%r1465, %r1463, %r1464;
	xor.b32  	%r1466, %r88, 1;
	add.s32 	%r1467, %r1465, %r1466;
	xor.b32  	%r1468, %r89, 1;
	add.s32 	%r1469, %r1467, %r1468;
	xor.b32  	%r1470, %r90, 1;
	add.s32 	%r1471, %r1469, %r1470;
	xor.b32  	%r1472, %r91, 1;
	add.s32 	%r1473, %r1471, %r1472;
	xor.b32  	%r1474, %r92, 1;
	add.s32 	%r1475, %r1473, %r1474;
	xor.b32  	%r1476, %r93, 1;
	add.s32 	%r1477, %r1475, %r1476;
	xor.b32  	%r1478, %r94, 1;
	add.s32 	%r1479, %r1477, %r1478;
	xor.b32  	%r1480, %r95, 1;
	add.s32 	%r1481, %r1479, %r1480;
	ld.shared.u32 	%r140, [_ZZN3cub18CUB_300001_SM_10006detail6select23DeviceSelectSweepKernelINS2_10policy_hubIiilLb1ELNS0_10SelectImplE2EE10Policy1000EN6thrust24THRUST_300001_SM_1000_NS6detail15normal_iteratorINS9_10device_ptrIiEEEESE_NS2_27partition_distinct_output_tISE_SE_EEPlNS0_13ScanTileStateIiLb1EEE7is_evenNS0_8NullTypeEiNS2_19streaming_context_tIlLb1EEELS5_2EEEvT0_T1_T2_T3_T4_T5_T6_T7_iT8_NS1_7vsmem_tEE19static_temp_storage+140];
	ld.shared.u32 	%r141, [_ZZN3cub18CUB_300001_SM_10006detail6select23DeviceSelectSweepKernelINS2_10policy_hubIiilLb1ELNS0_10SelectImplE2EE10Policy1000EN6thrust24THRUST_300001_SM_1000_NS6detail15normal_iteratorINS9_10device_ptrIiEEEESE_NS2_27partition_distinct_output_tISE_SE_EEPlNS0_13ScanTileStateIiLb1EEE7is_evenNS0_8NullTypeEiNS2_19streaming_context_tIlLb1EEELS5_2EEEvT0_T1_T2_T3_T4_T5_T6_T7_iT8_NS1_7vsmem_tEE19static_temp_storage+132];
	mov.u32 	%r1482, %ctaid.x;
	mov.u32 	%r1483, %nctaid.y;
	mov.u32 	%r1484, %ctaid.y;
	mad.lo.s32 	%r1485, %r1482, %r1483, %r1484;
	mul.lo.s32 	%r1486, %r1485, 8960;
	sub.s32 	%r142, %r1486, %r141;
	bar.sync 	0;
	sub.s32 	%r143, 8960, %r140;
	sub.s32 	%r1487, %r1454, %r141;
	mul.lo.s32 	%r1488, %r139, 14;
	sub.s32 	%r1489, %r1488, %r1487;
	setp.eq.s32 	%p280, %r83, 0;
	add.s32 	%r1490, %r1487, %r143;
	selp.b32 	%r1491, %r1490, %r1489, %p280;
	shl.b32 	%r1492, %r1491, 2;
	add.s32 	%r1493, %r1451, %r1492;
	st.shared.u32 	[%r1493], %r69;
	sub.s32 	%r1494, %r141, %r1456;
	add.s32 	%r1495, %r1488, %r1494;
	add.s32 	%r1496, %r1495, 1;
	setp.eq.s32 	%p281, %r84, 0;
	add.s32 	%r1497, %r1490, %r1455;
	selp.b32 	%r1498, %r1497, %r1496, %p281;
	shl.b32 	%r1499, %r1498, 2;
	add.s32 	%r1500, %r1451, %r1499;
	st.shared.u32 	[%r1500], %r70;
	sub.s32 	%r1501, %r141, %r1459;
	add.s32 	%r1502, %r1488, %r1501;
	add.s32 	%r1503, %r1502, 2;
	setp.eq.s32 	%p282, %r85, 0;
	add.s32 	%r1504, %r1497, %r1457;
	selp.b32 	%r1505, %r1504, %r1503, %p282;
	shl.b32 	%r1506, %r1505, 2;
	add.s32 	%r1507, %r1451, %r1506;
	st.shared.u32 	[%r1507], %r71;
	sub.s32 	%r1508, %r141, %r1461;
	add.s32 	%r1509, %r1488, %r1508;
	add.s32 	%r1510, %r1509, 3;
	setp.eq.s32 	%p283, %r86, 0;
	add.s32 	%r1511, %r1504, %r1460;
	selp.b32 	%r1512, %r1511, %r1510, %p283;
	shl.b32 	%r1513, %r1512, 2;
	add.s32 	%r1514, %r1451, %r1513;
	st.shared.u32 	[%r1514], %r72;
	sub.s32 	%r1515, %r141, %r1463;
	add.s32 	%r1516, %r1488, %r1515;
	add.s32 	%r1517, %r1516, 4;
	setp.eq.s32 	%p284, %r87, 0;
	add.s32 	%r1518, %r1511, %r1462;
	selp.b32 	%r1519, %r1518, %r1517, %p284;
	shl.b32 	%r1520, %r1519, 2;
	add.s32 	%r1521, %r1451, %r1520;
	st.shared.u32 	[%r1521], %r73;
	sub.s32 	%r1522, %r141, %r1465;
	add.s32 	%r1523, %r1488, %r1522;
	add.s32 	%r1524, %r1523, 5;
	setp.eq.s32 	%p285, %r88, 0;
	add.s32 	%r1525, %r1518, %r1464;
	selp.b32 	%r1526, %r1525, %r1524, %p285;
	shl.b32 	%r1527, %r1526, 2;
	add.s32 	%r1528, %r1451, %r1527;
	st.shared.u32 	[%r1528], %r74;
	sub.s32 	%r1529, %r141, %r1467;
	add.s32 	%r1530, %r1488, %r1529;
	add.s32 	%r1531, %r1530, 6;
	setp.eq.s32 	%p286, %r89, 0;
	add.s32 	%r1532, %r1525, %r1466;
	selp.b32 	%r1533, %r1532, %r1531, %p286;
	shl.b32 	%r1534, %r1533, 2;
	add.s32 	%r1535, %r1451, %r1534;
	st.shared.u32 	[%r1535], %r75;
	sub.s32 	%r1536, %r141, %r1469;
	add.s32 	%r1537, %r1488, %r1536;
	add.s32 	%r1538, %r1537, 7;
	setp.eq.s32 	%p287, %r90, 0;
	add.s32 	%r1539, %r1532, %r1468;
	selp.b32 	%r1540, %r1539, %r1538, %p287;
	shl.b32 	%r1541, %r1540, 2;
	add.s32 	%r1542, %r1451, %r1541;
	st.shared.u32 	[%r1542], %r76;
	sub.s32 	%r1543, %r141, %r1471;
	add.s32 	%r1544, %r1488, %r1543;
	add.s32 	%r1545, %r1544, 8;
	setp.eq.s32 	%p288, %r91, 0;
	add.s32 	%r1546, %r1539, %r1470;
	selp.b32 	%r1547, %r1546, %r1545, %p288;
	shl.b32 	%r1548, %r1547, 2;
	add.s32 	%r1549, %r1451, %r1548;
	st.shared.u32 	[%r1549], %r77;
	sub.s32 	%r1550, %r141, %r1473;
	add.s32 	%r1551, %r1488, %r1550;
	add.s32 	%r1552, %r1551, 9;
	setp.eq.s32 	%p289, %r92, 0;
	add.s32 	%r1553, %r1546, %r1472;
	selp.b32 	%r1554, %r1553, %r1552, %p289;
	shl.b32 	%r1555, %r1554, 2;
	add.s32 	%r1556, %r1451, %r1555;
	st.shared.u32 	[%r1556], %r78;
	sub.s32 	%r1557, %r141, %r1475;
	add.s32 	%r1558, %r1488, %r1557;
	add.s32 	%r1559, %r1558, 10;
	setp.eq.s32 	%p290, %r93, 0;
	add.s32 	%r1560, %r1553, %r1474;
	selp.b32 	%r1561, %r1560, %r1559, %p290;
	shl.b32 	%r1562, %r1561, 2;
	add.s32 	%r1563, %r1451, %r1562;
	st.shared.u32 	[%r1563], %r79;
	sub.s32 	%r1564, %r141, %r1477;
	add.s32 	%r1565, %r1488, %r1564;
	add.s32 	%r1566, %r1565, 11;
	setp.eq.s32 	%p291, %r94, 0;
	add.s32 	%r1567, %r1560, %r1476;
	selp.b32 	%r1568, %r1567, %r1566, %p291;
	shl.b32 	%r1569, %r1568, 2;
	add.s32 	%r1570, %r1451, %r1569;
	st.shared.u32 	[%r1570], %r80;
	sub.s32 	%r1571, %r141, %r1479;
	add.s32 	%r1572, %r1488, %r1571;
	add.s32 	%r1573, %r1572, 12;
	setp.eq.s32 	%p292, %r95, 0;
	add.s32 	%r1574, %r1567, %r1478;
	selp.b32 	%r1575, %r1574, %r1573, %p292;
	shl.b32 	%r1576, %r1575, 2;
	add.s32 	%r1577, %r1451, %r1576;
	st.shared.u32 	[%r1577], %r81;
	sub.s32 	%r1578, %r141, %r1481;
	add.s32 	%r1579, %r1488, %r1578;
	add.s32 	%r1580, %r1579, 13;
	setp.eq.s32 	%p293, %r96, 0;
	add.s32 	%r1581, %r1574, %r1480;
	selp.b32 	%r1582, %r1581, %r1580, %p293;
	shl.b32 	%r1583, %r1582, 2;
	add.s32 	%r1584, %r1451, %r1583;
	st.shared.u32 	[%r1584], %r82;
	bar.sync 	0;
	mov.u64 	%rd14, %rd55;
	ld.param.u8 	%rs13, [%rd14];
	setp.ne.s16 	%p294, %rs13, 0;
	mov.b64 	%rd636, 0;
	@%p294 bra 	$L__BB7_72;
	ld.param.u64 	%rd369, [%rd14+24];
	cvta.to.global.u64 	%rd370, %rd369;
	ld.global.u64 	%rd636, [%rd370];
$L__BB7_72:
	setp.ne.s16 	%p295, %rs13, 0;
	mov.b64 	%rd637, 0;
	@%p295 bra 	$L__BB7_74;
	ld.param.u64 	%rd372, [%rd14+16];
	ld.param.u64 	%rd373, [%rd14+24];
	cvta.to.global.u64 	%rd374, %rd373;
	ld.global.u64 	%rd375, [%rd374];
	sub.s64 	%rd637, %rd372, %rd375;
$L__BB7_74:
	cvta.to.global.u64 	%rd19, %rd52;
	cvta.to.global.u64 	%rd20, %rd53;
	add.s32 	%r1585, %r140, %r141;
	add.s32 	%r1586, %r1585, %r139;
	setp.lt.s32 	%p296, %r139, %r143;
	add.s32 	%r144, %r1586, -8960;
	shl.b32 	%r1587, %r139, 2;
	add.s32 	%r145, %r1451, %r1587;
	ld.shared.u32 	%r146, [%r145];
	@%p296 bra 	$L__BB7_76;
	cvt.s64.s32 	%rd376, %r144;
	add.s64 	%rd377, %rd636, %rd376;
	shl.b64 	%rd378, %rd377, 2;
	add.s64 	%rd379, %rd19, %rd378;
	st.global.u32 	[%rd379], %r146;
	bra.uni 	$L__BB7_77;
$L__BB7_76:
	add.s32 	%r1589, %r142, %r139;
	cvt.s64.s32 	%rd380, %r1589;
	add.s64 	%rd381, %rd637, %rd380;
	shl.b64 	%rd382, %rd381, 2;
	add.s64 	%rd383, %rd20, %rd382;
	st.global.u32 	[%rd383], %r146;
$L__BB7_77:
	add.s32 	%r1590, %r139, 640;
	setp.lt.s32 	%p297, %r1590, %r143;
	ld.shared.u32 	%r147, [%r145+2560];
	cvt.u64.u32 	%rd384, %r139;
	cvt.s64.s32 	%rd385, %r142;
	add.s64 	%rd386, %rd385, %rd384;
	add.s64 	%rd387, %rd637, %rd386;
	shl.b64 	%rd388, %rd387, 2;
	add.s64 	%rd21, %rd20, %rd388;
	@%p297 bra 	$L__BB7_79;
	add.s32 	%r1591, %r144, 640;
	cvt.s64.s32 	%rd389, %r1591;
	add.s64 	%rd390, %rd636, %rd389;
	shl.b64 	%rd391, %rd390, 2;
	add.s64 	%rd392, %rd19, %rd391;
	st.global.u32 	[%rd392], %r147;
	bra.uni 	$L__BB7_80;
$L__BB7_79:
	st.global.u32 	[%rd21+2560], %r147;
$L__BB7_80:
	add.s32 	%r1592, %r139, 1280;
	setp.lt.s32 	%p298, %r1592, %r143;
	ld.shared.u32 	%r148, [%r145+5120];
	@%p298 bra 	$L__BB7_82;
	add.s32 	%r1593, %r144, 1280;
	cvt.s64.s32 	%rd393, %r1593;
	add.s64 	%rd394, %rd636, %rd393;
	shl.b64 	%rd395, %rd394, 2;
	add.s64 	%rd396, %rd19, %rd395;
	st.global.u32 	[%rd396], %r148;
	bra.uni 	$L__BB7_83;
$L__BB7_82:
	st.global.u32 	[%rd21+5120], %r148;
$L__BB7_83:
	add.s32 	%r1594, %r139, 1920;
	setp.lt.s32 	%p299, %r1594, %r143;
	ld.shared.u32 	%r149, [%r145+7680];
	@%p299 bra 	$L__BB7_85;
	add.s32 	%r1595, %r144, 1920;
	cvt.s64.s32 	%rd397, %r1595;
	add.s64 	%rd398, %rd636, %rd397;
	shl.b64 	%rd399, %rd398, 2;
	add.s64 	%rd400, %rd19, %rd399;
	st.global.u32 	[%rd400], %r149;
	bra.uni 	$L__BB7_86;
$L__BB7_85:
	st.global.u32 	[%rd21+7680], %r149;
$L__BB7_86:
	add.s32 	%r1596, %r139, 2560;
	setp.lt.s32 	%p300, %r1596, %r143;
	ld.shared.u32 	%r150, [%r145+10240];
	@%p300 bra 	$L__BB7_88;
	add.s32 	%r1597, %r144, 2560;
	cvt.s64.s32 	%rd401, %r1597;
	add.s64 	%rd402, %rd636, %rd401;
	shl.b64 	%rd403, %rd402, 2;
	add.s64 	%rd404, %rd19, %rd403;
	st.global.u32 	[%rd404], %r150;
	bra.uni 	$L__BB7_89;
$L__BB7_88:
	st.global.u32 	[%rd21+10240], %r150;
$L__BB7_89:
	add.s32 	%r1598, %r139, 3200;
	setp.lt.s32 	%p301, %r1598, %r143;
	ld.shared.u32 	%r151, [%r145+12800];
	@%p301 bra 	$L__BB7_91;
	add.s32 	%r1599, %r144, 3200;
	cvt.s64.s32 	%rd405, %r1599;
	add.s64 	%rd406, %rd636, %rd405;
	shl.b64 	%rd407, %rd406, 2;
	add.s64 	%rd408, %rd19, %rd407;
	st.global.u32 	[%rd408], %r151;
	bra.uni 	$L__BB7_92;
$L__BB7_91:
	st.global.u32 	[%rd21+12800], %r151;
$L__BB7_92:
	add.s32 	%r1600, %r139, 3840;
	setp.lt.s32 	%p302, %r1600, %r143;
	ld.shared.u32 	%r152, [%r145+15360];
	@%p302 bra 	$L__BB7_94;
	add.s32 	%r1601, %r144, 3840;
	cvt.s64.s32 	%rd409, %r1601;
	add.s64 	%rd410, %rd636, %rd409;
	shl.b64 	%rd411, %rd410, 2;
	add.s64 	%rd412, %rd19, %rd411;
	st.global.u32 	[%rd412], %r152;
	bra.uni 	$L__BB7_95;
$L__BB7_94:
	st.global.u32 	[%rd21+15360], %r152;
$L__BB7_95:
	add.s32 	%r1602, %r139, 4480;
	setp.lt.s32 	%p303, %r1602, %r143;
	ld.shared.u32 	%r153, [%r145+17920];
	@%p303 bra 	$L__BB7_97;
	add.s32 	%r1603, %r144, 4480;
	cvt.s64.s32 	%rd413, %r1603;
	add.s64 	%rd414, %rd636, %rd413;
	shl.b64 	%rd415, %rd414, 2;
	add.s64 	%rd416, %rd19, %rd415;
	st.global.u32 	[%rd416], %r153;
	bra.uni 	$L__BB7_98;
$L__BB7_97:
	st.global.u32 	[%rd21+17920], %r153;
$L__BB7_98:
	or.b32  	%r1604, %r139, 5120;
	setp.lt.s32 	%p304, %r1604, %r143;
	ld.shared.u32 	%r154, [%r145+20480];
	@%p304 bra 	$L__BB7_100;
	add.s32 	%r1605, %r144, 5120;
	cvt.s64.s32 	%rd417, %r1605;
	add.s64 	%rd418, %rd636, %rd417;
	shl.b64 	%rd419, %rd418, 2;
	add.s64 	%rd420, %rd19, %rd419;
	st.global.u32 	[%rd420], %r154;
	bra.uni 	$L__BB7_101;
$L__BB7_100:
	st.global.u32 	[%rd21+20480], %r154;
$L__BB7_101:
	add.s32 	%r1606, %r139, 5760;
	setp.lt.s32 	%p305, %r1606, %r143;
	ld.shared.u32 	%r155, [%r145+23040];
	@%p305 bra 	$L__BB7_103;
	add.s32 	%r1607, %r144, 5760;
	cvt.s64.s32 	%rd421, %r1607;
	add.s64 	%rd422, %rd636, %rd421;
	shl.b64 	%rd423, %rd422, 2;
	add.s64 	%rd424, %rd19, %rd423;
	st.global.u32 	[%rd424], %r155;
	bra.uni 	$L__BB7_104;
$L__BB7_103:
	st.global.u32 	[%rd21+23040], %r155;
$L__BB7_104:
	add.s32 	%r1608, %r139, 6400;
	setp.lt.s32 	%p306, %r1608, %r143;
	ld.shared.u32 	%r156, [%r145+25600];
	@%p306 bra 	$L__BB7_106;
	add.s32 	%r1609, %r144, 6400;
	cvt.s64.s32 	%rd425, %r1609;
	add.s64 	%rd426, %rd636, %rd425;
	shl.b64 	%rd427, %rd426, 2;
	add.s64 	%rd428, %rd19, %rd427;
	st.global.u32 	[%rd428], %r156;
	bra.uni 	$L__BB7_107;
$L__BB7_106:
	st.global.u32 	[%rd21+25600], %r156;
$L__BB7_107:
	add.s32 	%r1610, %r139, 7040;
	setp.lt.s32 	%p307, %r1610, %r143;
	ld.shared.u32 	%r157, [%r145+28160];
	@%p307 bra 	$L__BB7_109;
	add.s32 	%r1611, %r144, 7040;
	cvt.s64.s32 	%rd429, %r1611;
	add.s64 	%rd430, %rd636, %rd429;
	shl.b64 	%rd431, %rd430, 2;
	add.s64 	%rd432, %rd19, %rd431;
	st.global.u32 	[%rd432], %r157;
	bra.uni 	$L__BB7_110;
$L__BB7_109:
	st.global.u32 	[%rd21+28160], %r157;
$L__BB7_110:
	add.s32 	%r1612, %r139, 7680;
	setp.lt.s32 	%p308, %r1612, %r143;
	ld.shared.u32 	%r158, [%r145+30720];
	@%p308 bra 	$L__BB7_112;
	add.s32 	%r1613, %r144, 7680;
	cvt.s64.s32 	%rd433, %r1613;
	add.s64 	%rd434, %rd636, %rd433;
	shl.b64 	%rd435, %rd434, 2;
	add.s64 	%rd436, %rd19, %rd435;
	st.global.u32 	[%rd436], %r158;
	bra.uni 	$L__BB7_113;
$L__BB7_112:
	st.global.u32 	[%rd21+30720], %r158;
$L__BB7_113:
	add.s32 	%r1614, %r139, 8320;
	setp.lt.s32 	%p309, %r1614, %r143;
	ld.shared.u32 	%r159, [%r145+33280];
	@%p309 bra 	$L__BB7_115;
	add.s32 	%r1615, %r144, 8320;
	cvt.s64.s32 	%rd437, %r1615;
	add.s64 	%rd438, %rd636, %rd437;
	shl.b64 	%rd439, %rd438, 2;
	add.s64 	%rd440, %rd19, %rd439;
	st.global.u32 	[%rd440], %r159;
	bra.uni 	$L__BB7_377;
$L__BB7_115:
	st.global.u32 	[%rd21+33280], %r159;
	bra.uni 	$L__BB7_377;
$L__BB7_116:
	ld.param.u32 	%r1946, [_ZN3cub18CUB_300001_SM_10006detail6select23DeviceSelectSweepKernelINS2_10policy_hubIiilLb1ELNS0_10SelectImplE2EE10Policy1000EN6thrust24THRUST_300001_SM_1000_NS6detail15normal_iteratorINS9_10device_ptrIiEEEESE_NS2_27partition_distinct_output_tISE_SE_EEPlNS0_13ScanTileStateIiLb1EEE7is_evenNS0_8NullTypeEiNS2_19streaming_context_tIlLb1EEELS5_2EEEvT0_T1_T2_T3_T4_T5_T6_T7_iT8_NS1_7vsmem_tE_param_7];
	sub.s32 	%r160, %r1946, %r2;
	setp.ne.s32 	%p2, %r1, 0;
	@%p2 bra 	$L__BB7_235;
	ld.param.u8 	%rs5, [%rd1];
	setp.eq.s16 	%p126, %rs5, 0;
	ld.param.u64 	%rd156, [%rd1+16];
	selp.b64 	%rd157, %rd156, 0, %p126;
	cvt.u64.u32 	%rd22, %r2;
	add.s64 	%rd158, %rd157, %rd22;
	mov.u32 	%r912, %tid.x;
	mul.lo.s32 	%r913, %r912, 14;
	setp.ge.s32 	%p127, %r913, %r160;
	cvt.u64.u32 	%rd23, %r913;
	add.s64 	%rd159, %rd158, %rd23;
	shl.b64 	%rd160, %rd159, 2;
	add.s64 	%rd24, %rd3, %rd160;
	@%p127 bra 	$L__BB7_119;
	ld.global.u32 	%r1963, [%rd24];
$L__BB7_119:
	cvt.u32.u64 	%r915, %rd23;
	add.s32 	%r163, %r915, 1;
	setp.ge.s32 	%p128, %r163, %r160;
	@%p128 bra 	$L__BB7_121;
	ld.global.u32 	%r1964, [%rd24+4];
$L__BB7_121:
	add.s32 	%r166, %r915, 2;
	setp.ge.s32 	%p129, %r166, %r160;
	@%p129 bra 	$L__BB7_123;
	ld.global.u32 	%r1965, [%rd24+8];
$L__BB7_123:
	add.s32 	%r169, %r915, 3;
	setp.ge.s32 	%p130, %r169, %r160;
	@%p130 bra 	$L__BB7_125;
	ld.global.u32 	%r1966, [%rd24+12];
$L__BB7_125:
	add.s32 	%r172, %r915, 4;
	setp.ge.s32 	%p131, %r172, %r160;
	@%p131 bra 	$L__BB7_127;
	ld.global.u32 	%r1967, [%rd24+16];
$L__BB7_127:
	add.s32 	%r175, %r915, 5;
	setp.ge.s32 	%p132, %r175, %r160;
	@%p132 bra 	$L__BB7_129;
	ld.global.u32 	%r1968, [%rd24+20];
$L__BB7_129:
	add.s32 	%r178, %r915, 6;
	setp.ge.s32 	%p133, %r178, %r160;
	@%p133 bra 	$L__BB7_131;
	ld.global.u32 	%r1969, [%rd24+24];
$L__BB7_131:
	add.s32 	%r181, %r915, 7;
	setp.ge.s32 	%p134, %r181, %r160;
	@%p134 bra 	$L__BB7_133;
	ld.global.u32 	%r1970, [%rd24+28];
$L__BB7_133:
	add.s32 	%r930, %r915, 8;
	setp.ge.s32 	%p135, %r930, %r160;
	@%p135 bra 	$L__BB7_135;
	ld.global.u32 	%r1971, [%rd24+32];
$L__BB7_135:
	add.s32 	%r933, %r915, 9;
	setp.ge.s32 	%p136, %r933, %r160;
	@%p136 bra 	$L__BB7_137;
	ld.global.u32 	%r1972, [%rd24+36];
$L__BB7_137:
	add.s32 	%r936, %r915, 10;
	setp.ge.s32 	%p137, %r936, %r160;
	@%p137 bra 	$L__BB7_139;
	ld.global.u32 	%r1973, [%rd24+40];
$L__BB7_139:
	add.s32 	%r939, %r915, 11;
	setp.ge.s32 	%p138, %r939, %r160;
	@%p138 bra 	$L__BB7_141;
	ld.global.u32 	%r1974, [%rd24+44];
$L__BB7_141:
	add.s32 	%r192, %r915, 12;
	setp.ge.s32 	%p139, %r192, %r160;
	@%p139 bra 	$L__BB7_143;
	ld.global.u32 	%r1975, [%rd24+48];
$L__BB7_143:
	add.s32 	%r195, %r915, 13;
	setp.ge.s32 	%p140, %r195, %r160;
	@%p140 bra 	$L__BB7_145;
	ld.global.u32 	%r1976, [%rd24+52];
$L__BB7_145:
	setp.ge.s32 	%p141, %r915, %r160;
	bar.sync 	0;
	mov.u64 	%rd161, %rd55;
	ld.param.u8 	%rs6, [%rd161];
	setp.eq.s16 	%p142, %rs6, 0;
	ld.param.u64 	%rd162, [%rd161+16];
	selp.b64 	%rd163, %rd162, 0, %p142;
	add.s64 	%rd164, %rd163, %rd22;
	add.s64 	%rd165, %rd164, %rd23;
	shl.b64 	%rd166, %rd165, 2;
	add.s64 	%rd25, %rd4, %rd166;
	mov.b32 	%r1977, 1;
	@%p141 bra 	$L__BB7_147;
	ld.global.u32 	%r946, [%rd25];
	not.b32 	%r947, %r946;
	and.b32  	%r1977, %r947, 1;
$L__BB7_147:
	setp.ge.s32 	%p143, %r163, %r160;
	mov.b32 	%r1978, 1;
	@%p143 bra 	$L__BB7_149;
	ld.global.u32 	%r949, [%rd25+4];
	not.b32 	%r950, %r949;
	and.b32  	%r1978, %r950, 1;
$L__BB7_149:
	setp.ge.s32 	%p144, %r166, %r160;
	mov.b32 	%r1979, 1;
	@%p144 bra 	$L__BB7_151;
	ld.global.u32 	%r952, [%rd25+8];
	not.b32 	%r953, %r952;
	and.b32  	%r1979, %r953, 1;
$L__BB7_151:
	setp.ge.s32 	%p145, %r169, %r160;
	mov.b32 	%r1980, 1;
	@%p145 bra 	$L__BB7_153;
	ld.global.u32 	%r955, [%rd25+12];
	not.b32 	%r956, %r955;
	and.b32  	%r1980, %r956, 1;
$L__BB7_153:
	setp.ge.s32 	%p146, %r172, %r160;
	mov.b32 	%r1981, 1;
	@%p146 bra 	$L__BB7_155;
	ld.global.u32 	%r958, [%rd25+16];
	not.b32 	%r959, %r958;
	and.b32  	%r1981, %r959, 1;
$L__BB7_155:
	setp.ge.s32 	%p147, %r175, %r160;
	mov.b32 	%r1982, 1;
	@%p147 bra 	$L__BB7_157;
	ld.global.u32 	%r961, [%rd25+20];
	not.b32 	%r962, %r961;
	and.b32  	%r1982, %r962, 1;
$L__BB7_157:
	setp.ge.s32 	%p148, %r178, %r160;
	mov.b32 	%r1983, 1;
	@%p148 bra 	$L__BB7_159;
	ld.global.u32 	%r964, [%rd25+24];
	not.b32 	%r965, %r964;
	and.b32  	%r1983, %r965, 1;
$L__BB7_159:
	setp.ge.s32 	%p149, %r181, %r160;
	mov.b32 	%r1984, 1;
	@%p149 bra 	$L__BB7_161;
	ld.global.u32 	%r967, [%rd25+28];
	not.b32 	%r968, %r967;
	and.b32  	%r1984, %r968, 1;
$L__BB7_161:
	setp.ge.s32 	%p150, %r930, %r160;
	mov.b32 	%r1985, 1;
	@%p150 bra 	$L__BB7_163;
	ld.global.u32 	%r972, [%rd25+32];
	not.b32 	%r973, %r972;
	and.b32  	%r1985, %r973, 1;
$L__BB7_163:
	setp.ge.s32 	%p151, %r933, %r160;
	mov.b32 	%r1986, 1;
	@%p151 bra 	$L__BB7_165;
	ld.global.u32 	%r977, [%rd25+36];
	not.b32 	%r978, %r977;
	and.b32  	%r1986, %r978, 1;
$L__BB7_165:
	setp.ge.s32 	%p152, %r936, %r160;
	mov.b32 	%r1987, 1;
	@%p152 bra 	$L__BB7_167;
	ld.global.u32 	%r982, [%rd25+40];
	not.b32 	%r983, %r982;
	and.b32  	%r1987, %r983, 1;
$L__BB7_167:
	setp.ge.s32 	%p153, %r939, %r160;
	mov.b32 	%r1988, 1;
	@%p153 bra 	$L__BB7_169;
	ld.global.u32 	%r987, [%rd25+44];
	not.b32 	%r988, %r987;
	and.b32  	%r1988, %r988, 1;
$L__BB7_169:
	setp.ge.s32 	%p154, %r192, %r160;
	mov.b32 	%r1989, 1;
	@%p154 bra 	$L__BB7_171;
	ld.global.u32 	%r990, [%rd25+48];
	not.b32 	%r991, %r990;
	and.b32  	%r1989, %r991, 1;
$L__BB7_171:
	setp.ge.s32 	%p155, %r195, %r160;
	mov.b32 	%r1990, 1;
	@%p155 bra 	$L__BB7_173;
	ld.global.u32 	%r993, [%rd25+52];
	not.b32 	%r994, %r993;
	and.b32  	%r1990, %r994, 1;
$L__BB7_173:
	bar.sync 	0;
	add.s32 	%r227, %r1978, %r1977;
	add.s32 	%r1026, %r1979, %r227;
	add.s32 	%r1027, %r1980, %r1026;
	add.s32 	%r1028, %r1981, %r1027;
	add.s32 	%r1029, %r1982, %r1028;
	add.s32 	%r1030, %r1983, %r1029;
	add.s32 	%r1031, %r1984, %r1030;
	add.s32 	%r1032, %r1985, %r1031;
	add.s32 	%r1033, %r1986, %r1032;
	add.s32 	%r1034, %r1987, %r1033;
	add.s32 	%r1035, %r1988, %r1034;
	add.s32 	%r1036, %r1989, %r1035;
	add.s32 	%r1000, %r1990, %r1036;
	// begin inline asm
	mov.u32 %r995, %laneid;
	// end inline asm
	mov.b32 	%r998, 1;
	mov.b32 	%r1023, 0;
	mov.b32 	%r1025, -1;
	// begin inline asm
	{  .reg .s32 r0;  .reg .pred p;  shfl.sync.up.b32 r0|p, %r1000, %r998, %r1023, %r1025;  @p add.s32 r0, r0, %r1000;  mov.s32 %r996, r0;}
	// end inline asm
	mov.b32 	%r1004, 2;
	// begin inline asm
	{  .reg .s32 r0;  .reg .pred p;  shfl.sync.up.b32 r0|p, %r996, %r1004, %r1023, %r1025;  @p add.s32 r0, r0, %r996;  mov.s32 %r1002, r0;}
	// end inline asm
	mov.b32 	%r1010, 4;
	// begin inline asm
	{  .reg .s32 r0;  .reg .pred p;  shfl.sync.up.b32 r0|p, %r1002, %r1010, %r1023, %r1025;  @p add.s32 r0, r0, %r1002;  mov.s32 %r1008, r0;}
	// end inline asm
	mov.b32 	%r1016, 8;
	// begin inline asm
	{  .reg .s32 r0;  .reg .pred p;  shfl.sync.up.b32 r0|p, %r1008, %r1016, %r1023, %r1025;  @p add.s32 r0, r0, %r1008;  mov.s32 %r1014, r0;}
	// end inline asm
	mov.b32 	%r1022, 16;
	// begin inline asm
	{  .reg .s32 r0;  .reg .pred p;  shfl.sync.up.b32 r0|p, %r1014, %r1022, %r1023, %r1025;  @p add.s32 r0, r0, %r1014;  mov.s32 %r1020, r0;}
	// end inline asm
	setp.ne.s32 	%p156, %r995, 31;
	@%p156 bra 	$L__BB7_175;
	shr.u32 	%r1037, %r912, 3;
	and.b32  	%r1038, %r1037, 124;
	mov.u32 	%r1039, _ZZN3cub18CUB_300001_SM_10006detail6select23DeviceSelectSweepKernelINS2_10policy_hubIiilLb1ELNS0_10SelectImplE2EE10Policy1000EN6thrust24THRUST_300001_SM_1000_NS6detail15normal_iteratorINS9_10device_ptrIiEEEESE_NS2_27partition_distinct_output_tISE_SE_EEPlNS0_13ScanTileStateIiLb1EEE7is_evenNS0_8NullTypeEiNS2_19streaming_context_tIlLb1EEELS5_2EEEvT0_T1_T2_T3_T4_T5_T6_T7_iT8_NS1_7vsmem_tEE19static_temp_storage;
	add.s32 	%r1040, %r1039, %r1038;
	st.shared.u32 	[%r1040], %r1020;
$L__BB7_175:
	ld.param.u32 	%r1948, [_ZN3cub18CUB_300001_SM_10006detail6select23DeviceSelectSweepKernelINS2_10policy_hubIiilLb1ELNS0_10SelectImplE2EE10Policy1000EN6thrust24THRUST_300001_SM_1000_NS6detail15normal_iteratorINS9_10device_ptrIiEEEESE_NS2_27partition_distinct_output_tISE_SE_EEPlNS0_13ScanTileStateIiLb1EEE7is_evenNS0_8NullTypeEiNS2_19streaming_context_tIlLb1EEELS5_2EEEvT0_T1_T2_T3_T4_T5_T6_T7_iT8_NS1_7vsmem_tE_param_7];
	mul.lo.s32 	%r1041, %r912, 14;
	bar.sync 	0;
	mov.u32 	%r1042, _ZZN3cub18CUB_300001_SM_10006detail6select23DeviceSelectSweepKernelINS2_10policy_hubIiilLb1ELNS0_10SelectImplE2EE10Policy1000EN6thrust24THRUST_300001_SM_1000_NS6detail15normal_iteratorINS9_10device_ptrIiEEEESE_NS2_27partition_distinct_output_tISE_SE_EEPlNS0_13ScanTileStateIiLb1EEE7is_evenNS0_8NullTypeEiNS2_19streaming_context_tIlLb1EEELS5_2EEEvT0_T1_T2_T3_T4_T5_T6_T7_iT8_NS1_7vsmem_tEE19static_temp_storage;
	ld.shared.v4.u32 	{%r1043, %r1044, %r1045, %r1046}, [_ZZN3cub18CUB_300001_SM_10006detail6select23DeviceSelectSweepKernelINS2_10policy_hubIiilLb1ELNS0_10SelectImplE2EE10Policy1000EN6thrust24THRUST_300001_SM_1000_NS6detail15normal_iteratorINS9_10device_ptrIiEEEESE_NS2_27partition_distinct_output_tISE_SE_EEPlNS0_13ScanTileStateIiLb1EEE7is_evenNS0_8NullTypeEiNS2_19streaming_context_tIlLb1EEELS5_2EEEvT0_T1_T2_T3_T4_T5_T6_T7_iT8_NS1_7vsmem_tEE19static_temp_storage];
	shr.u32 	%r1047, %r912, 5;
	add.s32 	%r1048, %r1044, %r1043;
	setp.eq.s32 	%p157, %r1047, 2;
	selp.b32 	%r1049, %r1048, %r1043, %p157;
	add.s32 	%r1050, %r1048, %r1045;
	setp.eq.s32 	%p158, %r1047, 3;
	selp.b32 	%r1051, %r1050, %r1049, %p158;
	add.s32 	%r1052, %r1050, %r1046;
	setp.eq.s32 	%p159, %r1047, 4;
	selp.b32 	%r1053, %r1052, %r1051, %p159;
	ld.shared.v4.u32 	{%r1054, %r1055, %r1056, %r1057}, [_ZZN3cub18CUB_300001_SM_10006detail6select23DeviceSelectSweepKernelINS2_10policy_hubIiilLb1ELNS0_10SelectImplE2EE10Policy1000EN6thrust24THRUST_300001_SM_1000_NS6detail15normal_iteratorINS9_10device_ptrIiEEEESE_NS2_27partition_distinct_output_tISE_SE_EEPlNS0_13ScanTileStateIiLb1EEE7is_evenNS0_8NullTypeEiNS2_19streaming_context_tIlLb1EEELS5_2EEEvT0_T1_T2_T3_T4_T5_T6_T7_iT8_NS1_7vsmem_tEE19static_temp_storage+16];
	add.s32 	%r1058, %r1052, %r1054;
	setp.eq.s32 	%p160, %r1047, 5;
	selp.b32 	%r1059, %r1058, %r1053, %p160;
	add.s32 	%r1060, %r1058, %r1055;
	setp.eq.s32 	%p161, %r1047, 6;
	selp.b32 	%r1061, %r1060, %r1059, %p161;
	add.s32 	%r1062, %r1060, %r1056;
	setp.eq.s32 	%p162, %r1047, 7;
	selp.b32 	%r1063, %r1062, %r1061, %p162;
	add.s32 	%r1064, %r1062, %r1057;
	setp.eq.s32 	%p163, %r1047, 8;
	selp.b32 	%r1065, %r1064, %r1063, %p163;
	ld.shared.v4.u32 	{%r1066, %r1067, %r1068, %r1069}, [_ZZN3cub18CUB_300001_SM_10006detail6select23DeviceSelectSweepKernelINS2_10policy_hubIiilLb1ELNS0_10SelectImplE2EE10Policy1000EN6thrust24THRUST_300001_SM_1000_NS6detail15normal_iteratorINS9_10device_ptrIiEEEESE_NS2_27partition_distinct_output_tISE_SE_EEPlNS0_13ScanTileStateIiLb1EEE7is_evenNS0_8NullTypeEiNS2_19streaming_context_tIlLb1EEELS5_2EEEvT0_T1_T2_T3_T4_T5_T6_T7_iT8_NS1_7vsmem_tEE19static_temp_storage+32];
	add.s32 	%r1070, %r1064, %r1066;
	setp.eq.s32 	%p164, %r1047, 9;
	selp.b32 	%r1071, %r1070, %r1065, %p164;
	add.s32 	%r1072, %r1070, %r1067;
	setp.eq.s32 	%p165, %r1047, 10;
	selp.b32 	%r1073, %r1072, %r1071, %p165;
	add.s32 	%r1074, %r1072, %r1068;
	setp.eq.s32 	%p166, %r1047, 11;
	selp.b32 	%r1075, %r1074, %r1073, %p166;
	add.s32 	%r1076, %r1074, %r1069;
	setp.eq.s32 	%p167, %r1047, 12;
	selp.b32 	%r1077, %r1076, %r1075, %p167;
	ld.shared.v4.u32 	{%r1078, %r1079, %r1080, %r1081}, [_ZZN3cub18CUB_300001_SM_10006detail6select23DeviceSelectSweepKernelINS2_10policy_hubIiilLb1ELNS0_10SelectImplE2EE10Policy1000EN6thrust24THRUST_300001_SM_1000_NS6detail15normal_iteratorINS9_10device_ptrIiEEEESE_NS2_27partition_distinct_output_tISE_SE_EEPlNS0_13ScanTileStateIiLb1EEE7is_evenNS0_8NullTypeEiNS2_19streaming_context_tIlLb1EEELS5_2EEEvT0_T1_T2_T3_T4_T5_T6_T7_iT8_NS1_7vsmem_tEE19static_temp_storage+48];
	add.s32 	%r1082, %r1076, %r1078;
	setp.eq.s32 	%p168, %r1047, 13;
	selp.b32 	%r1083, %r1082, %r1077, %p168;
	add.s32 	%r1084, %r1082, %r1079;
	setp.eq.s32 	%p169, %r1047, 14;
	selp.b32 	%r1085, %r1084, %r1083, %p169;
	add.s32 	%r1086, %r1084, %r1080;
	setp.eq.s32 	%p170, %r1047, 15;
	selp.b32 	%r1087, %r1086, %r1085, %p170;
	add.s32 	%r1088, %r1086, %r1081;
	setp.eq.s32 	%p171, %r1047, 16;
	selp.b32 	%r1089, %r1088, %r1087, %p171;
	ld.shared.v4.u32 	{%r1090, %r1091, %r1092, %r1093}, [_ZZN3cub18CUB_300001_SM_10006detail6select23DeviceSelectSweepKernelINS2_10policy_hubIiilLb1ELNS0_10SelectImplE2EE10Policy1000EN6thrust24THRUST_300001_SM_1000_NS6detail15normal_iteratorINS9_10device_ptrIiEEEESE_NS2_27partition_distinct_output_tISE_SE_EEPlNS0_13ScanTileStateIiLb1EEE7is_evenNS0_8NullTypeEiNS2_19streaming_context_tIlLb1EEELS5_2EEEvT0_T1_T2_T3_T4_T5_T6_T7_iT8_NS1_7vsmem_tEE19static_temp_storage+64];
	add.s32 	%r1094, %r1088, %r1090;
	setp.eq.s32 	%p172, %r1047, 17;
	selp.b32 	%r1095, %r1094, %r1089, %p172;
	add.s32 	%r1096, %r1094, %r1091;
	setp.eq.s32 	%p173, %r1047, 18;
	selp.b32 	%r1097, %r1096, %r1095, %p173;
	add.s32 	%r1098, %r1096, %r1092;
	setp.eq.s32 	%p174, %r1047, 19;
	selp.b32 	%r1099, %r1098, %r1097, %p174;
	setp.lt.u32 	%p175, %r912, 32;
	selp.b32 	%r1100, 0, %r1099, %p175;
	setp.eq.s32 	%p176, %r995, 0;
	add.s32 	%r1101, %r1979, %r227;
	add.s32 	%r1102, %r1980, %r1101;
	add.s32 	%r1103, %r1981, %r1102;
	add.s32 	%r1104, %r1982, %r1103;
	add.s32 	%r1105, %r1983, %r1104;
	add.s32 	%r1106, %r1984, %r1105;
	add.s32 	%r1107, %r1985, %r1106;
	add.s32 	%r1108, %r1986, %r1107;
	add.s32 	%r1109, %r1987, %r1108;
	add.s32 	%r1110, %r1988, %r1109;
	add.s32 	%r1111, %r1989, %r1110;
	add.s32 	%r1112, %r1990, %r1111;
	sub.s32 	%r1113, %r1020, %r1112;
	selp.b32 	%r1114, 0, %r1113, %p176;
	add.s32 	%r1115, %r1100, %r1114;
	add.s32 	%r1116, %r1115, %r1977;
	add.s32 	%r1117, %r227, %r1115;
	add.s32 	%r1118, %r1101, %r1115;
	add.s32 	%r1119, %r1102, %r1115;
	add.s32 	%r1120, %r1103, %r1115;
	add.s32 	%r1121, %r1104, %r1115;
	add.s32 	%r1122, %r1105, %r1115;
	add.s32 	%r1123, %r1106, %r1115;
	add.s32 	%r1124, %r1107, %r1115;
	add.s32 	%r1125, %r1108, %r1115;
	add.s32 	%r1126, %r1109, %r1115;
	add.s32 	%r1127, %r1110, %r1115;
	add.s32 	%r1128, %r1111, %r1115;
	mov.u32 	%r1129, %ctaid.x;
	mov.u32 	%r1130, %nctaid.y;
	mov.u32 	%r1131, %ctaid.y;
	mad.lo.s32 	%r1132, %r1129, %r1130, %r1131;
	mul.lo.s32 	%r1133, %r1132, 8960;
	sub.s32 	%r230, %r1948, %r1133;
	add.s32 	%r1134, %r230, %r1093;
	add.s32 	%r1135, %r1134, %r1098;
	add.s32 	%r2033, %r1135, -8960;
	bar.sync 	0;
	sub.s32 	%r232, %r230, %r2033;
	sub.s32 	%r1136, %r1041, %r1115;
	setp.eq.s32 	%p177, %r1977, 0;
	add.s32 	%r1137, %r1115, %r232;
	selp.b32 	%r1138, %r1136, %r1137, %p177;
	shl.b32 	%r1139, %r1138, 2;
	add.s32 	%r1140, %r1042, %r1139;
	st.shared.u32 	[%r1140], %r1963;
	sub.s32 	%r1141, %r1041, %r1116;
	add.s32 	%r1142, %r1141, 1;
	setp.eq.s32 	%p178, %r1978, 0;
	add.s32 	%r1143, %r1137, %r1977;
	selp.b32 	%r1144, %r1142, %r1143, %p178;
	shl.b32 	%r1145, %r1144, 2;
	add.s32 	%r1146, %r1042, %r1145;
	st.shared.u32 	[%r1146], %r1964;
	sub.s32 	%r1147, %r1041, %r1117;
	add.s32 	%r1148, %r1147, 2;
	setp.eq.s32 	%p179, %r1979, 0;
	add.s32 	%r1149, %r1143, %r1978;
	selp.b32 	%r1150, %r1148, %r1149, %p179;
	shl.b32 	%r1151, %r1150, 2;
	add.s32 	%r1152, %r1042, %r1151;
	st.shared.u32 	[%r1152], %r1965;
	sub.s32 	%r1153, %r1041, %r1118;
	add.s32 	%r1154, %r1153, 3;
	setp.eq.s32 	%p180, %r1980, 0;
	add.s32 	%r1155, %r1149, %r1979;
	selp.b32 	%r1156, %r1154, %r1155, %p180;
	shl.b32 	%r1157, %r1156, 2;
	add.s32 	%r1158, %r1042, %r1157;
	st.shared.u32 	[%r1158], %r1966;
	sub.s32 	%r1159, %r1041, %r1119;
	add.s32 	%r1160, %r1159, 4;
	setp.eq.s32 	%p181, %r1981, 0;
	add.s32 	%r1161, %r1155, %r1980;
	selp.b32 	%r1162, %r1160, %r1161, %p181;
	shl.b32 	%r1163, %r1162, 2;
	add.s32 	%r1164, %r1042, %r1163;
	st.shared.u32 	[%r1164], %r1967;
	sub.s32 	%r1165, %r1041, %r1120;
	add.s32 	%r1166, %r1165, 5;
	setp.eq.s32 	%p182, %r1982, 0;
	add.s32 	%r1167, %r1161, %r1981;
	selp.b32 	%r1168, %r1166, %r1167, %p182;
	shl.b32 	%r1169, %r1168, 2;
	add.s32 	%r1170, %r1042, %r1169;
	st.shared.u32 	[%r1170], %r1968;
	sub.s32 	%r1171, %r1041, %r1121;
	add.s32 	%r1172, %r1171, 6;
	setp.eq.s32 	%p183, %r1983, 0;
	add.s32 	%r1173, %r1167, %r1982;
	selp.b32 	%r1174, %r1172, %r1173, %p183;
	shl.b32 	%r1175, %r1174, 2;
	add.s32 	%r1176, %r1042, %r1175;
	st.shared.u32 	[%r1176], %r1969;
	sub.s32 	%r1177, %r1041, %r1122;
	add.s32 	%r1178, %r1177, 7;
	setp.eq.s32 	%p184, %r1984, 0;
	add.s32 	%r1179, %r1173, %r1983;
	selp.b32 	%r1180, %r1178, %r1179, %p184;
	shl.b32 	%r1181, %r1180, 2;
	add.s32 	%r1182, %r1042, %r1181;
	st.shared.u32 	[%r1182], %r1970;
	sub.s32 	%r1183, %r1041, %r1123;
	add.s32 	%r1184, %r1183, 8;
	setp.eq.s32 	%p185, %r1985, 0;
	add.s32 	%r1185, %r1179, %r1984;
	selp.b32 	%r1186, %r1184, %r1185, %p185;
	shl.b32 	%r1187, %r1186, 2;
	add.s32 	%r1188, %r1042, %r1187;
	st.shared.u32 	[%r1188], %r1971;
	sub.s32 	%r1189, %r1041, %r1124;
	add.s32 	%r1190, %r1189, 9;
	setp.eq.s32 	%p186, %r1986, 0;
	add.s32 	%r1191, %r1185, %r1985;
	selp.b32 	%r1192, %r1190, %r1191, %p186;
	shl.b32 	%r1193, %r1192, 2;
	add.s32 	%r1194, %r1042, %r1193;
	st.shared.u32 	[%r1194], %r1972;
	sub.s32 	%r1195, %r1041, %r1125;
	add.s32 	%r1196, %r1195, 10;
	setp.eq.s32 	%p187, %r1987, 0;
	add.s32 	%r1197, %r1191, %r1986;
	selp.b32 	%r1198, %r1196, %r1197, %p187;
	shl.b32 	%r1199, %r1198, 2;
	add.s32 	%r1200, %r1042, %r1199;
	st.shared.u32 	[%r1200], %r1973;
	sub.s32 	%r1201, %r1041, %r1126;
	add.s32 	%r1202, %r1201, 11;
	setp.eq.s32 	%p188, %r1988, 0;
	add.s32 	%r1203, %r1197, %r1987;
	selp.b32 	%r1204, %r1202, %r1203, %p188;
	shl.b32 	%r1205, %r1204, 2;
	add.s32 	%r1206, %r1042, %r1205;
	st.shared.u32 	[%r1206], %r1974;
	sub.s32 	%r1207, %r1041, %r1127;
	add.s32 	%r1208, %r1207, 12;
	setp.eq.s32 	%p189, %r1989, 0;
	add.s32 	%r1209, %r1203, %r1988;
	selp.b32 	%r1210, %r1208, %r1209, %p189;
	shl.b32 	%r1211, %r1210, 2;
	add.s32 	%r1212, %r1042, %r1211;
	st.shared.u32 	[%r1212], %r1975;
	sub.s32 	%r1213, %r1041, %r1128;
	add.s32 	%r1214, %r1213, 13;
	setp.eq.s32 	%p190, %r1990, 0;
	add.s32 	%r1215, %r1209, %r1989;
	selp.b32 	%r1216, %r1214, %r1215, %p190;
	shl.b32 	%r1217, %r1216, 2;
	add.s32 	%r1218, %r1042, %r1217;
	st.shared.u32 	[%r1218], %r1976;
	bar.sync 	0;
	mov.u64 	%rd26, %rd55;
	ld.param.u8 	%rs7, [%rd26];
	setp.ne.s16 	%p191, %rs7, 0;
	mov.b64 	%rd638, 0;
	@%p191 bra 	$L__BB7_177;
	ld.param.u64 	%rd168, [%rd26+24];
	cvta.to.global.u64 	%rd169, %rd168;
	ld.global.u64 	%rd638, [%rd169];
$L__BB7_177:
	setp.ne.s16 	%p192, %rs7, 0;
	mov.b64 	%rd639, 0;
	@%p192 bra 	$L__BB7_179;
	ld.param.u64 	%rd171, [%rd26+16];
	ld.param.u64 	%rd172, [%rd26+24];
	cvta.to.global.u64 	%rd173, %rd172;
	ld.global.u64 	%rd174, [%rd173];
	sub.s64 	%rd639, %rd171, %rd174;
$L__BB7_179:
	cvta.to.global.u64 	%rd31, %rd52;
	cvta.to.global.u64 	%rd32, %rd53;
	setp.lt.s32 	%p193, %r912, %r232;
	selp.b32 	%r1219, 0, %r232, %p193;
	sub.s32 	%r233, %r912, %r1219;
	shl.b32 	%r1220, %r912, 2;
	add.s32 	%r234, %r1042, %r1220;
	ld.shared.u32 	%r235, [%r234];
	setp.ge.s32 	%p194, %r912, %r230;
	@%p194 bra 	$L__BB7_183;
	setp.lt.s32 	%p195, %r912, %r232;
	@%p195 bra 	$L__BB7_182;
	cvt.s64.s32 	%rd175, %r233;
	add.s64 	%rd176, %rd638, %rd175;
	shl.b64 	%rd177, %rd176, 2;
	add.s64 	%rd178, %rd31, %rd177;
	st.global.u32 	[%rd178], %r235;
	bra.uni 	$L__BB7_183;
$L__BB7_182:
	cvt.s64.s32 	%rd179, %r233;
	add.s64 	%rd180, %rd639, %rd179;
	shl.b64 	%rd181, %rd180, 2;
	add.s64 	%rd182, %rd32, %rd181;
	st.global.u32 	[%rd182], %r235;
$L__BB7_183:
	add.s32 	%r236, %r912, 640;
	setp.lt.s32 	%p196, %r236, %r232;
	selp.b32 	%r237, 0, %r232, %p196;
	ld.shared.u32 	%r238, [%r234+2560];
	setp.ge.s32 	%p197, %r236, %r230;
	@%p197 bra 	$L__BB7_187;
	setp.lt.s32 	%p198, %r236, %r232;
	@%p198 bra 	$L__BB7_186;
	cvt.s64.s32 	%rd183, %r237;
	cvt.u64.u32 	%rd184, %r912;
	sub.s64 	%rd185, %rd184, %rd183;
	add.s64 	%rd186, %rd638, %rd185;
	shl.b64 	%rd187, %rd186, 2;
	add.s64 	%rd188, %rd31, %rd187;
	st.global.u32 	[%rd188+2560], %r238;
	bra.uni 	$L__BB7_187;
$L__BB7_186:
	cvt.s64.s32 	%rd189, %r237;
	cvt.u64.u32 	%rd190, %r912;
	sub.s64 	%rd191, %rd190, %rd189;
	add.s64 	%rd192, %rd639, %rd191;
	shl.b64 	%rd193, %rd192, 2;
	add.s64 	%rd194, %rd32, %rd193;
	st.global.u32 	[%rd194+2560], %r238;
$L__BB7_187:
	add.s32 	%r239, %r912, 1280;
	setp.lt.s32 	%p199, %r239, %r232;
	selp.b32 	%r240, 0, %r232, %p199;
	ld.shared.u32 	%r241, [%r234+5120];
	setp.ge.s32 	%p200, %r239, %r230;
	@%p200 bra 	$L__BB7_191;
	setp.lt.s32 	%p201, %r239, %r232;
	@%p201 bra 	$L__BB7_190;
	cvt.s64.s32 	%rd195, %r240;
	cvt.u64.u32 	%rd196, %r912;
	sub.s64 	%rd197, %rd196, %rd195;
	add.s64 	%rd198, %rd638, %rd197;
	shl.b64 	%rd199, %rd198, 2;
	add.s64 	%rd200, %rd31, %rd199;
	st.global.u32 	[%rd200+5120], %r241;
	bra.uni 	$L__BB7_191;
$L__BB7_190:
	cvt.s64.s32 	%rd201, %r240;
	cvt.u64.u32 	%rd202, %r912;
	sub.s64 	%rd203, %rd202, %rd201;
	add.s64 	%rd204, %rd639, %rd203;
	shl.b64 	%rd205, %rd204, 2;
	add.s64 	%rd206, %rd32, %rd205;
	st.global.u32 	[%rd206+5120], %r241;
$L__BB7_191:
	add.s32 	%r242, %r912, 1920;
	setp.lt.s32 	%p202, %r242, %r232;
	selp.b32 	%r243, 0, %r232, %p202;
	ld.shared.u32 	%r244, [%r234+7680];
	setp.ge.s32 	%p203, %r242, %r230;
	@%p203 bra 	$L__BB7_195;
	setp.lt.s32 	%p204, %r242, %r232;
	@%p204 bra 	$L__BB7_194;
	cvt.s64.s32 	%rd207, %r243;
	cvt.u64.u32 	%rd208, %r912;
	sub.s64 	%rd209, %rd208, %rd207;
	add.s64 	%rd210, %rd638, %rd209;
	shl.b64 	%rd211, %rd210, 2;
	add.s64 	%rd212, %rd31, %rd211;
	st.global.u32 	[%rd212+7680], %r244;
	bra.uni 	$L__BB7_195;
$L__BB7_194:
	cvt.s64.s32 	%rd213, %r243;
	cvt.u64.u32 	%rd214, %r912;
	sub.s64 	%rd215, %rd214, %rd213;
	add.s64 	%rd216, %rd639, %rd215;
	shl.b64 	%rd217, %rd216, 2;
	add.s64 	%rd218, %rd32, %rd217;
	st.global.u32 	[%rd218+7680], %r244;
$L__BB7_195:
	add.s32 	%r245, %r912, 2560;
	setp.lt.s32 	%p205, %r245, %r232;
	selp.b32 	%r246, 0, %r232, %p205;
	ld.shared.u32 	%r247, [%r234+10240];
	setp.ge.s32 	%p206, %r245, %r230;
	@%p206 bra 	$L__BB7_199;
	setp.lt.s32 	%p207, %r245, %r232;
	@%p207 bra 	$L__BB7_198;
	cvt.s64.s32 	%rd219, %r246;
	cvt.u64.u32 	%rd220, %r912;
	sub.s64 	%rd221, %rd220, %rd219;
	add.s64 	%rd222, %rd638, %rd221;
	shl.b64 	%rd223, %rd222, 2;
	add.s64 	%rd224, %rd31, %rd223;
	st.global.u32 	[%rd224+10240], %r247;
	bra.uni 	$L__BB7_199;
$L__BB7_198:
	cvt.s64.s32 	%rd225, %r246;
	cvt.u64.u32 	%rd226, %r912;
	sub.s64 	%rd227, %rd226, %rd225;
	add.s64 	%rd228, %rd639, %rd227;
	shl.b64 	%rd229, %rd228, 2;
	add.s64 	%rd230, %rd32, %rd229;
	st.global.u32 	[%rd230+10240], %r247;
$L__BB7_199:
	add.s32 	%r248, %r912, 3200;
	setp.lt.s32 	%p208, %r248, %r232;
	selp.b32 	%r249, 0, %r232, %p208;
	ld.shared.u32 	%r250, [%r234+12800];
	setp.ge.s32 	%p209, %r248, %r230;
	@%p209 bra 	$L__BB7_203;
	setp.lt.s32 	%p210, %r248, %r232;
	@%p210 bra 	$L__BB7_202;
	cvt.s64.s32 	%rd231, %r249;
	cvt.u64.u32 	%rd232, %r912;
	sub.s64 	%rd233, %rd232, %rd231;
	add.s64 	%rd234, %rd638, %rd233;
	shl.b64 	%rd235, %rd234, 2;
	add.s64 	%rd236, %rd31, %rd235;
	st.global.u32 	[%rd236+12800], %r250;
	bra.uni 	$L__BB7_203;
$L__BB7_202:
	cvt.s64.s32 	%rd237, %r249;
	cvt.u64.u32 	%rd238, %r912;
	sub.s64 	%rd239, %rd238, %rd237;
	add.s64 	%rd240, %rd639, %rd239;
	shl.b64 	%rd241, %rd240, 2;
	add.s64 	%rd242, %rd32, %rd241;
	st.global.u32 	[%rd242+12800], %r250;
$L__BB7_203:
	add.s32 	%r251, %r912, 3840;
	setp.lt.s32 	%p211, %r251, %r232;
	selp.b32 	%r252, 0, %r232, %p211;
	ld.shared.u32 	%r253, [%r234+15360];
	setp.ge.s32 	%p212, %r251, %r230;
	@%p212 bra 	$L__BB7_207;
	setp.lt.s32 	%p213, %r251, %r232;
	@%p213 bra 	$L__BB7_206;
	cvt.s64.s32 	%rd243, %r252;
	cvt.u64.u32 	%rd244, %r912;
	sub.s64 	%rd245, %rd244, %rd243;
	add.s64 	%rd246, %rd638, %rd245;
	shl.b64 	%rd247, %rd246, 2;
	add.s64 	%rd248, %rd31, %rd247;
	st.global.u32 	[%rd248+15360], %r253;
	bra.uni 	$L__BB7_207;
$L__BB7_206:
	cvt.s64.s32 	%rd249, %r252;
	cvt.u64.u32 	%rd250, %r912;
	sub.s64 	%rd251, %rd250, %rd249;
	add.s64 	%rd252, %rd639, %rd251;
	shl.b64 	%rd253, %rd252, 2;
	add.s64 	%rd254, %rd32, %rd253;
	st.global.u32 	[%rd254+15360], %r253;
$L__BB7_207:
	add.s32 	%r254, %r912, 4480;
	setp.lt.s32 	%p214, %r254, %r232;
	selp.b32 	%r255, 0, %r232, %p214;
	ld.shared.u32 	%r256, [%r234+17920];
	setp.ge.s32 	%p215, %r254, %r230;
	@%p215 bra 	$L__BB7_211;
	setp.lt.s32 	%p216, %r254, %r232;
	@%p216 bra 	$L__BB7_210;
	cvt.s64.s32 	%rd255, %r255;
	cvt.u64.u32 	%rd256, %r912;
	sub.s64 	%rd257, %rd256, %rd255;
	add.s64 	%rd258, %rd638, %rd257;
	shl.b64 	%rd259, %rd258, 2;
	add.s64 	%rd260, %rd31, %rd259;
	st.global.u32 	[%rd260+17920], %r256;
	bra.uni 	$L__BB7_211;
$L__BB7_210:
	cvt.s64.s32 	%rd261, %r255;
	cvt.u64.u32 	%rd262, %r912;
	sub.s64 	%rd263, %rd262, %rd261;
	add.s64 	%rd264, %rd639, %rd263;
	shl.b64 	%rd265, %rd264, 2;
	add.s64 	%rd266, %rd32, %rd265;
	st.global.u32 	[%rd266+17920], %r256;
$L__BB7_211:
	or.b32  	%r257, %r912, 5120;
	setp.lt.s32 	%p217, %r257, %r232;
	selp.b32 	%r258, 0, %r232, %p217;
	ld.shared.u32 	%r259, [%r234+20480];
	setp.ge.s32 	%p218, %r257, %r230;
	@%p218 bra 	$L__BB7_215;
	setp.lt.s32 	%p219, %r257, %r232;
	@%p219 bra 	$L__BB7_214;
	cvt.s64.s32 	%rd267, %r258;
	cvt.u64.u32 	%rd268, %r912;
	sub.s64 	%rd269, %rd268, %rd267;
	add.s64 	%rd270, %rd638, %rd269;
	shl.b64 	%rd271, %rd270, 2;
	add.s64 	%rd272, %rd31, %rd271;
	st.global.u32 	[%rd272+20480], %r259;
	bra.uni 	$L__BB7_215;
$L__BB7_214:
	cvt.s64.s32 	%rd273, %r258;
	cvt.u64.u32 	%rd274, %r912;
	sub.s64 	%rd275, %rd274, %rd273;
	add.s64 	%rd276, %rd639, %rd275;
	shl.b64 	%rd277, %rd276, 2;
	add.s64 	%rd278, %rd32, %rd277;
	st.global.u32 	[%rd278+20480], %r259;
$L__BB7_215:
	add.s32 	%r260, %r912, 5760;
	setp.lt.s32 	%p220, %r260, %r232;
	selp.b32 	%r261, 0, %r232, %p220;
	ld.shared.u32 	%r262, [%r234+23040];
	setp.ge.s32 	%p221, %r260, %r230;
	@%p221 bra 	$L__BB7_219;
	setp.lt.s32 	%p222, %r260, %r232;
	@%p222 bra 	$L__BB7_218;
	cvt.s64.s32 	%rd279, %r261;
	cvt.u64.u32 	%rd280, %r912;
	sub.s64 	%rd281, %rd280, %rd279;
	add.s64 	%rd282, %rd638, %rd281;
	shl.b64 	%rd283, %rd282, 2;
	add.s64 	%rd284, %rd31, %rd283;
	st.global.u32 	[%rd284+23040], %r262;
	bra.uni 	$L__BB7_219;
$L__BB7_218:
	cvt.s64.s32 	%rd285, %r261;
	cvt.u64.u32 	%rd286, %r912;
	sub.s64 	%rd287, %rd286, %rd285;
	add.s64 	%rd288, %rd639, %rd287;
	shl.b64 	%rd289, %rd288, 2;
	add.s64 	%rd290, %rd32, %rd289;
	st.global.u32 	[%rd290+23040], %r262;
$L__BB7_219:
	add.s32 	%r263, %r912, 6400;
	setp.lt.s32 	%p223, %r263, %r232;
	selp.b32 	%r264, 0, %r232, %p223;
	ld.shared.u32 	%r265, [%r234+25600];
	setp.ge.s32 	%p224, %r263, %r230;
	@%p224 bra 	$L__BB7_223;
	setp.lt.s32 	%p225, %r263, %r232;
	@%p225 bra 	$L__BB7_222;
	cvt.s64.s32 	%rd291, %r264;
	cvt.u64.u32 	%rd292, %r912;
	sub.s64 	%rd293, %rd292, %rd291;
	add.s64 	%rd294, %rd638, %rd293;
	shl.b64 	%rd295, %rd294, 2;
	add.s64 	%rd296, %rd31, %rd295;
	st.global.u32 	[%rd296+25600], %r265;
	bra.uni 	$L__BB7_223;
$L__BB7_222:
	cvt.s64.s32 	%rd297, %r264;
	cvt.u64.u32 	%rd298, %r912;
	sub.s64 	%rd299, %rd298, %rd297;
	add.s64 	%rd300, %rd639, %rd299;
	shl.b64 	%rd301, %rd300, 2;
	add.s64 	%rd302, %rd32, %rd301;
	st.global.u32 	[%rd302+25600], %r265;
$L__BB7_223:
	add.s32 	%r266, %r912, 7040;
	setp.lt.s32 	%p226, %r266, %r232;
	selp.b32 	%r267, 0, %r232, %p226;
	ld.shared.u32 	%r268, [%r234+28160];
	setp.ge.s32 	%p227, %r266, %r230;
	@%p227 bra 	$L__BB7_227;
	setp.lt.s32 	%p228, %r266, %r232;
	@%p228 bra 	$L__BB7_226;
	cvt.s64.s32 	%rd303, %r267;
	cvt.u64.u32 	%rd304, %r912;
	sub.s64 	%rd305, %rd304, %rd303;
	add.s64 	%rd306, %rd638, %rd305;
	shl.b64 	%rd307, %rd306, 2;
	add.s64 	%rd308, %rd31, %rd307;
	st.global.u32 	[%rd308+28160], %r268;
	bra.uni 	$L__BB7_227;
$L__BB7_226:
	cvt.s64.s32 	%rd309, %r267;
	cvt.u64.u32 	%rd310, %r912;
	sub.s64 	%rd311, %rd310, %rd309;
	add.s64 	%rd312, %rd639, %rd311;
	shl.b64 	%rd313, %rd312, 2;
	add.s64 	%rd314, %rd32, %rd313;
	st.global.u32 	[%rd314+28160], %r268;
$L__BB7_227:
	add.s32 	%r269, %r912, 7680;
	setp.lt.s32 	%p229, %r269, %r232;
	selp.b32 	%r270, 0, %r232, %p229;
	ld.shared.u32 	%r271, [%r234+30720];
	setp.ge.s32 	%p230, %r269, %r230;
	@%p230 bra 	$L__BB7_231;
	setp.lt.s32 	%p231, %r269, %r232;
	@%p231 bra 	$L__BB7_230;
	cvt.s64.s32 	%rd315, %r270;
	cvt.u64.u32 	%rd316, %r912;
	sub.s64 	%rd317, %rd316, %rd315;
	add.s64 	%rd318, %rd638, %rd317;
	shl.b64 	%rd319, %rd318, 2;
	add.s64 	%rd320, %rd31, %rd319;
	st.global.u32 	[%rd320+30720], %r271;
	bra.uni 	$L__BB7_231;
$L__BB7_230:
	cvt.s64.s32 	%rd321, %r270;
	cvt.u64.u32 	%rd322, %r912;
	sub.s64 	%rd323, %rd322, %rd321;
	add.s64 	%rd324, %rd639, %rd323;
	shl.b64 	%rd325, %rd324, 2;
	add.s64 	%rd326, %rd32, %rd325;
	st.global.u32 	[%rd326+30720], %r271;
$L__BB7_231:
	add.s32 	%r272, %r912, 8320;
	setp.lt.s32 	%p232, %r272, %r232;
	selp.b32 	%r273, 0, %r232, %p232;
	ld.shared.u32 	%r274, [%r234+33280];
	setp.ge.s32 	%p233, %r272, %r230;
	@%p233 bra 	$L__BB7_369;
	setp.lt.s32 	%p234, %r272, %r232;
	@%p234 bra 	$L__BB7_234;
	cvt.s64.s32 	%rd327, %r273;
	cvt.u64.u32 	%rd328, %r912;
	sub.s64 	%rd329, %rd328, %rd327;
	add.s64 	%rd330, %rd638, %rd329;
	shl.b64 	%rd331, %rd330, 2;
	add.s64 	%rd332, %rd31, %rd331;
	st.global.u32 	[%rd332+33280], %r274;
	bra.uni 	$L__BB7_369;
$L__BB7_234:
	cvt.s64.s32 	%rd333, %r273;
	cvt.u64.u32 	%rd334, %r912;
	sub.s64 	%rd335, %rd334, %rd333;
	add.s64 	%rd336, %rd639, %rd335;
	shl.b64 	%rd337, %rd336, 2;
	add.s64 	%rd338, %rd32, %rd337;
	st.global.u32 	[%rd338+33280], %r274;
	bra.uni 	$L__BB7_369;
$L__BB7_235:
	ld.param.u8 	%rs1, [%rd1];
	setp.eq.s16 	%p3, %rs1, 0;
	ld.param.u64 	%rd58, [%rd1+16];
	selp.b64 	%rd59, %rd58, 0, %p3;
	cvt.s64.s32 	%rd33, %r2;
	add.s64 	%rd60, %rd59, %rd33;
	mov.u32 	%r421, %tid.x;
	mul.lo.s32 	%r422, %r421, 14;
	setp.ge.s32 	%p4, %r422, %r160;
	cvt.u64.u32 	%rd34, %r422;
	add.s64 	%rd61, %rd60, %rd34;
	shl.b64 	%rd62, %rd61, 2;
	add.s64 	%rd35, %rd3, %rd62;
	@%p4 bra 	$L__BB7_237;
	ld.global.u32 	%r1991, [%rd35];
$L__BB7_237:
	cvt.u32.u64 	%r424, %rd34;
	add.s32 	%r277, %r424, 1;
	setp.ge.s32 	%p5, %r277, %r160;
	@%p5 bra 	$L__BB7_239;
	ld.global.u32 	%r1992, [%rd35+4];
$L__BB7_239:
	add.s32 	%r280, %r424, 2;
	setp.ge.s32 	%p6, %r280, %r160;
	@%p6 bra 	$L__BB7_241;
	ld.global.u32 	%r1993, [%rd35+8];
$L__BB7_241:
	add.s32 	%r283, %r424, 3;
	setp.ge.s32 	%p7, %r283, %r160;
	@%p7 bra 	$L__BB7_243;
	ld.global.u32 	%r1994, [%rd35+12];
$L__BB7_243:
	add.s32 	%r431, %r424, 4;
	setp.ge.s32 	%p8, %r431, %r160;
	@%p8 bra 	$L__BB7_245;
	ld.global.u32 	%r1995, [%rd35+16];
$L__BB7_245:
	add.s32 	%r434, %r424, 5;
	setp.ge.s32 	%p9, %r434, %r160;
	@%p9 bra 	$L__BB7_247;
	ld.global.u32 	%r1996, [%rd35+20];
$L__BB7_247:
	add.s32 	%r290, %r424, 6;
	setp.ge.s32 	%p10, %r290, %r160;
	@%p10 bra 	$L__BB7_249;
	ld.global.u32 	%r1997, [%rd35+24];
$L__BB7_249:
	add.s32 	%r439, %r424, 7;
	setp.ge.s32 	%p11, %r439, %r160;
	@%p11 bra 	$L__BB7_251;
	ld.global.u32 	%r1998, [%rd35+28];
$L__BB7_251:
	add.s32 	%r442, %r424, 8;
	setp.ge.s32 	%p12, %r442, %r160;
	@%p12 bra 	$L__BB7_253;
	ld.global.u32 	%r1999, [%rd35+32];
$L__BB7_253:
	add.s32 	%r445, %r424, 9;
	setp.ge.s32 	%p13, %r445, %r160;
	@%p13 bra 	$L__BB7_255;
	ld.global.u32 	%r2000, [%rd35+36];
$L__BB7_255:
	add.s32 	%r448, %r424, 10;
	setp.ge.s32 	%p14, %r448, %r160;
	@%p14 bra 	$L__BB7_257;
	ld.global.u32 	%r2001, [%rd35+40];
$L__BB7_257:
	add.s32 	%r451, %r424, 11;
	setp.ge.s32 	%p15, %r451, %r160;
	@%p15 bra 	$L__BB7_259;
	ld.global.u32 	%r2002, [%rd35+44];
$L__BB7_259:
	add.s32 	%r454, %r424, 12;
	setp.ge.s32 	%p16, %r454, %r160;
	@%p16 bra 	$L__BB7_261;
	ld.global.u32 	%r2003, [%rd35+48];
$L__BB7_261:
	add.s32 	%r457, %r424, 13;
	setp.ge.s32 	%p17, %r457, %r160;
	@%p17 bra 	$L__BB7_263;
	ld.global.u32 	%r2004, [%rd35+52];
$L__BB7_263:
	setp.ge.s32 	%p18, %r424, %r160;
	bar.sync 	0;
	setp.eq.s16 	%p19, %rs1, 0;
	selp.b64 	%rd64, %rd58, 0, %p19;
	add.s64 	%rd65, %rd64, %rd33;
	add.s64 	%rd66, %rd65, %rd34;
	shl.b64 	%rd67, %rd66, 2;
	add.s64 	%rd36, %rd4, %rd67;
	mov.b32 	%r2005, 1;
	@%p18 bra 	$L__BB7_265;
	ld.global.u32 	%r460, [%rd36];
	not.b32 	%r461, %r460;
	and.b32  	%r2005, %r461, 1;
$L__BB7_265:
	setp.ge.s32 	%p20, %r277, %r160;
	mov.b32 	%r2006, 1;
	@%p20 bra 	$L__BB7_267;
	ld.global.u32 	%r463, [%rd36+4];
	not.b32 	%r464, %r463;
	and.b32  	%r2006, %r464, 1;
$L__BB7_267:
	setp.ge.s32 	%p21, %r280, %r160;
	mov.b32 	%r2007, 1;
	@%p21 bra 	$L__BB7_269;
	ld.global.u32 	%r466, [%rd36+8];
	not.b32 	%r467, %r466;
	and.b32  	%r2007, %r467, 1;
$L__BB7_269:
	setp.ge.s32 	%p22, %r283, %r160;
	mov.b32 	%r2008, 1;
	@%p22 bra 	$L__BB7_271;
	ld.global.u32 	%r469, [%rd36+12];
	not.b32 	%r470, %r469;
	and.b32  	%r2008, %r470, 1;
$L__BB7_271:
	setp.ge.s32 	%p23, %r431, %r160;
	mov.b32 	%r2009, 1;
	@%p23 bra 	$L__BB7_273;
	ld.global.u32 	%r474, [%rd36+16];
	not.b32 	%r475, %r474;
	and.b32  	%r2009, %r475, 1;
$L__BB7_273:
	setp.ge.s32 	%p24, %r434, %r160;
	mov.b32 	%r2010, 1;
	@%p24 bra 	$L__BB7_275;
	ld.global.u32 	%r479, [%rd36+20];
	not.b32 	%r480, %r479;
	and.b32  	%r2010, %r480, 1;
$L__BB7_275:
	setp.ge.s32 	%p25, %r290, %r160;
	mov.b32 	%r2011, 1;
	@%p25 bra 	$L__BB7_277;
	ld.global.u32 	%r482, [%rd36+24];
	not.b32 	%r483, %r482;
	and.b32  	%r2011, %r483, 1;
$L__BB7_277:
	setp.ge.s32 	%p26, %r439, %r160;
	mov.b32 	%r2012, 1;
	@%p26 bra 	$L__BB7_279;
	ld.global.u32 	%r487, [%rd36+28];
	not.b32 	%r488, %r487;
	and.b32  	%r2012, %r488, 1;
$L__BB7_279:
	setp.ge.s32 	%p27, %r442, %r160;
	mov.b32 	%r2013, 1;
	@%p27 bra 	$L__BB7_281;
	ld.global.u32 	%r492, [%rd36+32];
	not.b32 	%r493, %r492;
	and.b32  	%r2013, %r493, 1;
$L__BB7_281:
	setp.ge.s32 	%p28, %r445, %r160;
	mov.b32 	%r2014, 1;
	@%p28 bra 	$L__BB7_283;
	ld.global.u32 	%r497, [%rd36+36];
	not.b32 	%r498, %r497;
	and.b32  	%r2014, %r498, 1;
$L__BB7_283:
	setp.ge.s32 	%p29, %r448, %r160;
	mov.b32 	%r2015, 1;
	@%p29 bra 	$L__BB7_285;
	ld.global.u32 	%r502, [%rd36+40];
	not.b32 	%r503, %r502;
	and.b32  	%r2015, %r503, 1;
$L__BB7_285:
	setp.ge.s32 	%p30, %r451, %r160;
	mov.b32 	%r2016, 1;
	@%p30 bra 	$L__BB7_287;
	ld.global.u32 	%r507, [%rd36+44];
	not.b32 	%r508, %r507;
	and.b32  	%r2016, %r508, 1;
$L__BB7_287:
	add.s32 	%r511, %r424, 12;
	setp.ge.s32 	%p31, %r511, %r160;
	mov.b32 	%r2017, 1;
	@%p31 bra 	$L__BB7_289;
	ld.global.u32 	%r512, [%rd36+48];
	not.b32 	%r513, %r512;
	and.b32  	%r2017, %r513, 1;
$L__BB7_289:
	mov.b32 	%r2018, 1;
	@%p17 bra 	$L__BB7_291;
	ld.global.u32 	%r517, [%rd36+52];
	not.b32 	%r518, %r517;
	and.b32  	%r2018, %r518, 1;
$L__BB7_291:
	bar.sync 	0;
	add.s32 	%r550, %r2006, %r2005;
	add.s32 	%r551, %r2007, %r550;
	add.s32 	%r552, %r2008, %r551;
	add.s32 	%r553, %r2009, %r552;
	add.s32 	%r554, %r2010, %r553;
	add.s32 	%r555, %r2011, %r554;
	add.s32 	%r556, %r2012, %r555;
	add.s32 	%r557, %r2013, %r556;
	add.s32 	%r558, %r2014, %r557;
	add.s32 	%r559, %r2015, %r558;
	add.s32 	%r560, %r2016, %r559;
	add.s32 	%r561, %r2017, %r560;
	add.s32 	%r524, %r2018, %r561;
	// begin inline asm
	mov.u32 %r519, %laneid;
	// end inline asm
	mov.b32 	%r522, 1;
	mov.b32 	%r547, 0;
	mov.b32 	%r549, -1;
	// begin inline asm
	{  .reg .s32 r0;  .reg .pred p;  shfl.sync.up.b32 r0|p, %r524, %r522, %r547, %r549;  @p add.s32 r0, r0, %r524;  mov.s32 %r520, r0;}
	// end inline asm
	mov.b32 	%r528, 2;
	// begin inline asm
	{  .reg .s32 r0;  .reg .pred p;  shfl.sync.up.b32 r0|p, %r520, %r528, %r547, %r549;  @p add.s32 r0, r0, %r520;  mov.s32 %r526, r0;}
	// end inline asm
	mov.b32 	%r534, 4;
	// begin inline asm
	{  .reg .s32 r0;  .reg .pred p;  shfl.sync.up.b32 r0|p, %r526, %r534, %r547, %r549;  @p add.s32 r0, r0, %r526;  mov.s32 %r532, r0;}
	// end inline asm
	mov.b32 	%r540, 8;
	// begin inline asm
	{  .reg .s32 r0;  .reg .pred p;  shfl.sync.up.b32 r0|p, %r532, %r540, %r547, %r549;  @p add.s32 r0, r0, %r532;  mov.s32 %r538, r0;}
	// end inline asm
	mov.b32 	%r546, 16;
	// begin inline asm
	{  .reg .s32 r0;  .reg .pred p;  shfl.sync.up.b32 r0|p, %r538, %r546, %r547, %r549;  @p add.s32 r0, r0, %r538;  mov.s32 %r544, r0;}
	// end inline asm
	setp.ne.s32 	%p33, %r519, 31;
	@%p33 bra 	$L__BB7_293;
	shr.u32 	%r562, %r421, 3;
	and.b32  	%r563, %r562, 124;
	mov.u32 	%r564, _ZZN3cub18CUB_300001_SM_10006detail6select23DeviceSelectSweepKernelINS2_10policy_hubIiilLb1ELNS0_10SelectImplE2EE10Policy1000EN6thrust24THRUST_300001_SM_1000_NS6detail15normal_iteratorINS9_10device_ptrIiEEEESE_NS2_27partition_distinct_output_tISE_SE_EEPlNS0_13ScanTileStateIiLb1EEE7is_evenNS0_8NullTypeEiNS2_19streaming_context_tIlLb1EEELS5_2EEEvT0_T1_T2_T3_T4_T5_T6_T7_iT8_NS1_7vsmem_tEE19static_temp_storage;
	add.s32 	%r565, %r564, %r563;
	st.shared.u32 	[%r565], %r544;
$L__BB7_293:
	sub.s32 	%r579, %r544, %r524;
	bar.sync 	0;
	ld.shared.v4.u32 	{%r580, %r581, %r582, %r583}, [_ZZN3cub18CUB_300001_SM_10006detail6select23DeviceSelectSweepKernelINS2_10policy_hubIiilLb1ELNS0_10SelectImplE2EE10Policy1000EN6thrust24THRUST_300001_SM_1000_NS6detail15normal_iteratorINS9_10device_ptrIiEEEESE_NS2_27partition_distinct_output_tISE_SE_EEPlNS0_13ScanTileStateIiLb1EEE7is_evenNS0_8NullTypeEiNS2_19streaming_context_tIlLb1EEELS5_2EEEvT0_T1_T2_T3_T4_T5_T6_T7_iT8_NS1_7vsmem_tEE19static_temp_storage];
	shr.u32 	%r584, %r421, 5;
	add.s32 	%r585, %r581, %r580;
	setp.eq.s32 	%p34, %r584, 2;
	selp.b32 	%r586, %r585, %r580, %p34;
	add.s32 	%r587, %r585, %r582;
	setp.eq.s32 	%p35, %r584, 3;
	selp.b32 	%r588, %r587, %r586, %p35;
	add.s32 	%r589, %r587, %r583;
	setp.eq.s32 	%p36, %r584, 4;
	selp.b32 	%r590, %r589, %r588, %p36;
	ld.shared.v4.u32 	{%r591, %r592, %r593, %r594}, [_ZZN3cub18CUB_300001_SM_10006detail6select23DeviceSelectSweepKernelINS2_10policy_hubIiilLb1ELNS0_10SelectImplE2EE10Policy1000EN6thrust24THRUST_300001_SM_1000_NS6detail15normal_iteratorINS9_10device_ptrIiEEEESE_NS2_27partition_distinct_output_tISE_SE_EEPlNS0_13ScanTileStateIiLb1EEE7is_evenNS0_8NullTypeEiNS2_19streaming_context_tIlLb1EEELS5_2EEEvT0_T1_T2_T3_T4_T5_T6_T7_iT8_NS1_7vsmem_tEE19static_temp_storage+16];
	add.s32 	%r595, %r589, %r591;
	setp.eq.s32 	%p37, %r584, 5;
	selp.b32 	%r596, %r595, %r590, %p37;
	add.s32 	%r597, %r595, %r592;
	setp.eq.s32 	%p38, %r584, 6;
	selp.b32 	%r598, %r597, %r596, %p38;
	add.s32 	%r599, %r597, %r593;
	setp.eq.s32 	%p39, %r584, 7;
	selp.b32 	%r600, %r599, %r598, %p39;
	add.s32 	%r601, %r599, %r594;
	setp.eq.s32 	%p40, %r584, 8;
	selp.b32 	%r602, %r601, %r600, %p40;
	ld.shared.v4.u32 	{%r603, %r604, %r605, %r606}, [_ZZN3cub18CUB_300001_SM_10006detail6select23DeviceSelectSweepKernelINS2_10policy_hubIiilLb1ELNS0_10SelectImplE2EE10Policy1000EN6thrust24THRUST_300001_SM_1000_NS6detail15normal_iteratorINS9_10device_ptrIiEEEESE_NS2_27partition_distinct_output_tISE_SE_EEPlNS0_13ScanTileStateIiLb1EEE7is_evenNS0_8NullTypeEiNS2_19streaming_context_tIlLb1EEELS5_2EEEvT0_T1_T2_T3_T4_T5_T6_T7_iT8_NS1_7vsmem_tEE19static_temp_storage+32];
	add.s32 	%r607, %r601, %r603;
	setp.eq.s32 	%p41, %r584, 9;
	selp.b32 	%r608, %r607, %r602, %p41;
	add.s32 	%r609, %r607, %r604;
	setp.eq.s32 	%p42, %r584, 10;
	selp.b32 	%r610, %r609, %r608, %p42;
	add.s32 	%r611, %r609, %r605;
	setp.eq.s32 	%p43, %r584, 11;
	selp.b32 	%r612, %r611, %r610, %p43;
	add.s32 	%r613, %r611, %r606;
	setp.eq.s32 	%p44, %r584, 12;
	selp.b32 	%r614, %r613, %r612, %p44;
	ld.shared.v4.u32 	{%r615, %r616, %r617, %r618}, [_ZZN3cub18CUB_300001_SM_10006detail6select23DeviceSelectSweepKernelINS2_10policy_hubIiilLb1ELNS0_10SelectImplE2EE10Policy1000EN6thrust24THRUST_300001_SM_1000_NS6detail15normal_iteratorINS9_10device_ptrIiEEEESE_NS2_27partition_distinct_output_tISE_SE_EEPlNS0_13ScanTileStateIiLb1EEE7is_evenNS0_8NullTypeEiNS2_19streaming_context_tIlLb1EEELS5_2EEEvT0_T1_T2_T3_T4_T5_T6_T7_iT8_NS1_7vsmem_tEE19static_temp_storage+48];
	add.s32 	%r619, %r613, %r615;
	setp.eq.s32 	%p45, %r584, 13;
	selp.b32 	%r620, %r619, %r614, %p45;
	add.s32 	%r621, %r619, %r616;
	setp.eq.s32 	%p46, %r584, 14;
	selp.b32 	%r622, %r621, %r620, %p46;
	add.s32 	%r623, %r621, %r617;
	setp.eq.s32 	%p47, %r584, 15;
	selp.b32 	%r624, %r623, %r622, %p47;
	add.s32 	%r625, %r623, %r618;
	setp.eq.s32 	%p48, %r584, 16;
	selp.b32 	%r626, %r625, %r624, %p48;
	ld.shared.v4.u32 	{%r627, %r628, %r629, %r630}, [_ZZN3cub18CUB_300001_SM_10006detail6select23DeviceSelectSweepKernelINS2_10policy_hubIiilLb1ELNS0_10SelectImplE2EE10Policy1000EN6thrust24THRUST_300001_SM_1000_NS6detail15normal_iteratorINS9_10device_ptrIiEEEESE_NS2_27partition_distinct_output_tISE_SE_EEPlNS0_13ScanTileStateIiLb1EEE7is_evenNS0_8NullTypeEiNS2_19streaming_context_tIlLb1EEELS5_2EEEvT0_T1_T2_T3_T4_T5_T6_T7_iT8_NS1_7vsmem_tEE19static_temp_storage+64];
	add.s32 	%r631, %r625, %r627;
	setp.eq.s32 	%p49, %r584, 17;
	selp.b32 	%r632, %r631, %r626, %p49;
	add.s32 	%r633, %r631, %r628;
	setp.eq.s32 	%p50, %r584, 18;
	selp.b32 	%r634, %r633, %r632, %p50;
	add.s32 	%r635, %r633, %r629;
	setp.eq.s32 	%p51, %r584, 19;
	selp.b32 	%r636, %r635, %r634, %p51;
	add.s32 	%r338, %r635, %r630;
	setp.gt.u32 	%p52, %r421, 31;
	setp.lt.u32 	%p53, %r421, 32;
	setp.eq.s32 	%p54, %r519, 0;
	selp.b32 	%r637, 0, %r579, %p54;
	add.s32 	%r2032, %r636, %r637;
	selp.b32 	%r340, %r579, %r2032, %p53;
	@%p52 bra 	$L__BB7_309;
	setp.ne.s32 	%p55, %r421, 0;
	mov.u32 	%r638, %ctaid.x;
	mov.u32 	%r639, %nctaid.y;
	mov.u32 	%r640, %ctaid.y;
	mad.lo.s32 	%r2028, %r638, %r639, %r640;
	mul.wide.s32 	%rd68, %r2028, 8;
	add.s64 	%rd37, %rd2, %rd68;
	@%p55 bra 	$L__BB7_296;
	st.shared.u32 	[_ZZN3cub18CUB_300001_SM_10006detail6select23DeviceSelectSweepKernelINS2_10policy_hubIiilLb1ELNS0_10SelectImplE2EE10Policy1000EN6thrust24THRUST_300001_SM_1000_NS6detail15normal_iteratorINS9_10device_ptrIiEEEESE_NS2_27partition_distinct_output_tISE_SE_EEPlNS0_13ScanTileStateIiLb1EEE7is_evenNS0_8NullTypeEiNS2_19streaming_context_tIlLb1EEELS5_2EEEvT0_T1_T2_T3_T4_T5_T6_T7_iT8_NS1_7vsmem_tEE19static_temp_storage+140], %r338;
	add.s64 	%rd69, %rd37, 256;
	mov.b32 	%r641, 100;
	// begin inline asm
	st.relaxed.gpu.v2.u32 [%rd69], {%r641, %r338};
	// end inline asm
$L__BB7_296:
	not.b32 	%r647, %r421;
	add.s32 	%r648, %r2028, %r647;
	mov.b32 	%r643, 635;
	// begin inline asm
	nanosleep.u32 %r643;
	// end inline asm
	mul.wide.s32 	%rd71, %r648, 8;
	add.s64 	%rd72, %rd2, %rd71;
	add.s64 	%rd70, %rd72, 256;
	// begin inline asm
	ld.relaxed.gpu.v2.u32 {%r2029, %r2021}, [%rd70];
	// end inline asm
	mov.b32 	%r2022, 602;
$L__BB7_297:
	setp.eq.s32 	%p56, %r2029, 99;
	mov.b32 	%r649, -1;
	vote.sync.any.pred 	%p57, %p56, %r649;
	not.pred 	%p58, %p57;
	@%p58 bra 	$L__BB7_299;
	shr.u32 	%r350, %r2022, 1;
	mul.lo.s32 	%r901, %r2028, 16807;
	and.b32  	%r2028, %r901, 2147483647;
	sub.s32 	%r902, %r2022, %r350;
	add.s32 	%r903, %r902, 1;
	rem.u32 	%r904, %r2028, %r903;
	add.s32 	%r898, %r904, %r350;
	// begin inline asm
	nanosleep.u32 %r898;
	// end inline asm
	mov.u32 	%r905, %ctaid.x;
	mov.u32 	%r906, %nctaid.y;
	mov.u32 	%r907, %ctaid.y;
	mad.lo.s32 	%r908, %r905, %r906, %r907;
	not.b32 	%r909, %r421;
	add.s32 	%r910, %r908, %r909;
	mul.wide.s32 	%rd154, %r910, 8;
	add.s64 	%rd155, %rd2, %rd154;
	add.s64 	%rd153, %rd155, 256;
	// begin inline asm
	ld.relaxed.gpu.v2.u32 {%r2029, %r2021}, [%rd153];
	// end inline asm
	mov.u32 	%r2022, %r350;
	bra.uni 	$L__BB7_297;
$L__BB7_299:
	mov.u32 	%r678, %ctaid.x;
	mov.u32 	%r679, %nctaid.y;
	mov.u32 	%r680, %ctaid.y;
	mad.lo.s32 	%r681, %r678, %r679, %r680;
	mov.u32 	%r682, %tid.x;
	not.b32 	%r683, %r682;
	add.s32 	%r2027, %r681, %r683;
	setp.eq.s32 	%p59, %r2029, 101;
	mov.b32 	%r676, -1;
	vote.sync.ballot.b32 	%r684, %p59, %r676;
	// begin inline asm
	mov.u32 %r651, %lanemask_ge;
	// end inline asm
	and.b32  	%r685, %r684, %r651;
	or.b32  	%r686, %r685, -2147483648;
	add.s32 	%r687, %r686, -1;
	not.b32 	%r688, %r686;
	and.b32  	%r689, %r688, %r687;
	popc.b32 	%r655, %r689;
	mov.b32 	%r654, 1;
	// begin inline asm
	shfl.sync.down.b32 %r652, %r2021, %r654, %r655, %r676;
	// end inline asm
	setp.lt.s32 	%p61, %r519, %r655;
	selp.b32 	%r690, %r652, 0, %p61;
	add.s32 	%r658, %r690, %r2021;
	mov.b32 	%r659, 2;
	// begin inline asm
	shfl.sync.down.b32 %r657, %r658, %r659, %r655, %r676;
	// end inline asm
	add.s32 	%r691, %r519, 2;
	setp.gt.s32 	%p62, %r691, %r655;
	selp.b32 	%r692, 0, %r657, %p62;
	add.s32 	%r663, %r658, %r692;
	mov.b32 	%r664, 4;
	// begin inline asm
	shfl.sync.down.b32 %r662, %r663, %r664, %r655, %r676;
	// end inline asm
	add.s32 	%r693, %r519, 4;
	setp.gt.s32 	%p63, %r693, %r655;
	selp.b32 	%r694, 0, %r662, %p63;
	add.s32 	%r668, %r663, %r694;
	mov.b32 	%r669, 8;
	// begin inline asm
	shfl.sync.down.b32 %r667, %r668, %r669, %r655, %r676;
	// end inline asm
	add.s32 	%r695, %r519, 8;
	setp.gt.s32 	%p64, %r695, %r655;
	selp.b32 	%r696, 0, %r667, %p64;
	add.s32 	%r673, %r668, %r696;
	mov.b32 	%r674, 16;
	// begin inline asm
	shfl.sync.down.b32 %r672, %r673, %r674, %r655, %r676;
	// end inline asm
	add.s32 	%r697, %r519, 16;
	setp.gt.s32 	%p65, %r697, %r655;
	selp.b32 	%r698, 0, %r672, %p65;
	add.s32 	%r2025, %r673, %r698;
	add.s64 	%rd38, %rd2, 256;
	mov.b32 	%r2023, 602;
$L__BB7_300:
	setp.ne.s32 	%p66, %r2029, 101;
	mov.b32 	%r699, -1;
	vote.sync.all.pred 	%p67, %p66, %r699;
	not.pred 	%p68, %p67;
	@%p68 bra 	$L__BB7_305;
	shr.u32 	%r2023, %r2023, 1;
	mul.wide.s32 	%rd148, %r2027, 8;
	add.s64 	%rd149, %rd38, %rd148;
	add.s64 	%rd147, %rd149, -256;
	// begin inline asm
	ld.relaxed.gpu.v2.u32 {%r2029, %r2030}, [%rd147];
	// end inline asm
	mov.u32 	%r2031, %r2023;
$L__BB7_302:
	setp.eq.s32 	%p116, %r2029, 99;
	mov.b32 	%r848, -1;
	vote.sync.any.pred 	%p117, %p116, %r848;
	not.pred 	%p118, %p117;
	@%p118 bra 	$L__BB7_304;
	shr.u32 	%r371, %r2031, 1;
	mul.lo.s32 	%r894, %r2028, 16807;
	and.b32  	%r2028, %r894, 2147483647;
	sub.s32 	%r895, %r2031, %r371;
	add.s32 	%r896, %r895, 1;
	rem.u32 	%r897, %r2028, %r896;
	add.s32 	%r891, %r897, %r371;
	// begin inline asm
	nanosleep.u32 %r891;
	// end inline asm
	// begin inline asm
	ld.relaxed.gpu.v2.u32 {%r2029, %r2030}, [%rd147];
	// end inline asm
	mov.u32 	%r2031, %r371;
	bra.uni 	$L__BB7_302;
$L__BB7_304:
	setp.eq.s32 	%p119, %r2029, 101;
	mov.b32 	%r874, -1;
	vote.sync.ballot.b32 	%r875, %p119, %r874;
	and.b32  	%r876, %r875, %r651;
	or.b32  	%r877, %r876, -2147483648;
	add.s32 	%r878, %r877, -1;
	not.b32 	%r879, %r877;
	and.b32  	%r880, %r879, %r878;
	popc.b32 	%r853, %r880;
	mov.b32 	%r852, 1;
	// begin inline asm
	shfl.sync.down.b32 %r850, %r2030, %r852, %r853, %r874;
	// end inline asm
	setp.lt.s32 	%p121, %r519, %r853;
	selp.b32 	%r881, %r850, 0, %p121;
	add.s32 	%r856, %r881, %r2030;
	mov.b32 	%r857, 2;
	// begin inline asm
	shfl.sync.down.b32 %r855, %r856, %r857, %r853, %r874;
	// end inline asm
	add.s32 	%r882, %r519, 2;
	setp.gt.s32 	%p122, %r882, %r853;
	selp.b32 	%r883, 0, %r855, %p122;
	add.s32 	%r861, %r856, %r883;
	mov.b32 	%r862, 4;
	// begin inline asm
	shfl.sync.down.b32 %r860, %r861, %r862, %r853, %r874;
	// end inline asm
	add.s32 	%r884, %r519, 4;
	setp.gt.s32 	%p123, %r884, %r853;
	selp.b32 	%r885, 0, %r860, %p123;
	add.s32 	%r866, %r861, %r885;
	mov.b32 	%r867, 8;
	// begin inline asm
	shfl.sync.down.b32 %r865, %r866, %r867, %r853, %r874;
	// end inline asm
	add.s32 	%r886, %r519, 8;
	setp.gt.s32 	%p124, %r886, %r853;
	selp.b32 	%r887, 0, %r865, %p124;
	add.s32 	%r871, %r866, %r887;
	mov.b32 	%r872, 16;
	// begin inline asm
	shfl.sync.down.b32 %r870, %r871, %r872, %r853, %r874;
	// end inline asm
	add.s32 	%r888, %r519, 16;
	setp.gt.s32 	%p125, %r888, %r853;
	selp.b32 	%r889, 0, %r870, %p125;
	add.s32 	%r890, %r889, %r2025;
	add.s32 	%r2025, %r890, %r871;
	add.s32 	%r2027, %r2027, -32;
	bra.uni 	$L__BB7_300;
$L__BB7_305:
	mov.u32 	%r701, %tid.x;
	setp.ne.s32 	%p69, %r701, 0;
	@%p69 bra 	$L__BB7_307;
	add.s32 	%r703, %r2025, %r338;
	add.s64 	%rd73, %rd37, 256;
	mov.b32 	%r702, 101;
	// begin inline asm
	st.relaxed.gpu.v2.u32 [%rd73], {%r702, %r703};
	// end inline asm
	st.shared.u32 	[_ZZN3cub18CUB_300001_SM_10006detail6select23DeviceSelectSweepKernelINS2_10policy_hubIiilLb1ELNS0_10SelectImplE2EE10Policy1000EN6thrust24THRUST_300001_SM_1000_NS6detail15normal_iteratorINS9_10device_ptrIiEEEESE_NS2_27partition_distinct_output_tISE_SE_EEPlNS0_13ScanTileStateIiLb1EEE7is_evenNS0_8NullTypeEiNS2_19streaming_context_tIlLb1EEELS5_2EEEvT0_T1_T2_T3_T4_T5_T6_T7_iT8_NS1_7vsmem_tEE19static_temp_storage+132], %r2025;
	st.shared.u32 	[_ZZN3cub18CUB_300001_SM_10006detail6select23DeviceSelectSweepKernelINS2_10policy_hubIiilLb1ELNS0_10SelectImplE2EE10Policy1000EN6thrust24THRUST_300001_SM_1000_NS6detail15normal_iteratorINS9_10device_ptrIiEEEESE_NS2_27partition_distinct_output_tISE_SE_EEPlNS0_13ScanTileStateIiLb1EEE7is_evenNS0_8NullTypeEiNS2_19streaming_context_tIlLb1EEELS5_2EEEvT0_T1_T2_T3_T4_T5_T6_T7_iT8_NS1_7vsmem_tEE19static_temp_storage+136], %r703;
$L__BB7_307:
	setp.ne.s32 	%p70, %r519, 0;
	mov.u32 	%r2032, %r340;
	@%p70 bra 	$L__BB7_309;
	st.shared.u32 	[_ZZN3cub18CUB_300001_SM_10006detail6select23DeviceSelectSweepKernelINS2_10policy_hubIiilLb1ELNS0_10SelectImplE2EE10Policy1000EN6thrust24THRUST_300001_SM_1000_NS6detail15normal_iteratorINS9_10device_ptrIiEEEESE_NS2_27partition_distinct_output_tISE_SE_EEPlNS0_13ScanTileStateIiLb1EEE7is_evenNS0_8NullTypeEiNS2_19streaming_context_tIlLb1EEELS5_2EEEvT0_T1_T2_T3_T4_T5_T6_T7_iT8_NS1_7vsmem_tEE19static_temp_storage+100], %r2025;
	mov.u32 	%r2032, %r2025;
$L__BB7_309:
	ld.param.u32 	%r1947, [_ZN3cub18CUB_300001_SM_10006detail6select23DeviceSelectSweepKernelINS2_10policy_hubIiilLb1ELNS0_10SelectImplE2EE10Policy1000EN6thrust24THRUST_300001_SM_1000_NS6detail15normal_iteratorINS9_10device_ptrIiEEEESE_NS2_27partition_distinct_output_tISE_SE_EEPlNS0_13ScanTileStateIiLb1EEE7is_evenNS0_8NullTypeEiNS2_19streaming_context_tIlLb1EEELS5_2EEEvT0_T1_T2_T3_T4_T5_T6_T7_iT8_NS1_7vsmem_tE_param_7];
	mov.u32 	%r378, %tid.x;
	mul.lo.s32 	%r704, %r378, 14;
	bar.sync 	0;
	setp.eq.s32 	%p71, %r378, 0;
	mov.u32 	%r705, _ZZN3cub18CUB_300001_SM_10006detail6select23DeviceSelectSweepKernelINS2_10policy_hubIiilLb1ELNS0_10SelectImplE2EE10Policy1000EN6thrust24THRUST_300001_SM_1000_NS6detail15normal_iteratorINS9_10device_ptrIiEEEESE_NS2_27partition_distinct_output_tISE_SE_EEPlNS0_13ScanTileStateIiLb1EEE7is_evenNS0_8NullTypeEiNS2_19streaming_context_tIlLb1EEELS5_2EEEvT0_T1_T2_T3_T4_T5_T6_T7_iT8_NS1_7vsmem_tEE19static_temp_storage;
	ld.shared.u32 	%r706, [_ZZN3cub18CUB_300001_SM_10006detail6select23DeviceSelectSweepKernelINS2_10policy_hubIiilLb1ELNS0_10SelectImplE2EE10Policy1000EN6thrust24THRUST_300001_SM_1000_NS6detail15normal_iteratorINS9_10device_ptrIiEEEESE_NS2_27partition_distinct_output_tISE_SE_EEPlNS0_13ScanTileStateIiLb1EEE7is_evenNS0_8NullTypeEiNS2_19streaming_context_tIlLb1EEELS5_2EEEvT0_T1_T2_T3_T4_T5_T6_T7_iT8_NS1_7vsmem_tEE19static_temp_storage+100];
	selp.b32 	%r707, 0, %r706, %p71;
	add.s32 	%r708, %r707, %r2032;
	add.s32 	%r709, %r708, %r2005;
	add.s32 	%r710, %r2006, %r2005;
	add.s32 	%r711, %r710, %r708;
	add.s32 	%r712, %r711, %r2007;
	add.s32 	%r713, %r712, %r2008;
	add.s32 	%r714, %r713, %r2009;
	add.s32 	%r715, %r714, %r2010;
	add.s32 	%r716, %r715, %r2011;
	add.s32 	%r717, %r716, %r2012;
	add.s32 	%r718, %r717, %r2013;
	add.s32 	%r719, %r718, %r2014;
	add.s32 	%r720, %r719, %r2015;
	add.s32 	%r721, %r720, %r2016;
	add.s32 	%r722, %r721, %r2017;
	ld.shared.v2.u32 	{%r723, %r724}, [_ZZN3cub18CUB_300001_SM_10006detail6select23DeviceSelectSweepKernelINS2_10policy_hubIiilLb1ELNS0_10SelectImplE2EE10Policy1000EN6thrust24THRUST_300001_SM_1000_NS6detail15normal_iteratorINS9_10device_ptrIiEEEESE_NS2_27partition_distinct_output_tISE_SE_EEPlNS0_13ScanTileStateIiLb1EEE7is_evenNS0_8NullTypeEiNS2_19streaming_context_tIlLb1EEELS5_2EEEvT0_T1_T2_T3_T4_T5_T6_T7_iT8_NS1_7vsmem_tEE19static_temp_storage+136];
	ld.shared.u32 	%r379, [_ZZN3cub18CUB_300001_SM_10006detail6select23DeviceSelectSweepKernelINS2_10policy_hubIiilLb1ELNS0_10SelectImplE2EE10Policy1000EN6thrust24THRUST_300001_SM_1000_NS6detail15normal_iteratorINS9_10device_ptrIiEEEESE_NS2_27partition_distinct_output_tISE_SE_EEPlNS0_13ScanTileStateIiLb1EEE7is_evenNS0_8NullTypeEiNS2_19streaming_context_tIlLb1EEELS5_2EEEvT0_T1_T2_T3_T4_T5_T6_T7_iT8_NS1_7vsmem_tEE19static_temp_storage+132];
	mov.u32 	%r725, %ctaid.x;
	mov.u32 	%r726, %nctaid.y;
	mov.u32 	%r727, %ctaid.y;
	mad.lo.s32 	%r728, %r725, %r726, %r727;
	mul.lo.s32 	%r729, %r728, 8960;
	sub.s32 	%r380, %r729, %r379;
	sub.s32 	%r381, %r1947, %r729;
	sub.s32 	%r730, 8960, %r381;
	sub.s32 	%r2033, %r723, %r730;
	sub.s32 	%r731, %r730, %r724;
	bar.sync 	0;
	add.s32 	%r383, %r731, %r381;
	sub.s32 	%r732, %r708, %r379;
	sub.s32 	%r733, %r704, %r732;
	setp.eq.s32 	%p72, %r2005, 0;
	add.s32 	%r734, %r732, %r383;
	selp.b32 	%r735, %r733, %r734, %p72;
	shl.b32 	%r736, %r735, 2;
	add.s32 	%r737, %r705, %r736;
	st.shared.u32 	[%r737], %r1991;
	sub.s32 	%r738, %r379, %r709;
	add.s32 	%r739, %r704, %r738;
	add.s32 	%r740, %r739, 1;
	setp.eq.s32 	%p73, %r2006, 0;
	add.s32 	%r741, %r734, %r2005;
	selp.b32 	%r742, %r740, %r741, %p73;
	shl.b32 	%r743, %r742, 2;
	add.s32 	%r744, %r705, %r743;
	st.shared.u32 	[%r744], %r1992;
	sub.s32 	%r745, %r379, %r711;
	add.s32 	%r746, %r704, %r745;
	add.s32 	%r747, %r746, 2;
	setp.eq.s32 	%p74, %r2007, 0;
	add.s32 	%r748, %r741, %r2006;
	selp.b32 	%r749, %r747, %r748, %p74;
	shl.b32 	%r750, %r749, 2;
	add.s32 	%r751, %r705, %r750;
	st.shared.u32 	[%r751], %r1993;
	sub.s32 	%r752, %r379, %r712;
	add.s32 	%r753, %r704, %r752;
	add.s32 	%r754, %r753, 3;
	setp.eq.s32 	%p75, %r2008, 0;
	add.s32 	%r755, %r748, %r2007;
	selp.b32 	%r756, %r754, %r755, %p75;
	shl.b32 	%r757, %r756, 2;
	add.s32 	%r758, %r705, %r757;
	st.shared.u32 	[%r758], %r1994;
	sub.s32 	%r759, %r379, %r713;
	add.s32 	%r760, %r704, %r759;
	add.s32 	%r761, %r760, 4;
	setp.eq.s32 	%p76, %r2009, 0;
	add.s32 	%r762, %r755, %r2008;
	selp.b32 	%r763, %r761, %r762, %p76;
	shl.b32 	%r764, %r763, 2;
	add.s32 	%r765, %r705, %r764;
	st.shared.u32 	[%r765], %r1995;
	sub.s32 	%r766, %r379, %r714;
	add.s32 	%r767, %r704, %r766;
	add.s32 	%r768, %r767, 5;
	setp.eq.s32 	%p77, %r2010, 0;
	add.s32 	%r769, %r762, %r2009;
	selp.b32 	%r770, %r768, %r769, %p77;
	shl.b32 	%r771, %r770, 2;
	add.s32 	%r772, %r705, %r771;
	st.shared.u32 	[%r772], %r1996;
	sub.s32 	%r773, %r379, %r715;
	add.s32 	%r774, %r704, %r773;
	add.s32 	%r775, %r774, 6;
	setp.eq.s32 	%p78, %r2011, 0;
	add.s32 	%r776, %r769, %r2010;
	selp.b32 	%r777, %r775, %r776, %p78;
	shl.b32 	%r778, %r777, 2;
	add.s32 	%r779, %r705, %r778;
	st.shared.u32 	[%r779], %r1997;
	sub.s32 	%r780, %r379, %r716;
	add.s32 	%r781, %r704, %r780;
	add.s32 	%r782, %r781, 7;
	setp.eq.s32 	%p79, %r2012, 0;
	add.s32 	%r783, %r776, %r2011;
	selp.b32 	%r784, %r782, %r783, %p79;
	shl.b32 	%r785, %r784, 2;
	add.s32 	%r786, %r705, %r785;
	st.shared.u32 	[%r786], %r1998;
	sub.s32 	%r787, %r379, %r717;
	add.s32 	%r788, %r704, %r787;
	add.s32 	%r789, %r788, 8;
	setp.eq.s32 	%p80, %r2013, 0;
	add.s32 	%r790, %r783, %r2012;
	selp.b32 	%r791, %r789, %r790, %p80;
	shl.b32 	%r792, %r791, 2;
	add.s32 	%r793, %r705, %r792;
	st.shared.u32 	[%r793], %r1999;
	sub.s32 	%r794, %r379, %r718;
	add.s32 	%r795, %r704, %r794;
	add.s32 	%r796, %r795, 9;
	setp.eq.s32 	%p81, %r2014, 0;
	add.s32 	%r797, %r790, %r2013;
	selp.b32 	%r798, %r796, %r797, %p81;
	shl.b32 	%r799, %r798, 2;
	add.s32 	%r800, %r705, %r799;
	st.shared.u32 	[%r800], %r2000;
	sub.s32 	%r801, %r379, %r719;
	add.s32 	%r802, %r704, %r801;
	add.s32 	%r803, %r802, 10;
	setp.eq.s32 	%p82, %r2015, 0;
	add.s32 	%r804, %r797, %r2014;
	selp.b32 	%r805, %r803, %r804, %p82;
	shl.b32 	%r806, %r805, 2;
	add.s32 	%r807, %r705, %r806;
	st.shared.u32 	[%r807], %r2001;
	sub.s32 	%r808, %r379, %r720;
	add.s32 	%r809, %r704, %r808;
	add.s32 	%r810, %r809, 11;
	setp.eq.s32 	%p83, %r2016, 0;
	add.s32 	%r811, %r804, %r2015;
	selp.b32 	%r812, %r810, %r811, %p83;
	shl.b32 	%r813, %r812, 2;
	add.s32 	%r814, %r705, %r813;
	st.shared.u32 	[%r814], %r2002;
	sub.s32 	%r815, %r379, %r721;
	add.s32 	%r816, %r704, %r815;
	add.s32 	%r817, %r816, 12;
	setp.eq.s32 	%p84, %r2017, 0;
	add.s32 	%r818, %r811, %r2016;
	selp.b32 	%r819, %r817, %r818, %p84;
	shl.b32 	%r820, %r819, 2;
	add.s32 	%r821, %r705, %r820;
	st.shared.u32 	[%r821], %r2003;
	sub.s32 	%r822, %r379, %r722;
	add.s32 	%r823, %r704, %r822;
	add.s32 	%r824, %r823, 13;
	setp.eq.s32 	%p85, %r2018, 0;
	add.s32 	%r825, %r818, %r2017;
	selp.b32 	%r826, %r824, %r825, %p85;
	shl.b32 	%r827, %r826, 2;
	add.s32 	%r828, %r705, %r827;
	st.shared.u32 	[%r828], %r2004;
	bar.sync 	0;
	mov.u64 	%rd39, %rd55;
	ld.param.u8 	%rs3, [%rd39];
	setp.ne.s16 	%p86, %rs3, 0;
	mov.b64 	%rd640, 0;
	@%p86 bra 	$L__BB7_311;
	ld.param.u64 	%rd75, [%rd39+24];
	cvta.to.global.u64 	%rd76, %rd75;
	ld.global.u64 	%rd640, [%rd76];
$L__BB7_311:
	setp.ne.s16 	%p87, %rs3, 0;
	mov.b64 	%rd641, 0;
	@%p87 bra 	$L__BB7_313;
	ld.param.u64 	%rd78, [%rd39+16];
	ld.param.u64 	%rd79, [%rd39+24];
	cvta.to.global.u64 	%rd80, %rd79;
	ld.global.u64 	%rd81, [%rd80];
	sub.s64 	%rd641, %rd78, %rd81;
$L__BB7_313:
	cvta.to.global.u64 	%rd44, %rd52;
	cvta.to.global.u64 	%rd45, %rd53;
	sub.s32 	%r829, %r379, %r383;
	add.s32 	%r384, %r829, %r378;
	shl.b32 	%r830, %r378, 2;
	add.s32 	%r385, %r705, %r830;
	ld.shared.u32 	%r386, [%r385];
	setp.ge.s32 	%p88, %r378, %r381;
	@%p88 bra 	$L__BB7_317;
	setp.lt.s32 	%p89, %r378, %r383;
	@%p89 bra 	$L__BB7_316;
	cvt.s64.s32 	%rd82, %r384;
	add.s64 	%rd83, %rd640, %rd82;
	shl.b64 	%rd84, %rd83, 2;
	add.s64 	%rd85, %rd44, %rd84;
	st.global.u32 	[%rd85], %r386;
	bra.uni 	$L__BB7_317;
$L__BB7_316:
	add.s32 	%r832, %r380, %r378;
	cvt.s64.s32 	%rd86, %r832;
	add.s64 	%rd87, %rd641, %rd86;
	shl.b64 	%rd88, %rd87, 2;
	add.s64 	%rd89, %rd45, %rd88;
	st.global.u32 	[%rd89], %r386;
$L__BB7_317:
	add.s32 	%r387, %r378, 640;
	ld.shared.u32 	%r388, [%r385+2560];
	setp.ge.s32 	%p90, %r387, %r381;
	cvt.u64.u32 	%rd90, %r378;
	cvt.s64.s32 	%rd91, %r380;
	add.s64 	%rd92, %rd91, %rd90;
	add.s64 	%rd93, %rd641, %rd92;
	shl.b64 	%rd94, %rd93, 2;
	add.s64 	%rd46, %rd45, %rd94;
	@%p90 bra 	$L__BB7_321;
	setp.lt.s32 	%p91, %r387, %r383;
	@%p91 bra 	$L__BB7_320;
	add.s32 	%r833, %r384, 640;
	cvt.s64.s32 	%rd95, %r833;
	add.s64 	%rd96, %rd640, %rd95;
	shl.b64 	%rd97, %rd96, 2;
	add.s64 	%rd98, %rd44, %rd97;
	st.global.u32 	[%rd98], %r388;
	bra.uni 	$L__BB7_321;
$L__BB7_320:
	st.global.u32 	[%rd46+2560], %r388;
$L__BB7_321:
	add.s32 	%r389, %r378, 1280;
	ld.shared.u32 	%r390, [%r385+5120];
	setp.ge.s32 	%p92, %r389, %r381;
	@%p92 bra 	$L__BB7_325;
	setp.lt.s32 	%p93, %r389, %r383;
	@%p93 bra 	$L__BB7_324;
	add.s32 	%r834, %r384, 1280;
	cvt.s64.s32 	%rd99, %r834;
	add.s64 	%rd100, %rd640, %rd99;
	shl.b64 	%rd101, %rd100, 2;
	add.s64 	%rd102, %rd44, %rd101;
	st.global.u32 	[%rd102], %r390;
	bra.uni 	$L__BB7_325;
$L__BB7_324:
	st.global.u32 	[%rd46+5120], %r390;
$L__BB7_325:
	add.s32 	%r391, %r378, 1920;
	ld.shared.u32 	%r392, [%r385+7680];
	setp.ge.s32 	%p94, %r391, %r381;
	@%p94 bra 	$L__BB7_329;
	setp.lt.s32 	%p95, %r391, %r383;
	@%p95 bra 	$L__BB7_328;
	add.s32 	%r835, %r384, 1920;
	cvt.s64.s32 	%rd103, %r835;
	add.s64 	%rd104, %rd640, %rd103;
	shl.b64 	%rd105, %rd104, 2;
	add.s64 	%rd106, %rd44, %rd105;
	st.global.u32 	[%rd106], %r392;
	bra.uni 	$L__BB7_329;
$L__BB7_328:
	st.global.u32 	[%rd46+7680], %r392;
$L__BB7_329:
	add.s32 	%r393, %r378, 2560;
	ld.shared.u32 	%r394, [%r385+10240];
	setp.ge.s32 	%p96, %r393, %r381;
	@%p96 bra 	$L__BB7_333;
	setp.lt.s32 	%p97, %r393, %r383;
	@%p97 bra 	$L__BB7_332;
	add.s32 	%r836, %r384, 2560;
	cvt.s64.s32 	%rd107, %r836;
	add.s64 	%rd108, %rd640, %rd107;
	shl.b64 	%rd109, %rd108, 2;
	add.s64 	%rd110, %rd44, %rd109;
	st.global.u32 	[%rd110], %r394;
	bra.uni 	$L__BB7_333;
$L__BB7_332:
	st.global.u32 	[%rd46+10240], %r394;
$L__BB7_333:
	add.s32 	%r395, %r378, 3200;
	ld.shared.u32 	%r396, [%r385+12800];
	setp.ge.s32 	%p98, %r395, %r381;
	@%p98 bra 	$L__BB7_337;
	setp.lt.s32 	%p99, %r395, %r383;
	@%p99 bra 	$L__BB7_336;
	add.s32 	%r837, %r384, 3200;
	cvt.s64.s32 	%rd111, %r837;
	add.s64 	%rd112, %rd640, %rd111;
	shl.b64 	%rd113, %rd112, 2;
	add.s64 	%rd114, %rd44, %rd113;
	st.global.u32 	[%rd114], %r396;
	bra.uni 	$L__BB7_337;
$L__BB7_336:
	st.global.u32 	[%rd46+12800], %r396;
$L__BB7_337:
	add.s32 	%r397, %r378, 3840;
	ld.shared.u32 	%r398, [%r385+15360];
	setp.ge.s32 	%p100, %r397, %r381;
	@%p100 bra 	$L__BB7_341;
	setp.lt.s32 	%p101, %r397, %r383;
	@%p101 bra 	$L__BB7_340;
	add.s32 	%r838, %r384, 3840;
	cvt.s64.s32 	%rd115, %r838;
	add.s64 	%rd116, %rd640, %rd115;
	shl.b64 	%rd117, %rd116, 2;
	add.s64 	%rd118, %rd44, %rd117;
	st.global.u32 	[%rd118], %r398;
	bra.uni 	$L__BB7_341;
$L__BB7_340:
	st.global.u32 	[%rd46+15360], %r398;
$L__BB7_341:
	add.s32 	%r399, %r378, 4480;
	ld.shared.u32 	%r400, [%r385+17920];
	setp.ge.s32 	%p102, %r399, %r381;
	@%p102 bra 	$L__BB7_345;
	setp.lt.s32 	%p103, %r399, %r383;
	@%p103 bra 	$L__BB7_344;
	add.s32 	%r839, %r384, 4480;
	cvt.s64.s32 	%rd119, %r839;
	add.s64 	%rd120, %rd640, %rd119;
	shl.b64 	%rd121, %rd120, 2;
	add.s64 	%rd122, %rd44, %rd121;
	st.global.u32 	[%rd122], %r400;
	bra.uni 	$L__BB7_345;
$L__BB7_344:
	st.global.u32 	[%rd46+17920], %r400;
$L__BB7_345:
	or.b32  	%r401, %r378, 5120;
	ld.shared.u32 	%r402, [%r385+20480];
	setp.ge.s32 	%p104, %r401, %r381;
	@%p104 bra 	$L__BB7_349;
	setp.lt.s32 	%p105, %r401, %r383;
	@%p105 bra 	$L__BB7_348;
	add.s32 	%r840, %r384, 5120;
	cvt.s64.s32 	%rd123, %r840;
	add.s64 	%rd124, %rd640, %rd123;
	shl.b64 	%rd125, %rd124, 2;
	add.s64 	%rd126, %rd44, %rd125;
	st.global.u32 	[%rd126], %r402;
	bra.uni 	$L__BB7_349;
$L__BB7_348:
	st.global.u32 	[%rd46+20480], %r402;
$L__BB7_349:
	add.s32 	%r403, %r378, 5760;
	ld.shared.u32 	%r404, [%r385+23040];
	setp.ge.s32 	%p106, %r403, %r381;
	@%p106 bra 	$L__BB7_353;
	setp.lt.s32 	%p107, %r403, %r383;
	@%p107 bra 	$L__BB7_352;
	add.s32 	%r841, %r384, 5760;
	cvt.s64.s32 	%rd127, %r841;
	add.s64 	%rd128, %rd640, %rd127;
	shl.b64 	%rd129, %rd128, 2;
	add.s64 	%rd130, %rd44, %rd129;
	st.global.u32 	[%rd130], %r404;
	bra.uni 	$L__BB7_353;
$L__BB7_352:
	st.global.u32 	[%rd46+23040], %r404;
$L__BB7_353:
	add.s32 	%r405, %r378, 6400;
	ld.shared.u32 	%r406, [%r385+25600];
	setp.ge.s32 	%p108, %r405, %r381;
	@%p108 bra 	$L__BB7_357;
	setp.lt.s32 	%p109, %r405, %r383;
	@%p109 bra 	$L__BB7_356;
	add.s32 	%r842, %r384, 6400;
	cvt.s64.s32 	%rd131, %r842;
	add.s64 	%rd132, %rd640, %rd131;
	shl.b64 	%rd133, %rd132, 2;
	add.s64 	%rd134, %rd44, %rd133;
	st.global.u32 	[%rd134], %r406;
	bra.uni 	$L__BB7_357;
$L__BB7_356:
	st.global.u32 	[%rd46+25600], %r406;
$L__BB7_357:
	add.s32 	%r407, %r378, 7040;
	ld.shared.u32 	%r408, [%r385+28160];
	setp.ge.s32 	%p110, %r407, %r381;
	@%p110 bra 	$L__BB7_361;
	setp.lt.s32 	%p111, %r407, %r383;
	@%p111 bra 	$L__BB7_360;
	add.s32 	%r843, %r384, 7040;
	cvt.s64.s32 	%rd135, %r843;
	add.s64 	%rd136, %rd640, %rd135;
	shl.b64 	%rd137, %rd136, 2;
	add.s64 	%rd138, %rd44, %rd137;
	st.global.u32 	[%rd138], %r408;
	bra.uni 	$L__BB7_361;
$L__BB7_360:
	st.global.u32 	[%rd46+28160], %r408;
$L__BB7_361:
	add.s32 	%r409, %r378, 7680;
	ld.shared.u32 	%r410, [%r385+30720];
	setp.ge.s32 	%p112, %r409, %r381;
	@%p112 bra 	$L__BB7_365;
	setp.lt.s32 	%p113, %r409, %r383;
	@%p113 bra 	$L__BB7_364;
	add.s32 	%r844, %r384, 7680;
	cvt.s64.s32 	%rd139, %r844;
	add.s64 	%rd140, %rd640, %rd139;
	shl.b64 	%rd141, %rd140, 2;
	add.s64 	%rd142, %rd44, %rd141;
	st.global.u32 	[%rd142], %r410;
	bra.uni 	$L__BB7_365;
$L__BB7_364:
	st.global.u32 	[%rd46+30720], %r410;
$L__BB7_365:
	add.s32 	%r411, %r378, 8320;
	ld.shared.u32 	%r412, [%r385+33280];
	setp.ge.s32 	%p114, %r411, %r381;
	@%p114 bra 	$L__BB7_369;
	setp.lt.s32 	%p115, %r411, %r383;
	@%p115 bra 	$L__BB7_368;
	add.s32 	%r845, %r384, 8320;
	cvt.s64.s32 	%rd143, %r845;
	add.s64 	%rd144, %rd640, %rd143;
	shl.b64 	%rd145, %rd144, 2;
	add.s64 	%rd146, %rd44, %rd145;
	st.global.u32 	[%rd146], %r412;
	bra.uni 	$L__BB7_369;
$L__BB7_368:
	st.global.u32 	[%rd46+33280], %r412;
$L__BB7_369:
	mov.u32 	%r1222, %tid.x;
	setp.ne.s32 	%p235, %r1222, 0;
	@%p235 bra 	$L__BB7_377;
	mov.u64 	%rd47, %rd55;
	ld.param.u8 	%rs9, [%rd47+1];
	setp.eq.s16 	%p236, %rs9, 0;
	@%p236 bra 	$L__BB7_374;
	ld.param.u8 	%rs10, [%rd47];
	setp.ne.s16 	%p237, %rs10, 0;
	mov.b64 	%rd642, 0;
	@%p237 bra 	$L__BB7_373;
	ld.param.u64 	%rd340, [%rd47+24];
	cvta.to.global.u64 	%rd341, %rd340;
	ld.global.u64 	%rd642, [%rd341];
$L__BB7_373:
	ld.param.u64 	%rd633, [_ZN3cub18CUB_300001_SM_10006detail6select23DeviceSelectSweepKernelINS2_10policy_hubIiilLb1ELNS0_10SelectImplE2EE10Policy1000EN6thrust24THRUST_300001_SM_1000_NS6detail15normal_iteratorINS9_10device_ptrIiEEEESE_NS2_27partition_distinct_output_tISE_SE_EEPlNS0_13ScanTileStateIiLb1EEE7is_evenNS0_8NullTypeEiNS2_19streaming_context_tIlLb1EEELS5_2EEEvT0_T1_T2_T3_T4_T5_T6_T7_iT8_NS1_7vsmem_tE_param_3];
	cvt.s64.s32 	%rd342, %r2033;
	add.s64 	%rd343, %rd642, %rd342;
	cvta.to.global.u64 	%rd344, %rd633;
	st.global.u64 	[%rd344], %rd343;
	bra.uni 	$L__BB7_377;
$L__BB7_374:
	ld.param.u8 	%rs11, [%rd47];
	setp.ne.s16 	%p238, %rs11, 0;
	mov.b64 	%rd643, 0;
	@%p238 bra 	$L__BB7_376;
	ld.param.u64 	%rd346, [%rd47+24];
	cvta.to.global.u64 	%rd347, %rd346;
	ld.global.u64 	%rd643, [%rd347];
$L__BB7_376:
	cvt.s64.s32 	%rd348, %r2033;
	add.s64 	%rd349, %rd643, %rd348;
	ld.param.u64 	%rd350, [%rd47+32];
	cvta.to.global.u64 	%rd351, %rd350;
	st.global.u64 	[%rd351], %rd349;
$L__BB7_377:
	ret;

}


// ===== COMPILED SASS (sm_100) =====

	.target	sm_100

	.elftype	@"ET_EXEC"


//--------------------- .note.nv.tkinfo           --------------------------
	.section	.note.nv.tkinfo,"",@"SHT_NOTE"
	.sectionflags	@"SHF_NOTE_NV_TKINFO"
	.tkinfo
        /*0018*/ 	.word	0x00000002
        /*0030*/ 	.string	""
        /*0030*/ 	.string	"ptxas"
        /*0030*/ 	.string	"Cuda compilation tools, release 13.0, V13.0.88"
        /*0030*/ 	.string	"Build cuda_13.0.r13.0/compiler.36424714_0"
        /*0030*/ 	.string	"-arch sm_100 -m 64 "



//--------------------- .note.nv.cuinfo           --------------------------
	.section	.note.nv.cuinfo,"",@"SHT_NOTE"
	.sectionflags	@"SHF_NOTE_NV_CUINFO"
        /*0018*/ 	.short	0x0002
        /*001a*/ 	.short	0x0064
        /*001c*/ 	.short	0x0082
	.zero		2


//--------------------- .nv.info                  --------------------------
	.section	.nv.info,"",@"SHT_CUDA_INFO"
	.align	4


	//----- nvinfo : EIATTR_REGCOUNT
	.align		4
        /*0000*/ 	.byte	0x04, 0x2f
        /*0002*/ 	.short	(.L_46 - .L_45)
	.align		4
.L_45:
        /*0004*/ 	.word	index@(_ZN3cub18CUB_300001_SM_10006detail11EmptyKernelIvEEvv)
        /*0008*/ 	.word	0x00000004


	//----- nvinfo : EIATTR_FRAME_SIZE
	.align		4
.L_46:
        /*000c*/ 	.byte	0x04, 0x11
        /*000e*/ 	.short	(.L_48 - .L_47)
	.align		4
.L_47:
        /*0010*/ 	.word	index@(_ZN3cub18CUB_300001_SM_10006detail11EmptyKernelIvEEvv)
        /*0014*/ 	.word	0x00000000


	//----- nvinfo : EIATTR_REGCOUNT
	.align		4
.L_48:
        /*0018*/ 	.byte	0x04, 0x2f
        /*001a*/ 	.short	(.L_50 - .L_49)
	.align		4
.L_49:
        /*001c*/ 	.word	index@(_ZN3cub18CUB_300001_SM_10006detail8for_each13static_kernelINS2_12policy_hub_t12policy_500_tEmN6thrust24THRUST_300001_SM_1000_NS8cuda_cub20__uninitialized_fill7functorINS7_10device_ptrIiEEiEEEEvT0_T1_)
        /*0020*/ 	.word	0x00000008


	//----- nvinfo : EIATTR_FRAME_SIZE
	.align		4
.L_50:
        /*0024*/ 	.byte	0x04, 0x11
        /*0026*/ 	.short	(.L_52 - .L_51)
	.align		4
.L_51:
        /*0028*/ 	.word	index@(_ZN3cub18CUB_300001_SM_10006detail8for_each13static_kernelINS2_12policy_hub_t12policy_500_tEmN6thrust24THRUST_300001_SM_1000_NS8cuda_cub20__uninitialized_fill7functorINS7_10device_ptrIiEEiEEEEvT0_T1_)
        /*002c*/ 	.word	0x00000000


	//----- nvinfo : EIATTR_REGCOUNT
	.align		4
.L_52:
        /*0030*/ 	.byte	0x04, 0x2f
        /*0032*/ 	.short	(.L_54 - .L_53)
	.align		4
.L_53:
        /*0034*/ 	.word	index@(_ZN3cub18CUB_300001_SM_10006detail4scan23DeviceCompactInitKernelINS0_13ScanTileStateIiLb1EEEPiEEvT_iT0_)
        /*0038*/ 	.word	0x0000000a


	//----- nvinfo : EIATTR_FRAME_SIZE
	.align		4
.L_54:
        /*003c*/ 	.byte	0x04, 0x11
        /*003e*/ 	.short	(.L_56 - .L_55)
	.align		4
.L_55:
        /*0040*/ 	.word	index@(_ZN3cub18CUB_300001_SM_10006detail4scan23DeviceCompactInitKernelINS0_13ScanTileStateIiLb1EEEPiEEvT_iT0_)
        /*0044*/ 	.word	0x00000000


	//----- nvinfo : EIATTR_REGCOUNT
	.align		4
.L_56:
        /*0048*/ 	.byte	0x04, 0x2f
        /*004a*/ 	.short	(.L_58 - .L_57)
	.align		4
.L_57:
        /*004c*/ 	.word	index@(_ZN3cub18CUB_300001_SM_10006detail4scan23DeviceCompactInitKernelINS0_13ScanTileStateIiLb1EEEPlEEvT_iT0_)
        /*0050*/ 	.word	0x0000000a


	//----- nvinfo : EIATTR_FRAME_SIZE
	.align		4
.L_58:
        /*0054*/ 	.byte	0x04, 0x11
        /*0056*/ 	.short	(.L_60 - .L_59)
	.align		4
.L_59:
        /*0058*/ 	.word	index@(_ZN3cub18CUB_300001_SM_10006detail4scan23DeviceCompactInitKernelINS0_13ScanTileStateIiLb1EEEPlEEvT_iT0_)
        /*005c*/ 	.word	0x00000000


	//----- nvinfo : EIATTR_REGCOUNT
	.align		4
.L_60:
        /*0060*/ 	.byte	0x04, 0x2f
        /*0062*/ 	.short	(.L_62 - .L_61)
	.align		4
.L_61:
        /*0064*/ 	.word	index@(_ZN3cub18CUB_300001_SM_10006detail6select23DeviceSelectSweepKernelINS2_10policy_hubIiNS0_8NullTypeEiLb1ELNS0_10SelectImplE2EE10Policy1000EN6thrust24THRUST_300001_SM_1000_NS6detail15normal_iteratorINSA_10device_ptrIiEEEEPS5_NS2_27partition_distinct_output_tISF_SF_EEPiNS0_13ScanTileStateIiLb1EEE7is_evenS5_iNS2_19streaming_context_tIiLb0EEELS6_2EEEvT0_T1_T2_T3_T4_T5_T6_T7_iT8_NS1_7vsmem_tE)
        /*0068*/ 	.word	0x00000060


	//----- nvinfo : EIATTR_FRAME_SIZE
	.align		4
.L_62:
        /*006c*/ 	.byte	0x04, 0x11
        /*006e*/ 	.short	(.L_64 - .L_63)
	.align		4
.L_63:
        /*0070*/ 	.word	index@(_ZN3cub18CUB_300001_SM_10006detail6select23DeviceSelectSweepKernelINS2_10policy_hubIiNS0_8NullTypeEiLb1ELNS0_10SelectImplE2EE10Policy1000EN6thrust24THRUST_300001_SM_1000_NS6detail15normal_iteratorINSA_10device_ptrIiEEEEPS5_NS2_27partition_distinct_output_tISF_SF_EEPiNS0_13ScanTileStateIiLb1EEE7is_evenS5_iNS2_19streaming_context_tIiLb0EEELS6_2EEEvT0_T1_T2_T3_T4_T5_T6_T7_iT8_NS1_7vsmem_tE)
        /*0074*/ 	.word	0x00000000


	//----- nvinfo : EIATTR_REGCOUNT
	.align		4
.L_64:
        /*0078*/ 	.byte	0x04, 0x2f
        /*007a*/ 	.short	(.L_66 - .L_65)
	.align		4
.L_65:
        /*007c*/ 	.word	index@(_ZN3cub18CUB_300001_SM_10006detail6select23DeviceSelectSweepKernelINS2_10policy_hubIiNS0_8NullTypeElLb1ELNS0_10SelectImplE2EE10Policy1000EN6thrust24THRUST_300001_SM_1000_NS6detail15normal_iteratorINSA_10device_ptrIiEEEEPS5_NS2_27partition_distinct_output_tISF_SF_EEPlNS0_13ScanTileStateIiLb1EEE7is_evenS5_iNS2_19streaming_context_tIlLb1EEELS6_2EEEvT0_T1_T2_T3_T4_T5_T6_T7_iT8_NS1_7vsmem_tE)
        /*0080*/ 	.word	0x00000044


	//----- nvinfo : EIATTR_FRAME_SIZE
	.align		4
.L_66:
        /*0084*/ 	.byte	0x04, 0x11
        /*0086*/ 	.short	(.L_68 - .L_67)
	.align		4
.L_67:
        /*0088*/ 	.word	index@(_ZN3cub18CUB_300001_SM_10006detail6select23DeviceSelectSweepKernelINS2_10policy_hubIiNS0_8NullTypeElLb1ELNS0_10SelectImplE2EE10Policy1000EN6thrust24THRUST_300001_SM_1000_NS6detail15normal_iteratorINSA_10device_ptrIiEEEEPS5_NS2_27partition_distinct_output_tISF_SF_EEPlNS0_13ScanTileStateIiLb1EEE7is_evenS5_iNS2_19streaming_context_tIlLb1EEELS6_2EEEvT0_T1_T2_T3_T4_T5_T6_T7_iT8_NS1_7vsmem_tE)
        /*008c*/ 	.word	0x00000000


	//----- nvinfo : EIATTR_REGCOUNT
	.align		4
.L_68:
        /*0090*/ 	.byte	0x04, 0x2f
        /*0092*/ 	.short	(.L_70 - .L_69)
	.align		4
.L_69:
        /*0094*/ 	.word	index@(_ZN3cub18CUB_300001_SM_10006detail6select23DeviceSelectSweepKernelINS2_10policy_hubIiiiLb1ELNS0_10SelectImplE2EE10Policy1000EN6thrust24THRUST_300001_SM_1000_NS6detail15normal_iteratorINS9_10device_ptrIiEEEESE_NS2_27partition_distinct_output_tISE_SE_EEPiNS0_13ScanTileStateIiLb1EEE7is_evenNS0_8NullTypeEiNS2_19streaming_context_tIiLb0EEELS5_2EEEvT0_T1_T2_T3_T4_T5_T6_T7_iT8_NS1_7vsmem_tE)
        /*0098*/ 	.word	0x0000004c


	//----- nvinfo : EIATTR_FRAME_SIZE
	.align		4
.L_70:
        /*009c*/ 	.byte	0x04, 0x11
        /*009e*/ 	.short	(.L_72 - .L_71)
	.align		4
.L_71:
        /*00a0*/ 	.word	index@(_ZN3cub18CUB_300001_SM_10006detail6select23DeviceSelectSweepKernelINS2_10policy_hubIiiiLb1ELNS0_10SelectImplE2EE10Policy1000EN6thrust24THRUST_300001_SM_1000_NS6detail15normal_iteratorINS9_10device_ptrIiEEEESE_NS2_27partition_distinct_output_tISE_SE_EEPiNS0_13ScanTileStateIiLb1EEE7is_evenNS0_8NullTypeEiNS2_19streaming_context_tIiLb0EEELS5_2EEEvT0_T1_T2_T3_T4_T5_T6_T7_iT8_NS1_7vsmem_tE)
        /*00a4*/ 	.word	0x00000000


	//----- nvinfo : EIATTR_REGCOUNT
	.align		4
.L_72:
        /*00a8*/ 	.byte	0x04, 0x2f
        /*00aa*/ 	.short	(.L_74 - .L_73)
	.align		4
.L_73:
        /*00ac*/ 	.word	index@(_ZN3cub18CUB_300001_SM_10006detail6select23DeviceSelectSweepKernelINS2_10policy_hubIiilLb1ELNS0_10SelectImplE2EE10Policy1000EN6thrust24THRUST_300001_SM_1000_NS6detail15normal_iteratorINS9_10device_ptrIiEEEESE_NS2_27partition_distinct_output_tISE_SE_EEPlNS0_13ScanTileStateIiLb1EEE7is_evenNS0_8NullTypeEiNS2_19streaming_context_tIlLb1EEELS5_2EEEvT0_T1_T2_T3_T4_T5_T6_T7_iT8_NS1_7vsmem_tE)
        /*00b0*/ 	.word	0x00000030


	//----- nvinfo : EIATTR_FRAME_SIZE
	.align		4
.L_74:
        /*00b4*/ 	.byte	0x04, 0x11
        /*00b6*/ 	.short	(.L_76 - .L_75)
	.align		4
.L_75:
        /*00b8*/ 	.word	index@(_ZN3cub18CUB_300001_SM_10006detail6select23DeviceSelectSweepKernelINS2_10policy_hubIiilLb1ELNS0_10SelectImplE2EE10Policy1000EN6thrust24THRUST_300001_SM_1000_NS6detail15normal_iteratorINS9_10device_ptrIiEEEESE_NS2_27partition_distinct_output_tISE_SE_EEPlNS0_13ScanTileStateIiLb1EEE7is_evenNS0_8NullTypeEiNS2_19streaming_context_tIlLb1EEELS5_2EEEvT0_T1_T2_T3_T4_T5_T6_T7_iT8_NS1_7vsmem_tE)
        /*00bc*/ 	.word	0x00000010


	//----- nvinfo : EIATTR_MIN_STACK_SIZE
	.align		4
.L_76:
        /*00c0*/ 	.byte	0x04, 0x12
        /*00c2*/ 	.short	(.L_78 - .L_77)
	.align		4
.L_77:
        /*00c4*/ 	.word	index@(_ZN3cub18CUB_300001_SM_10006detail6select23DeviceSelectSweepKernelINS2_10policy_hubIiilLb1ELNS0_10SelectImplE2EE10Policy1000EN6thrust24THRUST_300001_SM_1000_NS6detail15normal_iteratorINS9_10device_ptrIiEEEESE_NS2_27partition_distinct_output_tISE_SE_EEPlNS0_13ScanTileStateIiLb1EEE7is_evenNS0_8NullTypeEiNS2_19streaming_context_tIlLb1EEELS5_2EEEvT0_T1_T2_T3_T4_T5_T6_T7_iT8_NS1_7vsmem_tE)
        /*00c8*/ 	.word	0x00000010


	//----- nvinfo : EIATTR_MIN_STACK_SIZE
	.align		4
.L_78:
        /*00cc*/ 	.byte	0x04, 0x12
        /*00ce*/ 	.short	(.L_80 - .L_79)
	.align		4
.L_79:
        /*00d0*/ 	.word	index@(_ZN3cub18CUB_300001_SM_10006detail6select23DeviceSelectSweepKernelINS2_10policy_hubIiiiLb1ELNS0_10SelectImplE2EE10Policy1000EN6thrust24THRUST_300001_SM_1000_NS6detail15normal_iteratorINS9_10device_ptrIiEEEESE_NS2_27partition_distinct_output_tISE_SE_EEPiNS0_13ScanTileStateIiLb1EEE7is_evenNS0_8NullTypeEiNS2_19streaming_context_tIiLb0EEELS5_2EEEvT0_T1_T2_T3_T4_T5_T6_T7_iT8_NS1_7vsmem_tE)
        /*00d4*/ 	.word	0x00000000


	//----- nvinfo : EIATTR_MIN_STACK_SIZE
	.align		4
.L_80:
        /*00d8*/ 	.byte	0x04, 0x12
        /*00da*/ 	.short	(.L_82 - .L_81)
	.align		4
.L_81:
        /*00dc*/ 	.word	index@(_ZN3cub18CUB_300001_SM_10006detail6select23DeviceSelectSweepKernelINS2_10policy_hubIiNS0_8NullTypeElLb1ELNS0_10SelectImplE2EE10Policy1000EN6thrust24THRUST_300001_SM_1000_NS6detail15normal_iteratorINSA_10device_ptrIiEEEEPS5_NS2_27partition_distinct_output_tISF_SF_EEPlNS0_13ScanTileStateIiLb1EEE7is_evenS5_iNS2_19streaming_context_tIlLb1EEELS6_2EEEvT0_T1_T2_T3_T4_T5_T6_T7_iT8_NS1_7vsmem_tE)
        /*00e0*/ 	.word	0x00000000


	//----- nvinfo : EIATTR_MIN_STACK_SIZE
	.align		4
.L_82:
        /*00e4*/ 	.byte	0x04, 0x12
        /*00e6*/ 	.short	(.L_84 - .L_83)
	.align		4
.L_83:
        /*00e8*/ 	.word	index@(_ZN3cub18CUB_300001_SM_10006detail6select23DeviceSelectSweepKernelINS2_10policy_hubIiNS0_8NullTypeEiLb1ELNS0_10SelectImplE2EE10Policy1000EN6thrust24THRUST_300001_SM_1000_NS6detail15normal_iteratorINSA_10device_ptrIiEEEEPS5_NS2_27partition_distinct_output_tISF_SF_EEPiNS0_13ScanTileStateIiLb1EEE7is_evenS5_iNS2_19streaming_context_tIiLb0EEELS6_2EEEvT0_T1_T2_T3_T4_T5_T6_T7_iT8_NS1_7vsmem_tE)
        /*00ec*/ 	.word	0x00000000


	//----- nvinfo : EIATTR_MIN_STACK_SIZE
	.align		4
.L_84:
        /*00f0*/ 	.byte	0x04, 0x12
        /*00f2*/ 	.short	(.L_86 - .L_85)
	.align		4
.L_85:
        /*00f4*/ 	.word	index@(_ZN3cub18CUB_300001_SM_10006detail4scan23DeviceCompactInitKernelINS0_13ScanTileStateIiLb1EEEPlEEvT_iT0_)
        /*00f8*/ 	.word	0x00000000


	//----- nvinfo : EIATTR_MIN_STACK_SIZE
	.align		4
.L_86:
        /*00fc*/ 	.byte	0x04, 0x12
        /*00fe*/ 	.short	(.L_88 - .L_87)
	.align		4
.L_87:
        /*0100*/ 	.word	index@(_ZN3cub18CUB_300001_SM_10006detail4scan23DeviceCompactInitKernelINS0_13ScanTileStateIiLb1EEEPiEEvT_iT0_)
        /*0104*/ 	.word	0x00000000


	//----- nvinfo : EIATTR_MIN_STACK_SIZE
	.align		4
.L_88:
        /*0108*/ 	.byte	0x04, 0x12
        /*010a*/ 	.short	(.L_90 - .L_89)
	.align		4
.L_89:
        /*010c*/ 	.word	index@(_ZN3cub18CUB_300001_SM_10006detail8for_each13static_kernelINS2_12policy_hub_t12policy_500_tEmN6thrust24THRUST_300001_SM_1000_NS8cuda_cub20__uninitialized_fill7functorINS7_10device_ptrIiEEiEEEEvT0_T1_)
        /*0110*/ 	.word	0x00000000


	//----- nvinfo : EIATTR_MIN_STACK_SIZE
	.align		4
.L_90:
        /*0114*/ 	.byte	0x04, 0x12
        /*0116*/ 	.short	(.L_92 - .L_91)
	.align		4
.L_91:
        /*0118*/ 	.word	index@(_ZN3cub18CUB_300001_SM_10006detail11EmptyKernelIvEEvv)
        /*011c*/ 	.word	0x00000000
.L_92:


//--------------------- .nv.compat                --------------------------
	.section	.nv.compat,"",@"SHT_CUDA_COMPAT_INFO"
	.align	4
        /*0000*/ 	.byte	0x02, 0x09, 0x00, 0x00, 0x02, 0x02, 0x01, 0x00, 0x02, 0x05, 0x05, 0x00, 0x03, 0x07, 0x01, 0x01
        /*0010*/ 	.byte	0x02, 0x03, 0x00, 0x00, 0x02, 0x06, 0x01, 0x00, 0x04, 0x0b, 0x08, 0x00, 0x09, 0x00, 0x00, 0x00
        /*0020*/ 	.byte	0x00, 0x00, 0x00, 0x00


//--------------------- .nv.info._ZN3cub18CUB_300001_SM_10006detail6select23DeviceSelectSweepKernelINS2_10policy_hubIiilLb1ELNS0_10SelectImplE2EE10Policy1000EN6thrust24THRUST_300001_SM_1000_NS6detail15normal_iteratorINS9_10device_ptrIiEEEESE_NS2_27partition_distinct_output_tISE_SE_EEPlNS0_13ScanTileStateIiLb1EEE7is_evenNS0_8NullTypeEiNS2_19streaming_context_tIlLb1EEELS5_2EEEvT0_T1_T2_T3_T4_T5_T6_T7_iT8_NS1_7vsmem_tE --------------------------
	.section	.nv.info._ZN3cub18CUB_300001_SM_10006detail6select23DeviceSelectSweepKernelINS2_10policy_hubIiilLb1ELNS0_10SelectImplE2EE10Policy1000EN6thrust24THRUST_300001_SM_1000_NS6detail15normal_iteratorINS9_10device_ptrIiEEEESE_NS2_27partition_distinct_output_tISE_SE_EEPlNS0_13ScanTileStateIiLb1EEE7is_evenNS0_8NullTypeEiNS2_19streaming_context_tIlLb1EEELS5_2EEEvT0_T1_T2_T3_T4_T5_T6_T7_iT8_NS1_7vsmem_tE,"",@"SHT_CUDA_INFO"
	.sectionflags	@""
	.align	4


	//----- nvinfo : EIATTR_CUDA_API_VERSION
	.align		4
        /*0000*/ 	.byte	0x04, 0x37
        /*0002*/ 	.short	(.L_94 - .L_93)
.L_93:
        /*0004*/ 	.word	0x00000082


	//----- nvinfo : EIATTR_KPARAM_INFO
	.align		4
.L_94:
        /*0008*/ 	.byte	0x04, 0x17
        /*000a*/ 	.short	(.L_96 - .L_95)
.L_95:
        /*000c*/ 	.word	0x00000000
        /*0010*/ 	.short	0x000a
        /*0012*/ 	.short	0x0068
        /*0014*/ 	.byte	0x00, 0xf0, 0x21, 0x00


	//----- nvinfo : EIATTR_KPARAM_INFO
	.align		4
.L_96:
        /*0018*/ 	.byte	0x04, 0x17
        /*001a*/ 	.short	(.L_98 - .L_97)
.L_97:
        /*001c*/ 	.word	0x00000000
        /*0020*/ 	.short	0x0009
        /*0022*/ 	.short	0x0040
        /*0024*/ 	.byte	0x00, 0xf0, 0xa1, 0x00


	//----- nvinfo : EIATTR_KPARAM_INFO
	.align		4
.L_98:
        /*0028*/ 	.byte	0x04, 0x17
        /*002a*/ 	.short	(.L_100 - .L_99)
.L_99:
        /*002c*/ 	.word	0x00000000
        /*0030*/ 	.short	0x0008
        /*0032*/ 	.short	0x0038
        /*0034*/ 	.byte	0x00, 0xf0, 0x11, 0x00


	//----- nvinfo : EIATTR_KPARAM_INFO
	.align		4
.L_100:
        /*0038*/ 	.byte	0x04, 0x17
        /*003a*/ 	.short	(.L_102 - .L_101)
.L_101:
        /*003c*/ 	.word	0x00000000
        /*0040*/ 	.short	0x0007
        /*0042*/ 	.short	0x0034
        /*0044*/ 	.byte	0x00, 0xf0, 0x11, 0x00


	//----- nvinfo : EIATTR_KPARAM_INFO
	.align		4
.L_102:
        /*0048*/ 	.byte	0x04, 0x17
        /*004a*/ 	.short	(.L_104 - .L_103)
.L_103:
        /*004c*/ 	.word	0x00000000
        /*0050*/ 	.short	0x0006
        /*0052*/ 	.short	0x0031
        /*0054*/ 	.byte	0x00, 0xf0, 0x05, 0x00


	//----- nvinfo : EIATTR_KPARAM_INFO
	.align		4
.L_104:
        /*0058*/ 	.byte	0x04, 0x17
        /*005a*/ 	.short	(.L_106 - .L_105)
.L_105:
        /*005c*/ 	.word	0x00000000
        /*0060*/ 	.short	0x0005
        /*0062*/ 	.short	0x0030
        /*0064*/ 	.byte	0x00, 0xf0, 0x05, 0x00


	//----- nvinfo : EIATTR_KPARAM_INFO
	.align		4
.L_106:
        /*0068*/ 	.byte	0x04, 0x17
        /*006a*/ 	.short	(.L_108 - .L_107)
.L_107:
        /*006c*/ 	.word	0x00000000
        /*0070*/ 	.short	0x0004
        /*0072*/ 	.short	0x0028
        /*0074*/ 	.byte	0x00, 0xf0, 0x21, 0x00


	//----- nvinfo : EIATTR_KPARAM_INFO
	.align		4
.L_108:
        /*0078*/ 	.byte	0x04, 0x17
        /*007a*/ 	.short	(.L_110 - .L_109)
.L_109:
        /*007c*/ 	.word	0x00000000
        /*0080*/ 	.short	0x0003
        /*0082*/ 	.short	0x0020
        /*0084*/ 	.byte	0x00, 0xf5, 0x21, 0x00


	//----- nvinfo : EIATTR_KPARAM_INFO
	.align		4
.L_110:
        /*0088*/ 	.byte	0x04, 0x17
        /*008a*/ 	.short	(.L_112 - .L_111)
.L_111:
        /*008c*/ 	.word	0x00000000
        /*0090*/ 	.short	0x0002
        /*0092*/ 	.short	0x0010
        /*0094*/ 	.byte	0x00, 0xf0, 0x41, 0x00


	//----- nvinfo : EIATTR_KPARAM_INFO
	.align		4
.L_112:
        /*0098*/ 	.byte	0x04, 0x17
        /*009a*/ 	.short	(.L_114 - .L_113)
.L_113:
        /*009c*/ 	.word	0x00000000
        /*00a0*/ 	.short	0x0001
        /*00a2*/ 	.short	0x0008
        /*00a4*/ 	.byte	0x00, 0xf0, 0x21, 0x00


	//----- nvinfo : EIATTR_KPARAM_INFO
	.align		4
.L_114:
        /*00a8*/ 	.byte	0x04, 0x17
        /*00aa*/ 	.short	(.L_116 - .L_115)
.L_115:
        /*00ac*/ 	.word	0x00000000
        /*00b0*/ 	.short	0x0000
        /*00b2*/ 	.short	0x0000
        /*00b4*/ 	.byte	0x00, 0xf0, 0x21, 0x00


	//----- nvinfo : EIATTR_SPARSE_MMA_MASK
	.align		4
.L_116:
        /*00b8*/ 	.byte	0x03, 0x50
        /*00ba*/ 	.short	0x0000


	//----- nvinfo : EIATTR_MAXREG_COUNT
	.align		4
        /*00bc*/ 	.byte	0x03, 0x1b
        /*00be*/ 	.short	0x0060


	//----- nvinfo : EIATTR_NUM_BARRIERS
	.align		4
        /*00c0*/ 	.byte	0x02, 0x4c
        /*00c2*/ 	.byte	0x01
	.zero		1


	//----- nvinfo : EIATTR_ANNOTATIONS
	.align		4
        /*00c4*/ 	.byte	0x04, 0x55
        /*00c6*/ 	.short	(.L_118 - .L_117)


	//   ....[0]....
.L_117:
        /*00c8*/ 	.word	0x00000001
        /*00cc*/ 	.byte	0x10, 0x04, 0x00, 0x00, 0x01, 0x00, 0x00, 0x00, 0x20, 0x04, 0x00, 0x00, 0x01, 0x00, 0x00, 0x00
        /* <DEDUP_REMOVED lines=9> */
        /*016c*/ 	.byte	0xd0, 0x9c, 0x00, 0x00


	//----- nvinfo : EIATTR_MERCURY_ISA_VERSION
	.align		4
.L_118:
        /*0170*/ 	.byte	0x03, 0x5f
        /*0172*/ 	.short	0x0101


	//----- nvinfo : EIATTR_UNUSED_LOAD_BYTE_OFFSET
	.align		4
        /*0174*/ 	.byte	0x04, 0x44
        /*0176*/ 	.short	(.L_120 - .L_119)


	//   ....[0]....
.L_119:
        /*0178*/ 	.word	0x00009dc0
        /*017c*/ 	.word	0x0000fff0


	//----- nvinfo : EIATTR_COOP_GROUP_MASK_REGIDS
	.align		4
.L_120:
        /*0180*/ 	.byte	0x04, 0x29
        /*0182*/ 	.short	(.L_122 - .L_121)


	//   ....[0]....
.L_121:
        /*0184*/ 	.word	0xffffffff


	//   ....[1]....
        /*0188*/ 	.word	0xffffffff


	//   ....[2]....
        /*018c*/ 	.word	0xffffffff


	//   ....[3]....
        /*0190*/ 	.word	0xffffffff


	//   ....[4]....
        /*0194*/ 	.word	0xffffffff


	//   ....[5]....
        /*0198*/ 	.word	0xffffffff


	//   ....[6]....
        /*019c*/ 	.word	0xffffffff


	//   ....[7]....
        /*01a0*/ 	.word	0xffffffff


	//   ....[8]....
        /*01a4*/ 	.word	0xffffffff


	//   ....[9]....
        /*01a8*/ 	.word	0xffffffff


	//   ....[10]....
        /*01ac*/ 	.word	0xffffffff


	//   ....[11]....
        /*01b0*/ 	.word	0xffffffff


	//   ....[12]....
        /*01b4*/ 	.word	0xffffffff


	//   ....[13]....
        /*01b8*/ 	.word	0xffffffff


	//   ....[14]....
        /*01bc*/ 	.word	0xffffffff


	//   ....[15]....
        /*01c0*/ 	.word	0xffffffff


	//   ....[16]....
        /*01c4*/ 	.word	0xffffffff


	//   ....[17]....
        /*01c8*/ 	.word	0xffffffff


	//   ....[18]....
        /*01cc*/ 	.word	0xffffffff


	//   ....[19]....
        /*01d0*/ 	.word	0xffffffff


	//   ....[20]....
        /*01d4*/ 	.word	0xffffffff


	//   ....[21]....
        /*01d8*/ 	.word	0xffffffff


	//   ....[22]....
        /*01dc*/ 	.word	0xffffffff


	//   ....[23]....
        /*01e0*/ 	.word	0xffffffff


	//   ....[24]....
        /*01e4*/ 	.word	0xffffffff


	//   ....[25]....
        /*01e8*/ 	.word	0xffffffff


	//   ....[26]....
        /*01ec*/ 	.word	0xffffffff


	//   ....[27]....
        /*01f0*/ 	.word	0xffffffff


	//   ....[28]....
        /*01f4*/ 	.word	0xffffffff


	//   ....[29]....
        /*01f8*/ 	.word	0xffffffff


	//   ....[30]....
        /*01fc*/ 	.word	0xffffffff


	//   ....[31]....
        /*0200*/ 	.word	0xffffffff


	//   ....[32]....
        /*0204*/ 	.word	0xffffffff


	//   ....[33]....
        /*0208*/ 	.word	0xffffffff


	//   ....[34]....
        /*020c*/ 	.word	0xffffffff


	//   ....[35]....
        /*0210*/ 	.word	0xffffffff


	//   ....[36]....
        /*0214*/ 	.word	0xffffffff


	//   ....[37]....
        /*0218*/ 	.word	0xffffffff


	//   ....[38]....
        /*021c*/ 	.word	0xffffffff


	//   ....[39]....
        /*0220*/ 	.word	0xffffffff


	//   ....[40]....
        /*0224*/ 	.word	0xffffffff


	//   ....[41]....
        /*0228*/ 	.word	0xffffffff


	//   ....[42]....
        /*022c*/ 	.word	0xffffffff


	//   ....[43]....
        /*0230*/ 	.word	0xffffffff


	//   ....[44]....
        /*0234*/ 	.word	0xffffffff


	//   ....[45]....
        /*0238*/ 	.word	0xffffffff


	//   ....[46]....
        /*023c*/ 	.word	0xffffffff


	//   ....[47]....
        /*0240*/ 	.word	0xffffffff


	//   ....[48]....
        /*0244*/ 	.word	0xffffffff


	//   ....[49]....
        /*0248*/ 	.word	0xffffffff


	//   ....[50]....
        /*024c*/ 	.word	0xffffffff


	//   ....[51]....
        /*0250*/ 	.word	0xffffffff


	//   ....[52]....
        /*0254*/ 	.word	0xffffffff


	//   ....[53]....
        /*0258*/ 	.word	0xffffffff


	//   ....[54]....
        /*025c*/ 	.word	0xffffffff


	//   ....[55]....
        /*0260*/ 	.word	0xffffffff


	//   ....[56]....
        /*0264*/ 	.word	0x0500000a


	//   ....[57]....
        /*0268*/ 	.word	0x0500000a


	//   ....[58]....
        /*026c*/ 	.word	0x0500000a


	//   ....[59]....
        /*0270*/ 	.word	0x0500000a


	//   ....[60]....
        /*0274*/ 	.word	0x0500000a


	//   ....[61]....
        /*0278*/ 	.word	0x0500000a


	//   ....[62]....
        /*027c*/ 	.word	0x0500000a


	//   ....[63]....
        /*0280*/ 	.word	0x0500000a


	//   ....[64]....
        /*0284*/ 	.word	0x0500000a


	//   ....[65]....
        /*0288*/ 	.word	0x0500000a


	//   ....[66]....
        /*028c*/ 	.word	0x0500000a


	//   ....[67]....
        /*0290*/ 	.word	0x0500000a


	//   ....[68]....
        /*0294*/ 	.word	0x0500000a


	//   ....[69]....
        /*0298*/ 	.word	0x0500000a


	//   ....[70]....
        /*029c*/ 	.word	0x0500000a


	//   ....[71]....
        /*02a0*/ 	.word	0x0500000a


	//   ....[72]....
        /*02a4*/ 	.word	0x0500000a


	//   ....[73]....
        /*02a8*/ 	.word	0x0500000a


	//   ....[74]....
        /*02ac*/ 	.word	0x0500000a


	//   ....[75]....
        /*02b0*/ 	.word	0x0500000a


	//   ....[76]....
        /*02b4*/ 	.word	0x0500000a


	//   ....[77]....
        /*02b8*/ 	.word	0x0500000a


	//   ....[78]....
        /*02bc*/ 	.word	0x0500000a


	//   ....[79]....
        /*02c0*/ 	.word	0x0500000a


	//   ....[80]....
        /*02c4*/ 	.word	0x0500000a


	//   ....[81]....
        /*02c8*/ 	.word	0x0500000a


	//   ....[82]....
        /*02cc*/ 	.word	0x0500000a


	//   ....[83]....
        /*02d0*/ 	.word	0x0500000a


	//   ....[84]....
        /*02d4*/ 	.word	0x0500000a


	//   ....[85]....
        /*02d8*/ 	.word	0x0500000a


	//   ....[86]....
        /*02dc*/ 	.word	0x0500000a


	//   ....[87]....
        /*02e0*/ 	.word	0x0500000a


	//   ....[88]....
        /*02e4*/ 	.word	0x0500000a


	//   ....[89]....
        /*02e8*/ 	.word	0x0500000a


	//   ....[90]....
        /*02ec*/ 	.word	0x0500000a


	//   ....[91]....
        /*02f0*/ 	.word	0x0500000a


	//----- nvinfo : EIATTR_COOP_GROUP_INSTR_OFFSETS
	.align		4
.L_122:
        /*02f4*/ 	.byte	0x04, 0x28
        /*02f6*/ 	.short	(.L_124 - .L_123)


	//   ....[0]....
.L_123:
        /*02f8*/ 	.word	0x00000690


	//   ....[1]....
        /*02fc*/ 	.word	0x000006b0


	//   ....[2]....
        /*0300*/ 	.word	0x000006d0


	//   ....[3]....
        /*0304*/ 	.word	0x000006f0


	//   ....[4]....
        /*0308*/ 	.word	0x00000720


	//   ....[5]....
        /*030c*/ 	.word	0x00002cf0


	//   ....[6]....
        /*0310*/ 	.word	0x00002d30


	//   ....[7]....
        /*0314*/ 	.word	0x00002d70


	//   ....[8]....
        /*0318*/ 	.word	0x00002d90


	//   ....[9]....
        /*031c*/ 	.word	0x00002db0


	//   ....[10]....
        /*0320*/ 	.word	0x00003310


	//   ....[11]....
        /*0324*/ 	.word	0x00003500


	//   ....[12]....
        /*0328*/ 	.word	0x000035a0


	//   ....[13]....
        /*032c*/ 	.word	0x00003610


	//   ....[14]....
        /*0330*/ 	.word	0x00003670


	//   ....[15]....
        /*0334*/ 	.word	0x000036d0


	//   ....[16]....
        /*0338*/ 	.word	0x00003720


	//   ....[17]....
        /*033c*/ 	.word	0x00003760


	//   ....[18]....
        /*0340*/ 	.word	0x00003770


	//   ....[19]....
        /*0344*/ 	.word	0x00003870


	//   ....[20]....
        /*0348*/ 	.word	0x00003a60


	//   ....[21]....
        /*034c*/ 	.word	0x00003ab0


	//   ....[22]....
        /*0350*/ 	.word	0x00003b30


	//   ....[23]....
        /*0354*/ 	.word	0x00003b80


	//   ....[24]....
        /*0358*/ 	.word	0x00003bd0


	//   ....[25]....
        /*035c*/ 	.word	0x00003c30


	//   ....[26]....
        /*0360*/ 	.word	0x00003c70


	//   ....[27]....
        /*0364*/ 	.word	0x00003c80


	//   ....[28]....
        /*0368*/ 	.word	0x00005f90


	//   ....[29]....
        /*036c*/ 	.word	0x00005fb0


	//   ....[30]....
        /*0370*/ 	.word	0x00005fd0


	//   ....[31]....
        /*0374*/ 	.word	0x00005ff0


	//   ....[32]....
        /*0378*/ 	.word	0x00006010


	//   ....[33]....
        /*037c*/ 	.word	0x00008b70


	//   ....[34]....
        /*0380*/ 	.word	0x00008b90


	//   ....[35]....
        /*0384*/ 	.word	0x00008bb0


	//   ....[36]....
        /*0388*/ 	.word	0x00008bd0


	//   ....[37]....
        /*038c*/ 	.word	0x00008bf0


	//   ....[38]....
        /*0390*/ 	.word	0x000091a0


	//   ....[39]....
        /*0394*/ 	.word	0x000093e0


	//   ....[40]....
        /*0398*/ 	.word	0x00009480


	//   ....[41]....
        /*039c*/ 	.word	0x000094f0


	//   ....[42]....
        /*03a0*/ 	.word	0x00009550


	//   ....[43]....
        /*03a4*/ 	.word	0x000095b0


	//   ....[44]....
        /*03a8*/ 	.word	0x00009600


	//   ....[45]....
        /*03ac*/ 	.word	0x00009640


	//   ....[46]....
        /*03b0*/ 	.word	0x00009650


	//   ....[47]....
        /*03b4*/ 	.word	0x00009750


	//   ....[48]....
        /*03b8*/ 	.word	0x00009940


	//   ....[49]....
        /*03bc*/ 	.word	0x000099a0


	//   ....[50]....
        /*03c0*/ 	.word	0x00009a20


	//   ....[51]....
        /*03c4*/ 	.word	0x00009a70


	//   ....[52]....
        /*03c8*/ 	.word	0x00009ac0


	//   ....[53]....
        /*03cc*/ 	.word	0x00009b20


	//   ....[54]....
        /*03d0*/ 	.word	0x00009b60


	//   ....[55]....
        /*03d4*/ 	.word	0x00009b70


	//   ....[56]....
        /*03d8*/ 	.word	0x0000b7a0


	//   ....[57]....
        /*03dc*/ 	.word	0x0000b820


	//   ....[58]....
        /*03e0*/ 	.word	0x0000b8b0


	//   ....[59]....
        /*03e4*/ 	.word	0x0000b980


	//   ....[60]....
        /*03e8*/ 	.word	0x0000ba00


	//   ....[61]....
        /*03ec*/ 	.word	0x0000baa0


	//   ....[62]....
        /*03f0*/ 	.word	0x0000bb40


	//   ....[63]....
        /*03f4*/ 	.word	0x0000bbc0


	//   ....[64]....
        /*03f8*/ 	.word	0x0000bbf0


	//   ....[65]....
        /*03fc*/ 	.word	0x0000bcb0


	//   ....[66]....
        /*0400*/ 	.word	0x0000bd30


	//   ....[67]....
        /*0404*/ 	.word	0x0000bdb0


	//   ....[68]....
        /*0408*/ 	.word	0x0000be70


	//   ....[69]....
        /*040c*/ 	.word	0x0000bf00


	//   ....[70]....
        /*0410*/ 	.word	0x0000bf80


	//   ....[71]....
        /*0414*/ 	.word	0x0000c000


	//   ....[72]....
        /*0418*/ 	.word	0x0000c070


	//   ....[73]....
        /*041c*/ 	.word	0x0000c0d0


	//   ....[74]....
        /*0420*/ 	.word	0x0000c140


	//   ....[75]....
        /*0424*/ 	.word	0x0000c1c0


	//   ....[76]....
        /*0428*/ 	.word	0x0000c250


	//   ....[77]....
        /*042c*/ 	.word	0x0000c320


	//   ....[78]....
        /*0430*/ 	.word	0x0000c3a0


	//   ....[79]....
        /*0434*/ 	.word	0x0000c440


	//   ....[80]....
        /*0438*/ 	.word	0x0000c4e0


	//   ....[81]....
        /*043c*/ 	.word	0x0000c560


	//   ....[82]....
        /*0440*/ 	.word	0x0000c590


	//   ....[83]....
        /*0444*/ 	.word	0x0000c650


	//   ....[84]....
        /*0448*/ 	.word	0x0000c6d0


	//   ....[85]....
        /*044c*/ 	.word	0x0000c750


	//   ....[86]....
        /*0450*/ 	.word	0x0000c820


	//   ....[87]....
        /*0454*/ 	.word	0x0000c8b0


	//   ....[88]....
        /*0458*/ 	.word	0x0000c930


	//   ....[89]....
        /*045c*/ 	.word	0x0000c9b0


	//   ....[90]....
        /*0460*/ 	.word	0x0000ca20


	//   ....[91]....
        /*0464*/ 	.word	0x0000ca80


	//----- nvinfo : EIATTR_VRC_CTA_INIT_COUNT
	.align		4
.L_124:
        /*0468*/ 	.byte	0x02, 0x4a
	.zero		1
	.zero		1


	//----- nvinfo : EIATTR_EXIT_INSTR_OFFSETS
	.align		4
        /*046c*/ 	.byte	0x04, 0x1c
        /*046e*/ 	.short	(.L_126 - .L_125)


	//   ....[0]....
.L_125:
        /*0470*/ 	.word	0x00002680


	//   ....[1]....
        /*0474*/ 	.word	0x00002700


	//   ....[2]....
        /*0478*/ 	.word	0x000055a0


	//   ....[3]....
        /*047c*/ 	.word	0x000055c0


	//   ....[4]....
        /*0480*/ 	.word	0x0000b600


	//   ....[5]....
        /*0484*/ 	.word	0x0000b6c0


	//   ....[6]....
        /*0488*/ 	.word	0x0000b750


	//----- nvinfo : EIATTR_MAX_THREADS
	.align		4
.L_126:
        /*048c*/ 	.byte	0x04, 0x05
        /*048e*/ 	.short	(.L_128 - .L_127)
.L_127:
        /*0490*/ 	.word	0x00000280
        /*0494*/ 	.word	0x00000001
        /*0498*/ 	.word	0x00000001


	//----- nvinfo : EIATTR_CRS_STACK_SIZE
	.align		4
.L_128:
        /*049c*/ 	.byte	0x04, 0x1e
        /*049e*/ 	.short	(.L_130 - .L_129)
.L_129:
        /*04a0*/ 	.word	0x00000000


	//----- nvinfo : EIATTR_CBANK_PARAM_SIZE
	.align		4
.L_130:
        /*04a4*/ 	.byte	0x03, 0x19
        /*04a6*/ 	.short	0x0070


	//----- nvinfo : EIATTR_PARAM_CBANK
	.align		4
        /*04a8*/ 	.byte	0x04, 0x0a
        /*04aa*/ 	.short	(.L_132 - .L_131)
	.align		4
.L_131:
        /*04ac*/ 	.word	index@(.nv.constant0._ZN3cub18CUB_300001_SM_10006detail6select23DeviceSelectSweepKernelINS2_10policy_hubIiilLb1ELNS0_10SelectImplE2EE10Policy1000EN6thrust24THRUST_300001_SM_1000_NS6detail15normal_iteratorINS9_10device_ptrIiEEEESE_NS2_27partition_distinct_output_tISE_SE_EEPlNS0_13ScanTileStateIiLb1EEE7is_evenNS0_8NullTypeEiNS2_19streaming_context_tIlLb1EEELS5_2EEEvT0_T1_T2_T3_T4_T5_T6_T7_iT8_NS1_7vsmem_tE)
        /*04b0*/ 	.short	0x0380
        /*04b2*/ 	.short	0x0070


	//----- nvinfo : EIATTR_SW_WAR
	.align		4
.L_132:
        /*04b4*/ 	.byte	0x04, 0x36
        /*04b6*/ 	.short	(.L_134 - .L_133)
.L_133:
        /*04b8*/ 	.word	0x00000008
.L_134:


//--------------------- .nv.info._ZN3cub18CUB_300001_SM_10006detail6select23DeviceSelectSweepKernelINS2_10policy_hubIiiiLb1ELNS0_10SelectImplE2EE10Policy1000EN6thrust24THRUST_300001_SM_1000_NS6detail15normal_iteratorINS9_10device_ptrIiEEEESE_NS2_27partition_distinct_output_tISE_SE_EEPiNS0_13ScanTileStateIiLb1EEE7is_evenNS0_8NullTypeEiNS2_19streaming_context_tIiLb0EEELS5_2EEEvT0_T1_T2_T3_T4_T5_T6_T7_iT8_NS1_7vsmem_tE --------------------------
	.section	.nv.info._ZN3cub18CUB_300001_SM_10006detail6select23DeviceSelectSweepKernelINS2_10policy_hubIiiiLb1ELNS0_10SelectImplE2EE10Policy1000EN6thrust24THRUST_300001_SM_1000_NS6detail15normal_iteratorINS9_10device_ptrIiEEEESE_NS2_27partition_distinct_output_tISE_SE_EEPiNS0_13ScanTileStateIiLb1EEE7is_evenNS0_8NullTypeEiNS2_19streaming_context_tIiLb0EEELS5_2EEEvT0_T1_T2_T3_T4_T5_T6_T7_iT8_NS1_7vsmem_tE,"",@"SHT_CUDA_INFO"
	.sectionflags	@""
	.align	4


	//----- nvinfo : EIATTR_CUDA_API_VERSION
	.align		4
        /*0000*/ 	.byte	0x04, 0x37
        /*0002*/ 	.short	(.L_136 - .L_135)
.L_135:
        /*0004*/ 	.word	0x00000082


	//----- nvinfo : EIATTR_KPARAM_INFO
	.align		4
.L_136:
        /*0008*/ 	.byte	0x04, 0x17
        /*000a*/ 	.short	(.L_138 - .L_137)
.L_137:
        /*000c*/ 	.word	0x00000000
        /*0010*/ 	.short	0x000a
        /*0012*/ 	.short	0x0040
        /*0014*/ 	.byte	0x00, 0xf0, 0x21, 0x00


	//----- nvinfo : EIATTR_KPARAM_INFO
	.align		4
.L_138:
        /*0018*/ 	.byte	0x04, 0x17
        /*001a*/ 	.short	(.L_140 - .L_139)
.L_139:
        /*001c*/ 	.word	0x00000000
        /*0020*/ 	.short	0x0009
        /*0022*/ 	.short	0x003c
        /*0024*/ 	.byte	0x00, 0xf0, 0x05, 0x00


	//----- nvinfo : EIATTR_KPARAM_INFO
	.align		4
.L_140:
        /*0028*/ 	.byte	0x04, 0x17
        /*002a*/ 	.short	(.L_142 - .L_141)
.L_141:
        /*002c*/ 	.word	0x00000000
        /*0030*/ 	.short	0x0008
        /*0032*/ 	.short	0x0038
        /*0034*/ 	.byte	0x00, 0xf0, 0x11, 0x00


	//----- nvinfo : EIATTR_KPARAM_INFO
	.align		4
.L_142:
        /*0038*/ 	.byte	0x04, 0x17
        /*003a*/ 	.short	(.L_144 - .L_143)
.L_143:
        /*003c*/ 	.word	0x00000000
        /*0040*/ 	.short	0x0007
        /*0042*/ 	.short	0x0034
        /*0044*/ 	.byte	0x00, 0xf0, 0x11, 0x00


	//----- nvinfo : EIATTR_KPARAM_INFO
	.align		4
.L_144:
        /*0048*/ 	.byte	0x04, 0x17
        /*004a*/ 	.short	(.L_146 - .L_145)
.L_145:
        /*004c*/ 	.word	0x00000000
        /*0050*/ 	.short	0x0006
        /*0052*/ 	.short	0x0031
        /*0054*/ 	.byte	0x00, 0xf0, 0x05, 0x00


	//----- nvinfo : EIATTR_KPARAM_INFO
	.align		4
.L_146:
        /*0058*/ 	.byte	0x04, 0x17
        /*005a*/ 	.short	(.L_148 - .L_147)
.L_147:
        /*005c*/ 	.word	0x00000000
        /*0060*/ 	.short	0x0005
        /*0062*/ 	.short	0x0030
        /*0064*/ 	.byte	0x00, 0xf0, 0x05, 0x00


	//----- nvinfo : EIATTR_KPARAM_INFO
	.align		4
.L_148:
        /*0068*/ 	.byte	0x04, 0x17
        /*006a*/ 	.short	(.L_150 - .L_149)
.L_149:
        /*006c*/ 	.word	0x00000000
        /*0070*/ 	.short	0x0004
        /*0072*/ 	.short	0x0028
        /*0074*/ 	.byte	0x00, 0xf0, 0x21, 0x00


	//----- nvinfo : EIATTR_KPARAM_INFO
	.align		4
.L_150:
        /*0078*/ 	.byte	0x04, 0x17
        /*007a*/ 	.short	(.L_152 - .L_151)
.L_151:
        /*007c*/ 	.word	0x00000000
        /*0080*/ 	.short	0x0003
        /*0082*/ 	.short	0x0020
        /*0084*/ 	.byte	0x00, 0xf5, 0x21, 0x00


	//----- nvinfo : EIATTR_KPARAM_INFO
	.align		4
.L_152:
        /*0088*/ 	.byte	0x04, 0x17
        /*008a*/ 	.short	(.L_154 - .L_153)
.L_153:
        /*008c*/ 	.word	0x00000000
        /*0090*/ 	.short	0x0002
        /*0092*/ 	.short	0x0010
        /*0094*/ 	.byte	0x00, 0xf0, 0x41, 0x00


	//----- nvinfo : EIATTR_KPARAM_INFO
	.align		4
.L_154:
        /*0098*/ 	.byte	0x04, 0x17
        /*009a*/ 	.short	(.L_156 - .L_155)
.L_155:
        /*009c*/ 	.word	0x00000000
        /*00a0*/ 	.short	0x0001
        /*00a2*/ 	.short	0x0008
        /*00a4*/ 	.byte	0x00, 0xf0, 0x21, 0x00


	//----- nvinfo : EIATTR_KPARAM_INFO
	.align		4
.L_156:
        /*00a8*/ 	.byte	0x04, 0x17
        /*00aa*/ 	.short	(.L_158 - .L_157)
.L_157:
        /*00ac*/ 	.word	0x00000000
        /*00b0*/ 	.short	0x0000
        /*00b2*/ 	.short	0x0000
        /*00b4*/ 	.byte	0x00, 0xf0, 0x21, 0x00


	//----- nvinfo : EIATTR_SPARSE_MMA_MASK
	.align		4
.L_158:
        /*00b8*/ 	.byte	0x03, 0x50
        /*00ba*/ 	.short	0x0000


	//----- nvinfo : EIATTR_MAXREG_COUNT
	.align		4
        /*00bc*/ 	.byte	0x03, 0x1b
        /*00be*/ 	.short	0x00ff


	//----- nvinfo : EIATTR_NUM_BARRIERS
	.align		4
        /*00c0*/ 	.byte	0x02, 0x4c
        /*00c2*/ 	.byte	0x01
	.zero		1


	//----- nvinfo : EIATTR_MERCURY_ISA_VERSION
	.align		4
        /*00c4*/ 	.byte	0x03, 0x5f
        /*00c6*/ 	.short	0x0101


	//----- nvinfo : EIATTR_UNUSED_LOAD_BYTE_OFFSET
	.align		4
        /*00c8*/ 	.byte	0x04, 0x44
        /*00ca*/ 	.short	(.L_160 - .L_159)


	//   ....[0]....
.L_159:
        /*00cc*/ 	.word	0x00009f50
        /*00d0*/ 	.word	0x0000fff0


	//----- nvinfo : EIATTR_COOP_GROUP_MASK_REGIDS
	.align		4
.L_160:
        /*00d4*/ 	.byte	0x04, 0x29
        /*00d6*/ 	.short	(.L_162 - .L_161)


	//   ....[0]....
.L_161:
        /*00d8*/ 	.word	0xffffffff


	//   ....[1]....
        /*00dc*/ 	.word	0xffffffff


	//   ....[2]....
        /*00e0*/ 	.word	0xffffffff


	//   ....[3]....
        /*00e4*/ 	.word	0xffffffff


	//   ....[4]....
        /*00e8*/ 	.word	0xffffffff


	//   ....[5]....
        /*00ec*/ 	.word	0xffffffff


	//   ....[6]....
        /*00f0*/ 	.word	0xffffffff


	//   ....[7]....
        /*00f4*/ 	.word	0xffffffff


	//   ....[8]....
        /*00f8*/ 	.word	0xffffffff


	//   ....[9]....
        /*00fc*/ 	.word	0xffffffff


	//   ....[10]....
        /*0100*/ 	.word	0xffffffff


	//   ....[11]....
        /*0104*/ 	.word	0xffffffff


	//   ....[12]....
        /*0108*/ 	.word	0xffffffff


	//   ....[13]....
        /*010c*/ 	.word	0xffffffff


	//   ....[14]....
        /*0110*/ 	.word	0xffffffff


	//   ....[15]....
        /*0114*/ 	.word	0xffffffff


	//   ....[16]....
        /*0118*/ 	.word	0xffffffff


	//   ....[17]....
        /*011c*/ 	.word	0xffffffff


	//   ....[18]....
        /*0120*/ 	.word	0xffffffff


	//   ....[19]....
        /*0124*/ 	.word	0xffffffff


	//   ....[20]....
        /*0128*/ 	.word	0xffffffff


	//   ....[21]....
        /*012c*/ 	.word	0xffffffff


	//   ....[22]....
        /*0130*/ 	.word	0xffffffff


	//   ....[23]....
        /*0134*/ 	.word	0xffffffff


	//   ....[24]....
        /*0138*/ 	.word	0xffffffff


	//   ....[25]....
        /*013c*/ 	.word	0xffffffff


	//   ....[26]....
        /*0140*/ 	.word	0xffffffff


	//   ....[27]....
        /*0144*/ 	.word	0xffffffff


	//   ....[28]....
        /*0148*/ 	.word	0xffffffff


	//   ....[29]....
        /*014c*/ 	.word	0xffffffff


	//   ....[30]....
        /*0150*/ 	.word	0xffffffff


	//   ....[31]....
        /*0154*/ 	.word	0xffffffff


	//   ....[32]....
        /*0158*/ 	.word	0xffffffff


	//   ....[33]....
        /*015c*/ 	.word	0xffffffff


	//   ....[34]....
        /*0160*/ 	.word	0xffffffff


	//   ....[35]....
        /*0164*/ 	.word	0xffffffff


	//   ....[36]....
        /*0168*/ 	.word	0xffffffff


	//   ....[37]....
        /*016c*/ 	.word	0xffffffff


	//   ....[38]....
        /*0170*/ 	.word	0xffffffff


	//   ....[39]....
        /*0174*/ 	.word	0xffffffff


	//   ....[40]....
        /*0178*/ 	.word	0xffffffff


	//   ....[41]....
        /*017c*/ 	.word	0xffffffff


	//   ....[42]....
        /*0180*/ 	.word	0xffffffff


	//   ....[43]....
        /*0184*/ 	.word	0xffffffff


	//   ....[44]....
        /*0188*/ 	.word	0xffffffff


	//   ....[45]....
        /*018c*/ 	.word	0xffffffff


	//   ....[46]....
        /*0190*/ 	.word	0xffffffff


	//   ....[47]....
        /*0194*/ 	.word	0xffffffff


	//   ....[48]....
        /*0198*/ 	.word	0xffffffff


	//   ....[49]....
        /*019c*/ 	.word	0xffffffff


	//   ....[50]....
        /*01a0*/ 	.word	0xffffffff


	//   ....[51]....
        /*01a4*/ 	.word	0xffffffff


	//   ....[52]....
        /*01a8*/ 	.word	0xffffffff


	//   ....[53]....
        /*01ac*/ 	.word	0xffffffff


	//   ....[54]....
        /*01b0*/ 	.word	0xffffffff


	//   ....[55]....
        /*01b4*/ 	.word	0xffffffff


	//   ....[56]....
        /*01b8*/ 	.word	0x05000016


	//   ....[57]....
        /*01bc*/ 	.word	0x05000016


	//   ....[58]....
        /*01c0*/ 	.word	0x05000016


	//   ....[59]....
        /*01c4*/ 	.word	0x05000016


	//   ....[60]....
        /*01c8*/ 	.word	0x05000016


	//   ....[61]....
        /*01cc*/ 	.word	0x05000016


	//   ....[62]....
        /*01d0*/ 	.word	0x05000016


	//   ....[63]....
        /*01d4*/ 	.word	0x05000016


	//   ....[64]....
        /*01d8*/ 	.word	0x05000016


	//   ....[65]....
        /*01dc*/ 	.word	0x05000016


	//   ....[66]....
        /*01e0*/ 	.word	0x05000016


	//   ....[67]....
        /*01e4*/ 	.word	0x05000016


	//   ....[68]....
        /*01e8*/ 	.word	0x05000016


	//   ....[69]....
        /*01ec*/ 	.word	0x05000016


	//   ....[70]....
        /*01f0*/ 	.word	0x05000016


	//   ....[71]....
        /*01f4*/ 	.word	0x05000016


	//   ....[72]....
        /*01f8*/ 	.word	0x05000016


	//   ....[73]....
        /*01fc*/ 	.word	0x05000016


	//   ....[74]....
        /*0200*/ 	.word	0x05000016


	//   ....[75]....
        /*0204*/ 	.word	0x05000016


	//   ....[76]....
        /*0208*/ 	.word	0x05000016


	//   ....[77]....
        /*020c*/ 	.word	0x05000016


	//   ....[78]....
        /*0210*/ 	.word	0x05000016


	//   ....[79]....
        /*0214*/ 	.word	0x05000016


	//   ....[80]....
        /*0218*/ 	.word	0x05000016


	//   ....[81]....
        /*021c*/ 	.word	0x05000016


	//   ....[82]....
        /*0220*/ 	.word	0x05000016


	//   ....[83]....
        /*0224*/ 	.word	0x05000016


	//   ....[84]....
        /*0228*/ 	.word	0x05000016


	//   ....[85]....
        /*022c*/ 	.word	0x05000016


	//   ....[86]....
        /*0230*/ 	.word	0x05000016


	//   ....[87]....
        /*0234*/ 	.word	0x05000016


	//   ....[88]....
        /*0238*/ 	.word	0x05000016


	//   ....[89]....
        /*023c*/ 	.word	0x05000016


	//   ....[90]....
        /*0240*/ 	.word	0x05000016


	//   ....[91]....
        /*0244*/ 	.word	0x05000016


	//----- nvinfo : EIATTR_COOP_GROUP_INSTR_OFFSETS
	.align		4
.L_162:
        /*0248*/ 	.byte	0x04, 0x28
        /*024a*/ 	.short	(.L_164 - .L_163)


	//   ....[0]....
.L_163:
        /*024c*/ 	.word	0x00000780


	//   ....[1]....
        /*0250*/ 	.word	0x000007b0


	//   ....[2]....
        /*0254*/ 	.word	0x000007d0


	//   ....[3]....
        /*0258*/ 	.word	0x000007f0


	//   ....[4]....
        /*025c*/ 	.word	0x00000810


	//   ....[5]....
        /*0260*/ 	.word	0x00003500


	//   ....[6]....
        /*0264*/ 	.word	0x00003520


	//   ....[7]....
        /*0268*/ 	.word	0x00003550


	//   ....[8]....
        /*026c*/ 	.word	0x00003580


	//   ....[9]....
        /*0270*/ 	.word	0x000035a0


	//   ....[10]....
        /*0274*/ 	.word	0x000038e0


	//   ....[11]....
        /*0278*/ 	.word	0x000039a0


	//   ....[12]....
        /*027c*/ 	.word	0x00003a00


	//   ....[13]....
        /*0280*/ 	.word	0x00003a80


	//   ....[14]....
        /*0284*/ 	.word	0x00003ad0


	//   ....[15]....
        /*0288*/ 	.word	0x00003b20


	//   ....[16]....
        /*028c*/ 	.word	0x00003b70


	//   ....[17]....
        /*0290*/ 	.word	0x00003bc0


	//   ....[18]....
        /*0294*/ 	.word	0x00003bd0


	//   ....[19]....
        /*0298*/ 	.word	0x00003cb0


	//   ....[20]....
        /*029c*/ 	.word	0x00003d80


	//   ....[21]....
        /*02a0*/ 	.word	0x00003dd0


	//   ....[22]....
        /*02a4*/ 	.word	0x00003e30


	//   ....[23]....
        /*02a8*/ 	.word	0x00003e90


	//   ....[24]....
        /*02ac*/ 	.word	0x00003ed0


	//   ....[25]....
        /*02b0*/ 	.word	0x00003f10


	//   ....[26]....
        /*02b4*/ 	.word	0x00003f50


	//   ....[27]....
        /*02b8*/ 	.word	0x00003f60


	//   ....[28]....
        /*02bc*/ 	.word	0x00005f10


	//   ....[29]....
        /*02c0*/ 	.word	0x00005f30


	//   ....[30]....
        /*02c4*/ 	.word	0x00005f50


	//   ....[31]....
        /*02c8*/ 	.word	0x00005f70


	//   ....[32]....
        /*02cc*/ 	.word	0x00005f90


	//   ....[33]....
        /*02d0*/ 	.word	0x000092f0


	//   ....[34]....
        /*02d4*/ 	.word	0x00009310


	//   ....[35]....
        /*02d8*/ 	.word	0x00009330


	//   ....[36]....
        /*02dc*/ 	.word	0x00009350


	//   ....[37]....
        /*02e0*/ 	.word	0x00009370


	//   ....[38]....
        /*02e4*/ 	.word	0x000096e0


	//   ....[39]....
        /*02e8*/ 	.word	0x000097a0


	//   ....[40]....
        /*02ec*/ 	.word	0x00009800


	//   ....[41]....
        /*02f0*/ 	.word	0x00009880


	//   ....[42]....
        /*02f4*/ 	.word	0x000098d0


	//   ....[43]....
        /*02f8*/ 	.word	0x00009920


	//   ....[44]....
        /*02fc*/ 	.word	0x00009970


	//   ....[45]....
        /*0300*/ 	.word	0x000099c0


	//   ....[46]....
        /*0304*/ 	.word	0x000099d0


	//   ....[47]....
        /*0308*/ 	.word	0x00009ab0


	//   ....[48]....
        /*030c*/ 	.word	0x00009b80


	//   ....[49]....
        /*0310*/ 	.word	0x00009bd0


	//   ....[50]....
        /*0314*/ 	.word	0x00009c30


	//   ....[51]....
        /*0318*/ 	.word	0x00009c90


	//   ....[52]....
        /*031c*/ 	.word	0x00009cd0


	//   ....[53]....
        /*0320*/ 	.word	0x00009d10


	//   ....[54]....
        /*0324*/ 	.word	0x00009d50


	//   ....[55]....
        /*0328*/ 	.word	0x00009d60


	//   ....[56]....
        /*032c*/ 	.word	0x0000b5e0


	//   ....[57]....
        /*0330*/ 	.word	0x0000b660


	//   ....[58]....
        /*0334*/ 	.word	0x0000b700


	//   ....[59]....
        /*0338*/ 	.word	0x0000b7d0


	//   ....[60]....
        /*033c*/ 	.word	0x0000b850


	//   ....[61]....
        /*0340*/ 	.word	0x0000b8e0


	//   ....[62]....
        /*0344*/ 	.word	0x0000b960


	//   ....[63]....
        /*0348*/ 	.word	0x0000b9f0


	//   ....[64]....
        /*034c*/ 	.word	0x0000ba20


	//   ....[65]....
        /*0350*/ 	.word	0x0000bae0


	//   ....[66]....
        /*0354*/ 	.word	0x0000bb60


	//   ....[67]....
        /*0358*/ 	.word	0x0000bbe0


	//   ....[68]....
        /*035c*/ 	.word	0x0000bc90


	//   ....[69]....
        /*0360*/ 	.word	0x0000bd20


	//   ....[70]....
        /*0364*/ 	.word	0x0000bda0


	//   ....[71]....
        /*0368*/ 	.word	0x0000be20


	//   ....[72]....
        /*036c*/ 	.word	0x0000bea0


	//   ....[73]....
        /*0370*/ 	.word	0x0000bf00


	//   ....[74]....
        /*0374*/ 	.word	0x0000bf70


	//   ....[75]....
        /*0378*/ 	.word	0x0000bff0


	//   ....[76]....
        /*037c*/ 	.word	0x0000c090


	//   ....[77]....
        /*0380*/ 	.word	0x0000c150


	//   ....[78]....
        /*0384*/ 	.word	0x0000c1e0


	//   ....[79]....
        /*0388*/ 	.word	0x0000c270


	//   ....[80]....
        /*038c*/ 	.word	0x0000c2f0


	//   ....[81]....
        /*0390*/ 	.word	0x0000c370


	//   ....[82]....
        /*0394*/ 	.word	0x0000c3a0


	//   ....[83]....
        /*0398*/ 	.word	0x0000c470


	//   ....[84]....
        /*039c*/ 	.word	0x0000c4f0


	//   ....[85]....
        /*03a0*/ 	.word	0x0000c570


	//   ....[86]....
        /*03a4*/ 	.word	0x0000c620


	//   ....[87]....
        /*03a8*/ 	.word	0x0000c6b0


	//   ....[88]....
        /*03ac*/ 	.word	0x0000c730


	//   ....[89]....
        /*03b0*/ 	.word	0x0000c7b0


	//   ....[90]....
        /*03b4*/ 	.word	0x0000c830


	//   ....[91]....
        /*03b8*/ 	.word	0x0000c890


	//----- nvinfo : EIATTR_VRC_CTA_INIT_COUNT
	.align		4
.L_164:
        /*03bc*/ 	.byte	0x02, 0x4a
	.zero		1
	.zero		1


	//----- nvinfo : EIATTR_EXIT_INSTR_OFFSETS
	.align		4
        /*03c0*/ 	.byte	0x04, 0x1c
        /*03c2*/ 	.short	(.L_166 - .L_165)


	//   ....[0]....
.L_165:
        /*03c4*/ 	.word	0x00002d80


	//   ....[1]....
        /*03c8*/ 	.word	0x00002e00


	//   ....[2]....
        /*03cc*/ 	.word	0x00005460


	//   ....[3]....
        /*03d0*/ 	.word	0x00005480


	//   ....[4]....
        /*03d4*/ 	.word	0x0000b560


	//   ....[5]....
        /*03d8*/ 	.word	0x0000b590


	//----- nvinfo : EIATTR_MAX_THREADS
	.align		4
.L_166:
        /*03dc*/ 	.byte	0x04, 0x05
        /*03de*/ 	.short	(.L_168 - .L_167)
.L_167:
        /*03e0*/ 	.word	0x00000100
        /*03e4*/ 	.word	0x00000001
        /*03e8*/ 	.word	0x00000001


	//----- nvinfo : EIATTR_CRS_STACK_SIZE
	.align		4
.L_168:
        /*03ec*/ 	.byte	0x04, 0x1e
        /*03ee*/ 	.short	(.L_170 - .L_169)
.L_169:
        /*03f0*/ 	.word	0x00000000


	//----- nvinfo : EIATTR_CBANK_PARAM_SIZE
	.align		4
.L_170:
        /*03f4*/ 	.byte	0x03, 0x19
        /*03f6*/ 	.short	0x0048


	//----- nvinfo : EIATTR_PARAM_CBANK
	.align		4
        /*03f8*/ 	.byte	0x04, 0x0a
        /*03fa*/ 	.short	(.L_172 - .L_171)
	.align		4
.L_171:
        /*03fc*/ 	.word	index@(.nv.constant0._ZN3cub18CUB_300001_SM_10006detail6select23DeviceSelectSweepKernelINS2_10policy_hubIiiiLb1ELNS0_10SelectImplE2EE10Policy1000EN6thrust24THRUST_300001_SM_1000_NS6detail15normal_iteratorINS9_10device_ptrIiEEEESE_NS2_27partition_distinct_output_tISE_SE_EEPiNS0_13ScanTileStateIiLb1EEE7is_evenNS0_8NullTypeEiNS2_19streaming_context_tIiLb0EEELS5_2EEEvT0_T1_T2_T3_T4_T5_T6_T7_iT8_NS1_7vsmem_tE)
        /*0400*/ 	.short	0x0380
        /*0402*/ 	.short	0x0048


	//----- nvinfo : EIATTR_SW_WAR
	.align		4
.L_172:
        /*0404*/ 	.byte	0x04, 0x36
        /*0406*/ 	.short	(.L_174 - .L_173)
.L_173:
        /*0408*/ 	.word	0x00000008
.L_174:


//--------------------- .nv.info._ZN3cub18CUB_300001_SM_10006detail6select23DeviceSelectSweepKernelINS2_10policy_hubIiNS0_8NullTypeElLb1ELNS0_10SelectImplE2EE10Policy1000EN6thrust24THRUST_300001_SM_1000_NS6detail15normal_iteratorINSA_10device_ptrIiEEEEPS5_NS2_27partition_distinct_output_tISF_SF_EEPlNS0_13ScanTileStateIiLb1EEE7is_evenS5_iNS2_19streaming_context_tIlLb1EEELS6_2EEEvT0_T1_T2_T3_T4_T5_T6_T7_iT8_NS1_7vsmem_tE --------------------------
	.section	.nv.info._ZN3cub18CUB_300001_SM_10006detail6select23DeviceSelectSweepKernelINS2_10policy_hubIiNS0_8NullTypeElLb1ELNS0_10SelectImplE2EE10Policy1000EN6thrust24THRUST_300001_SM_1000_NS6detail15normal_iteratorINSA_10device_ptrIiEEEEPS5_NS2_27partition_distinct_output_tISF_SF_EEPlNS0_13ScanTileStateIiLb1EEE7is_evenS5_iNS2_19streaming_context_tIlLb1EEELS6_2EEEvT0_T1_T2_T3_T4_T5_T6_T7_iT8_NS1_7vsmem_tE,"",@"SHT_CUDA_INFO"
	.sectionflags	@""
	.align	4


	//----- nvinfo : EIATTR_CUDA_API_VERSION
	.align		4
        /*0000*/ 	.byte	0x04, 0x37
        /*0002*/ 	.short	(.L_176 - .L_175)
.L_175:
        /*0004*/ 	.word	0x00000082


	//----- nvinfo : EIATTR_KPARAM_INFO
	.align		4
.L_176:
        /*0008*/ 	.byte	0x04, 0x17
        /*000a*/ 	.short	(.L_178 - .L_177)
.L_177:
        /*000c*/ 	.word	0x00000000
        /*0010*/ 	.short	0x000a
        /*0012*/ 	.short	0x0068
        /*0014*/ 	.byte	0x00, 0xf0, 0x21, 0x00


	//----- nvinfo : EIATTR_KPARAM_INFO
	.align		4
.L_178:
        /*0018*/ 	.byte	0x04, 0x17
        /*001a*/ 	.short	(.L_180 - .L_179)
.L_179:
        /*001c*/ 	.word	0x00000000
        /*0020*/ 	.short	0x0009
        /*0022*/ 	.short	0x0040
        /*0024*/ 	.byte	0x00, 0xf0, 0xa1, 0x00


	//----- nvinfo : EIATTR_KPARAM_INFO
	.align		4
.L_180:
        /*0028*/ 	.byte	0x04, 0x17
        /*002a*/ 	.short	(.L_182 - .L_181)
.L_181:
        /*002c*/ 	.word	0x00000000
        /*0030*/ 	.short	0x0008
        /*0032*/ 	.short	0x0038
        /*0034*/ 	.byte	0x00, 0xf0, 0x11, 0x00


	//----- nvinfo : EIATTR_KPARAM_INFO
	.align		4
.L_182:
        /*0038*/ 	.byte	0x04, 0x17
        /*003a*/ 	.short	(.L_184 - .L_183)
.L_183:
        /*003c*/ 	.word	0x00000000
        /*0040*/ 	.short	0x0007
        /*0042*/ 	.short	0x0034
        /*0044*/ 	.byte	0x00, 0xf0, 0x11, 0x00


	//----- nvinfo : EIATTR_KPARAM_INFO
	.align		4
.L_184:
        /*0048*/ 	.byte	0x04, 0x17
        /*004a*/ 	.short	(.L_186 - .L_185)
.L_185:
        /*004c*/ 	.word	0x00000000
        /*0050*/ 	.short	0x0006
        /*0052*/ 	.short	0x0031
        /*0054*/ 	.byte	0x00, 0xf0, 0x05, 0x00


	//----- nvinfo : EIATTR_KPARAM_INFO
	.align		4
.L_186:
        /*0058*/ 	.byte	0x04, 0x17
        /*005a*/ 	.short	(.L_188 - .L_187)
.L_187:
        /*005c*/ 	.word	0x00000000
        /*0060*/ 	.short	0x0005
        /*0062*/ 	.short	0x0030
        /*0064*/ 	.byte	0x00, 0xf0, 0x05, 0x00


	//----- nvinfo : EIATTR_KPARAM_INFO
	.align		4
.L_188:
        /*0068*/ 	.byte	0x04, 0x17
        /*006a*/ 	.short	(.L_190 - .L_189)
.L_189:
        /*006c*/ 	.word	0x00000000
        /*0070*/ 	.short	0x0004
        /*0072*/ 	.short	0x0028
        /*0074*/ 	.byte	0x00, 0xf0, 0x21, 0x00


	//----- nvinfo : EIATTR_KPARAM_INFO
	.align		4
.L_190:
        /*0078*/ 	.byte	0x04, 0x17
        /*007a*/ 	.short	(.L_192 - .L_191)
.L_191:
        /*007c*/ 	.word	0x00000000
        /*0080*/ 	.short	0x0003
        /*0082*/ 	.short	0x0020
        /*0084*/ 	.byte	0x00, 0xf5, 0x21, 0x00


	//----- nvinfo : EIATTR_KPARAM_INFO
	.align		4
.L_192:
        /*0088*/ 	.byte	0x04, 0x17
        /*008a*/ 	.short	(.L_194 - .L_193)
.L_193:
        /*008c*/ 	.word	0x00000000
        /*0090*/ 	.short	0x0002
        /*0092*/ 	.short	0x0010
        /*0094*/ 	.byte	0x00, 0xf0, 0x41, 0x00


	//----- nvinfo : EIATTR_KPARAM_INFO
	.align		4
.L_194:
        /*0098*/ 	.byte	0x04, 0x17
        /*009a*/ 	.short	(.L_196 - .L_195)
.L_195:
        /*009c*/ 	.word	0x00000000
        /*00a0*/ 	.short	0x0001
        /*00a2*/ 	.short	0x0008
        /*00a4*/ 	.byte	0x00, 0xf5, 0x21, 0x00


	//----- nvinfo : EIATTR_KPARAM_INFO
	.align		4
.L_196:
        /*00a8*/ 	.byte	0x04, 0x17
        /*00aa*/ 	.short	(.L_198 - .L_197)
.L_197:
        /*00ac*/ 	.word	0x00000000
        /*00b0*/ 	.short	0x0000
        /*00b2*/ 	.short	0x0000
        /*00b4*/ 	.byte	0x00, 0xf0, 0x21, 0x00


	//----- nvinfo : EIATTR_SPARSE_MMA_MASK
	.align		4
.L_198:
        /*00b8*/ 	.byte	0x03, 0x50
        /*00ba*/ 	.short	0x0000


	//----- nvinfo : EIATTR_MAXREG_COUNT
	.align		4
        /*00bc*/ 	.byte	0x03, 0x1b
        /*00be*/ 	.short	0x0060


	//----- nvinfo : EIATTR_NUM_BARRIERS
	.align		4
        /*00c0*/ 	.byte	0x02, 0x4c
        /*00c2*/ 	.byte	0x01
	.zero		1


	//----- nvinfo : EIATTR_MERCURY_ISA_VERSION
	.align		4
        /*00c4*/ 	.byte	0x03, 0x5f
        /*00c6*/ 	.short	0x0101


	//----- nvinfo : EIATTR_UNUSED_LOAD_BYTE_OFFSET
	.align		4
        /*00c8*/ 	.byte	0x04, 0x44
        /*00ca*/ 	.short	(.L_200 - .L_199)


	//   ....[0]....
.L_199:
        /*00cc*/ 	.word	0x00000a40
        /*00d0*/ 	.word	0x00000fff


	//   ....[1]....
        /*00d4*/ 	.word	0x00003850
        /*00d8*/ 	.word	0x00000fff


	//   ....[2]....
        /*00dc*/ 	.word	0x00007290
        /*00e0*/ 	.word	0x00000fff


	//   ....[3]....
        /*00e4*/ 	.word	0x0000a750
        /*00e8*/ 	.word	0x00000fff


	//   ....[4]....
        /*00ec*/ 	.word	0x0000b5a0
        /*00f0*/ 	.word	0x0000fff0


	//----- nvinfo : EIATTR_COOP_GROUP_MASK_REGIDS
	.align		4
.L_200:
        /*00f4*/ 	.byte	0x04, 0x29
        /*00f6*/ 	.short	(.L_202 - .L_201)


	//   ....[0]....
.L_201:
        /*00f8*/ 	.word	0xffffffff


	//   ....[1]....
        /*00fc*/ 	.word	0xffffffff


	//   ....[2]....
        /*0100*/ 	.word	0xffffffff


	//   ....[3]....
        /*0104*/ 	.word	0xffffffff


	//   ....[4]....
        /*0108*/ 	.word	0xffffffff


	//   ....[5]....
        /*010c*/ 	.word	0xffffffff


	//   ....[6]....
        /*0110*/ 	.word	0xffffffff


	//   ....[7]....
        /*0114*/ 	.word	0xffffffff


	//   ....[8]....
        /*0118*/ 	.word	0xffffffff


	//   ....[9]....
        /*011c*/ 	.word	0xffffffff


	//   ....[10]....
        /*0120*/ 	.word	0xffffffff


	//   ....[11]....
        /*0124*/ 	.word	0xffffffff


	//   ....[12]....
        /*0128*/ 	.word	0xffffffff


	//   ....[13]....
        /*012c*/ 	.word	0xffffffff


	//   ....[14]....
        /*0130*/ 	.word	0xffffffff


	//   ....[15]....
        /*0134*/ 	.word	0xffffffff


	//   ....[16]....
        /*0138*/ 	.word	0xffffffff


	//   ....[17]....
        /*013c*/ 	.word	0xffffffff


	//   ....[18]....
        /*0140*/ 	.word	0xffffffff


	//   ....[19]....
        /*0144*/ 	.word	0xffffffff


	//   ....[20]....
        /*0148*/ 	.word	0xffffffff


	//   ....[21]....
        /*014c*/ 	.word	0xffffffff


	//   ....[22]....
        /*0150*/ 	.word	0xffffffff


	//   ....[23]....
        /*0154*/ 	.word	0xffffffff


	//   ....[24]....
        /*0158*/ 	.word	0xffffffff


	//   ....[25]....
        /*015c*/ 	.word	0xffffffff


	//   ....[26]....
        /*0160*/ 	.word	0xffffffff


	//   ....[27]....
        /*0164*/ 	.word	0xffffffff


	//   ....[28]....
        /*0168*/ 	.word	0xffffffff


	//   ....[29]....
        /*016c*/ 	.word	0xffffffff


	//   ....[30]....
        /*0170*/ 	.word	0xffffffff


	//   ....[31]....
        /*0174*/ 	.word	0xffffffff


	//   ....[32]....
        /*0178*/ 	.word	0xffffffff


	//   ....[33]....
        /*017c*/ 	.word	0xffffffff


	//   ....[34]....
        /*0180*/ 	.word	0xffffffff


	//   ....[35]....
        /*0184*/ 	.word	0xffffffff


	//   ....[36]....
        /*0188*/ 	.word	0xffffffff


	//   ....[37]....
        /*018c*/ 	.word	0xffffffff


	//   ....[38]....
        /*0190*/ 	.word	0xffffffff


	//   ....[39]....
        /*0194*/ 	.word	0xffffffff


	//   ....[40]....
        /*0198*/ 	.word	0xffffffff


	//   ....[41]....
        /*019c*/ 	.word	0xffffffff


	//   ....[42]....
        /*01a0*/ 	.word	0xffffffff


	//   ....[43]....
        /*01a4*/ 	.word	0xffffffff


	//   ....[44]....
        /*01a8*/ 	.word	0xffffffff


	//   ....[45]....
        /*01ac*/ 	.word	0xffffffff


	//   ....[46]....
        /*01b0*/ 	.word	0xffffffff


	//   ....[47]....
        /*01b4*/ 	.word	0xffffffff


	//   ....[48]....
        /*01b8*/ 	.word	0xffffffff


	//   ....[49]....
        /*01bc*/ 	.word	0xffffffff


	//   ....[50]....
        /*01c0*/ 	.word	0xffffffff


	//   ....[51]....
        /*01c4*/ 	.word	0xffffffff


	//   ....[52]....
        /*01c8*/ 	.word	0xffffffff


	//   ....[53]....
        /*01cc*/ 	.word	0xffffffff


	//   ....[54]....
        /*01d0*/ 	.word	0xffffffff


	//   ....[55]....
        /*01d4*/ 	.word	0xffffffff


	//   ....[56]....
        /*01d8*/ 	.word	0xffffffff


	//   ....[57]....
        /*01dc*/ 	.word	0xffffffff


	//   ....[58]....
        /*01e0*/ 	.word	0xffffffff


	//   ....[59]....
        /*01e4*/ 	.word	0xffffffff


	//   ....[60]....
        /*01e8*/ 	.word	0x05000016


	//   ....[61]....
        /*01ec*/ 	.word	0x05000016


	//   ....[62]....
        /*01f0*/ 	.word	0x05000016


	//   ....[63]....
        /*01f4*/ 	.word	0x05000016


	//   ....[64]....
        /*01f8*/ 	.word	0x05000016


	//   ....[65]....
        /*01fc*/ 	.word	0x05000016


	//   ....[66]....
        /*0200*/ 	.word	0x05000016


	//   ....[67]....
        /*0204*/ 	.word	0x05000016


	//   ....[68]....
        /*0208*/ 	.word	0x05000016


	//   ....[69]....
        /*020c*/ 	.word	0x05000016


	//   ....[70]....
        /*0210*/ 	.word	0x05000016


	//   ....[71]....
        /*0214*/ 	.word	0x05000016


	//   ....[72]....
        /*0218*/ 	.word	0x05000016


	//   ....[73]....
        /*021c*/ 	.word	0x05000016


	//   ....[74]....
        /*0220*/ 	.word	0x05000016


	//   ....[75]....
        /*0224*/ 	.word	0x05000016


	//   ....[76]....
        /*0228*/ 	.word	0x05000016


	//   ....[77]....
        /*022c*/ 	.word	0x05000016


	//   ....[78]....
        /*0230*/ 	.word	0x05000016


	//   ....[79]....
        /*0234*/ 	.word	0x05000016


	//   ....[80]....
        /*0238*/ 	.word	0x05000016


	//   ....[81]....
        /*023c*/ 	.word	0x05000016


	//   ....[82]....
        /*0240*/ 	.word	0x05000016


	//   ....[83]....
        /*0244*/ 	.word	0x05000016


	//   ....[84]....
        /*0248*/ 	.word	0x05000016


	//   ....[85]....
        /*024c*/ 	.word	0x05000016


	//   ....[86]....
        /*0250*/ 	.word	0x05000016


	//   ....[87]....
        /*0254*/ 	.word	0x05000016


	//   ....[88]....
        /*0258*/ 	.word	0x05000016


	//   ....[89]....
        /*025c*/ 	.word	0x05000016


	//   ....[90]....
        /*0260*/ 	.word	0x05000016


	//   ....[91]....
        /*0264*/ 	.word	0x05000016


	//   ....[92]....
        /*0268*/ 	.word	0x05000016


	//   ....[93]....
        /*026c*/ 	.word	0x05000016


	//   ....[94]....
        /*0270*/ 	.word	0x05000016


	//   ....[95]....
        /*0274*/ 	.word	0x05000016


	//----- nvinfo : EIATTR_COOP_GROUP_INSTR_OFFSETS
	.align		4
.L_202:
        /*0278*/ 	.byte	0x04, 0x28
        /*027a*/ 	.short	(.L_204 - .L_203)


	//   ....[0]....
.L_203:
        /*027c*/ 	.word	0x000004e0


	//   ....[1]....
        /*0280*/ 	.word	0x00000780


	//   ....[2]....
        /*0284*/ 	.word	0x000007a0


	//   ....[3]....
        /*0288*/ 	.word	0x000007c0


	//   ....[4]....
        /*028c*/ 	.word	0x000007e0


	//   ....[5]....
        /*0290*/ 	.word	0x00000800


	//   ....[6]....
        /*0294*/ 	.word	0x00003340


	//   ....[7]....
        /*0298*/ 	.word	0x000035a0


	//   ....[8]....
        /*029c*/ 	.word	0x000035c0


	//   ....[9]....
        /*02a0*/ 	.word	0x000035e0


	//   ....[10]....
        /*02a4*/ 	.word	0x00003600


	//   ....[11]....
        /*02a8*/ 	.word	0x00003620


	//   ....[12]....
        /*02ac*/ 	.word	0x00003b50


	//   ....[13]....
        /*02b0*/ 	.word	0x00003d40


	//   ....[14]....
        /*02b4*/ 	.word	0x00003da0


	//   ....[15]....
        /*02b8*/ 	.word	0x00003e20


	//   ....[16]....
        /*02bc*/ 	.word	0x00003e80


	//   ....[17]....
        /*02c0*/ 	.word	0x00003ee0


	//   ....[18]....
        /*02c4*/ 	.word	0x00003f30


	//   ....[19]....
        /*02c8*/ 	.word	0x00003f80


	//   ....[20]....
        /*02cc*/ 	.word	0x00003f90


	//   ....[21]....
        /*02d0*/ 	.word	0x00004050


	//   ....[22]....
        /*02d4*/ 	.word	0x00004240


	//   ....[23]....
        /*02d8*/ 	.word	0x000042b0


	//   ....[24]....
        /*02dc*/ 	.word	0x00004320


	//   ....[25]....
        /*02e0*/ 	.word	0x00004380


	//   ....[26]....
        /*02e4*/ 	.word	0x000043c0


	//   ....[27]....
        /*02e8*/ 	.word	0x00004400


	//   ....[28]....
        /*02ec*/ 	.word	0x00004440


	//   ....[29]....
        /*02f0*/ 	.word	0x00004450


	//   ....[30]....
        /*02f4*/ 	.word	0x00006ab0


	//   ....[31]....
        /*02f8*/ 	.word	0x00006f90


	//   ....[32]....
        /*02fc*/ 	.word	0x00006fb0


	//   ....[33]....
        /*0300*/ 	.word	0x00006fd0


	//   ....[34]....
        /*0304*/ 	.word	0x00006ff0


	//   ....[35]....
        /*0308*/ 	.word	0x00007020


	//   ....[36]....
        /*030c*/ 	.word	0x00009f20


	//   ....[37]....
        /*0310*/ 	.word	0x0000a490


	//   ....[38]....
        /*0314*/ 	.word	0x0000a4c0


	//   ....[39]....
        /*0318*/ 	.word	0x0000a4e0


	//   ....[40]....
        /*031c*/ 	.word	0x0000a500


	//   ....[41]....
        /*0320*/ 	.word	0x0000a520


	//   ....[42]....
        /*0324*/ 	.word	0x0000aa50


	//   ....[43]....
        /*0328*/ 	.word	0x0000ac40


	//   ....[44]....
        /*032c*/ 	.word	0x0000aca0


	//   ....[45]....
        /*0330*/ 	.word	0x0000ad30


	//   ....[46]....
        /*0334*/ 	.word	0x0000ad90


	//   ....[47]....
        /*0338*/ 	.word	0x0000ade0


	//   ....[48]....
        /*033c*/ 	.word	0x0000ae30


	//   ....[49]....
        /*0340*/ 	.word	0x0000ae80


	//   ....[50]....
        /*0344*/ 	.word	0x0000ae90


	//   ....[51]....
        /*0348*/ 	.word	0x0000af50


	//   ....[52]....
        /*034c*/ 	.word	0x0000b140


	//   ....[53]....
        /*0350*/ 	.word	0x0000b1b0


	//   ....[54]....
        /*0354*/ 	.word	0x0000b220


	//   ....[55]....
        /*0358*/ 	.word	0x0000b280


	//   ....[56]....
        /*035c*/ 	.word	0x0000b2c0


	//   ....[57]....
        /*0360*/ 	.word	0x0000b300


	//   ....[58]....
        /*0364*/ 	.word	0x0000b340


	//   ....[59]....
        /*0368*/ 	.word	0x0000b350


	//   ....[60]....
        /*036c*/ 	.word	0x0000d840


	//   ....[61]....
        /*0370*/ 	.word	0x0000d8c0


	//   ....[62]....
        /*0374*/ 	.word	0x0000d950


	//   ....[63]....
        /*0378*/ 	.word	0x0000da30


	//   ....[64]....
        /*037c*/ 	.word	0x0000dab0


	//   ....[65]....
        /*0380*/ 	.word	0x0000db30


	//   ....[66]....
        /*0384*/ 	.word	0x0000dbc0


	//   ....[67]....
        /*0388*/ 	.word	0x0000dc60


	//   ....[68]....
        /*038c*/ 	.word	0x0000dcd0


	//   ....[69]....
        /*0390*/ 	.word	0x0000dd50


	//   ....[70]....
        /*0394*/ 	.word	0x0000ddd0


	//   ....[71]....
        /*0398*/ 	.word	0x0000de50


	//   ....[72]....
        /*039c*/ 	.word	0x0000df10


	//   ....[73]....
        /*03a0*/ 	.word	0x0000df90


	//   ....[74]....
        /*03a4*/ 	.word	0x0000e010


	//   ....[75]....
        /*03a8*/ 	.word	0x0000e090


	//   ....[76]....
        /*03ac*/ 	.word	0x0000e110


	//   ....[77]....
        /*03b0*/ 	.word	0x0000e180


	//   ....[78]....
        /*03b4*/ 	.word	0x0000e200


	//   ....[79]....
        /*03b8*/ 	.word	0x0000e280


	//   ....[80]....
        /*03bc*/ 	.word	0x0000e310


	//   ....[81]....
        /*03c0*/ 	.word	0x0000e400


	//   ....[82]....
        /*03c4*/ 	.word	0x0000e480


	//   ....[83]....
        /*03c8*/ 	.word	0x0000e500


	//   ....[84]....
        /*03cc*/ 	.word	0x0000e590


	//   ....[85]....
        /*03d0*/ 	.word	0x0000e630


	//   ....[86]....
        /*03d4*/ 	.word	0x0000e6a0


	//   ....[87]....
        /*03d8*/ 	.word	0x0000e720


	//   ....[88]....
        /*03dc*/ 	.word	0x0000e7a0


	//   ....[89]....
        /*03e0*/ 	.word	0x0000e820


	//   ....[90]....
        /*03e4*/ 	.word	0x0000e8f0


	//   ....[91]....
        /*03e8*/ 	.word	0x0000e970


	//   ....[92]....
        /*03ec*/ 	.word	0x0000e9f0


	//   ....[93]....
        /*03f0*/ 	.word	0x0000ea70


	//   ....[94]....
        /*03f4*/ 	.word	0x0000eaf0


	//   ....[95]....
        /*03f8*/ 	.word	0x0000eb60


	//----- nvinfo : EIATTR_VRC_CTA_INIT_COUNT
	.align		4
.L_204:
        /*03fc*/ 	.byte	0x02, 0x4a
	.zero		1
	.zero		1


	//----- nvinfo : EIATTR_EXIT_INSTR_OFFSETS
	.align		4
        /*0400*/ 	.byte	0x04, 0x1c
        /*0402*/ 	.short	(.L_206 - .L_205)


	//   ....[0]....
.L_205:
        /*0404*/ 	.word	0x00002ea0


	//   ....[1]....
        /*0408*/ 	.word	0x00002f20


	//   ....[2]....
        /*040c*/ 	.word	0x00006340


	//   ....[3]....
        /*0410*/ 	.word	0x00006360


	//   ....[4]....
        /*0414*/ 	.word	0x0000d6a0


	//   ....[5]....
        /*0418*/ 	.word	0x0000d760


	//   ....[6]....
        /*041c*/ 	.word	0x0000d7f0


	//----- nvinfo : EIATTR_MAX_THREADS
	.align		4
.L_206:
        /*0420*/ 	.byte	0x04, 0x05
        /*0422*/ 	.short	(.L_208 - .L_207)
.L_207:
        /*0424*/ 	.word	0x00000260
        /*0428*/ 	.word	0x00000001
        /*042c*/ 	.word	0x00000001


	//----- nvinfo : EIATTR_CRS_STACK_SIZE
	.align		4
.L_208:
        /*0430*/ 	.byte	0x04, 0x1e
        /*0432*/ 	.short	(.L_210 - .L_209)
.L_209:
        /*0434*/ 	.word	0x00000000


	//----- nvinfo : EIATTR_CBANK_PARAM_SIZE
	.align		4
.L_210:
        /*0438*/ 	.byte	0x03, 0x19
        /*043a*/ 	.short	0x0070


	//----- nvinfo : EIATTR_PARAM_CBANK
	.align		4
        /*043c*/ 	.byte	0x04, 0x0a
        /*043e*/ 	.short	(.L_212 - .L_211)
	.align		4
.L_211:
        /*0440*/ 	.word	index@(.nv.constant0._ZN3cub18CUB_300001_SM_10006detail6select23DeviceSelectSweepKernelINS2_10policy_hubIiNS0_8NullTypeElLb1ELNS0_10SelectImplE2EE10Policy1000EN6thrust24THRUST_300001_SM_1000_NS6detail15normal_iteratorINSA_10device_ptrIiEEEEPS5_NS2_27partition_distinct_output_tISF_SF_EEPlNS0_13ScanTileStateIiLb1EEE7is_evenS5_iNS2_19streaming_context_tIlLb1EEELS6_2EEEvT0_T1_T2_T3_T4_T5_T6_T7_iT8_NS1_7vsmem_tE)
        /*0444*/ 	.short	0x0380
        /*0446*/ 	.short	0x0070


	//----- nvinfo : EIATTR_SW_WAR
	.align		4
.L_212:
        /*0448*/ 	.byte	0x04, 0x36
        /*044a*/ 	.short	(.L_214 - .L_213)
.L_213:
        /*044c*/ 	.word	0x00000008
.L_214:


//--------------------- .nv.info._ZN3cub18CUB_300001_SM_10006detail6select23DeviceSelectSweepKernelINS2_10policy_hubIiNS0_8NullTypeEiLb1ELNS0_10SelectImplE2EE10Policy1000EN6thrust24THRUST_300001_SM_1000_NS6detail15normal_iteratorINSA_10device_ptrIiEEEEPS5_NS2_27partition_distinct_output_tISF_SF_EEPiNS0_13ScanTileStateIiLb1EEE7is_evenS5_iNS2_19streaming_context_tIiLb0EEELS6_2EEEvT0_T1_T2_T3_T4_T5_T6_T7_iT8_NS1_7vsmem_tE --------------------------
	.section	.nv.info._ZN3cub18CUB_300001_SM_10006detail6select23DeviceSelectSweepKernelINS2_10policy_hubIiNS0_8NullTypeEiLb1ELNS0_10SelectImplE2EE10Policy1000EN6thrust24THRUST_300001_SM_1000_NS6detail15normal_iteratorINSA_10device_ptrIiEEEEPS5_NS2_27partition_distinct_output_tISF_SF_EEPiNS0_13ScanTileStateIiLb1EEE7is_evenS5_iNS2_19streaming_context_tIiLb0EEELS6_2EEEvT0_T1_T2_T3_T4_T5_T6_T7_iT8_NS1_7vsmem_tE,"",@"SHT_CUDA_INFO"
	.sectionflags	@""
	.align	4


	//----- nvinfo : EIATTR_CUDA_API_VERSION
	.align		4
        /*0000*/ 	.byte	0x04, 0x37
        /*0002*/ 	.short	(.L_216 - .L_215)
.L_215:
        /*0004*/ 	.word	0x00000082


	//----- nvinfo : EIATTR_KPARAM_INFO
	.align		4
.L_216:
        /*0008*/ 	.byte	0x04, 0x17
        /*000a*/ 	.short	(.L_218 - .L_217)
.L_217:
        /*000c*/ 	.word	0x00000000
        /*0010*/ 	.short	0x000a
        /*0012*/ 	.short	0x0040
        /*0014*/ 	.byte	0x00, 0xf0, 0x21, 0x00


	//----- nvinfo : EIATTR_KPARAM_INFO
	.align		4
.L_218:
        /*0018*/ 	.byte	0x04, 0x17
        /*001a*/ 	.short	(.L_220 - .L_219)
.L_219:
        /*001c*/ 	.word	0x00000000
        /*0020*/ 	.short	0x0009
        /*0022*/ 	.short	0x003c
        /*0024*/ 	.byte	0x00, 0xf0, 0x05, 0x00


	//----- nvinfo : EIATTR_KPARAM_INFO
	.align		4
.L_220:
        /*0028*/ 	.byte	0x04, 0x17
        /*002a*/ 	.short	(.L_222 - .L_221)
.L_221:
        /*002c*/ 	.word	0x00000000
        /*0030*/ 	.short	0x0008
        /*0032*/ 	.short	0x0038
        /*0034*/ 	.byte	0x00, 0xf0, 0x11, 0x00


	//----- nvinfo : EIATTR_KPARAM_INFO
	.align		4
.L_222:
        /*0038*/ 	.byte	0x04, 0x17
        /*003a*/ 	.short	(.L_224 - .L_223)
.L_223:
        /*003c*/ 	.word	0x00000000
        /*0040*/ 	.short	0x0007
        /*0042*/ 	.short	0x0034
        /*0044*/ 	.byte	0x00, 0xf0, 0x11, 0x00


	//----- nvinfo : EIATTR_KPARAM_INFO
	.align		4
.L_224:
        /*0048*/ 	.byte	0x04, 0x17
        /*004a*/ 	.short	(.L_226 - .L_225)
.L_225:
        /*004c*/ 	.word	0x00000000
        /*0050*/ 	.short	0x0006
        /*0052*/ 	.short	0x0031
        /*0054*/ 	.byte	0x00, 0xf0, 0x05, 0x00


	//----- nvinfo : EIATTR_KPARAM_INFO
	.align		4
.L_226:
        /*0058*/ 	.byte	0x04, 0x17
        /*005a*/ 	.short	(.L_228 - .L_227)
.L_227:
        /*005c*/ 	.word	0x00000000
        /*0060*/ 	.short	0x0005
        /*0062*/ 	.short	0x0030
        /*0064*/ 	.byte	0x00, 0xf0, 0x05, 0x00


	//----- nvinfo : EIATTR_KPARAM_INFO
	.align		4
.L_228:
        /*0068*/ 	.byte	0x04, 0x17
        /*006a*/ 	.short	(.L_230 - .L_229)
.L_229:
        /*006c*/ 	.word	0x00000000
        /*0070*/ 	.short	0x0004
        /*0072*/ 	.short	0x0028
        /*0074*/ 	.byte	0x00, 0xf0, 0x21, 0x00


	//----- nvinfo : EIATTR_KPARAM_INFO
	.align		4
.L_230:
        /*0078*/ 	.byte	0x04, 0x17
        /*007a*/ 	.short	(.L_232 - .L_231)
.L_231:
        /*007c*/ 	.word	0x00000000
        /*0080*/ 	.short	0x0003
        /*0082*/ 	.short	0x0020
        /*0084*/ 	.byte	0x00, 0xf5, 0x21, 0x00


	//----- nvinfo : EIATTR_KPARAM_INFO
	.align		4
.L_232:
        /*0088*/ 	.byte	0x04, 0x17
        /*008a*/ 	.short	(.L_234 - .L_233)
.L_233:
        /*008c*/ 	.word	0x00000000
        /*0090*/ 	.short	0x0002
        /*0092*/ 	.short	0x0010
        /*0094*/ 	.byte	0x00, 0xf0, 0x41, 0x00


	//----- nvinfo : EIATTR_KPARAM_INFO
	.align		4
.L_234:
        /*0098*/ 	.byte	0x04, 0x17
        /*009a*/ 	.short	(.L_236 - .L_235)
.L_235:
        /*009c*/ 	.word	0x00000000
        /*00a0*/ 	.short	0x0001
        /*00a2*/ 	.short	0x0008
        /*00a4*/ 	.byte	0x00, 0xf5, 0x21, 0x00


	//----- nvinfo : EIATTR_KPARAM_INFO
	.align		4
.L_236:
        /*00a8*/ 	.byte	0x04, 0x17
        /*00aa*/ 	.short	(.L_238 - .L_237)
.L_237:
        /*00ac*/ 	.word	0x00000000
        /*00b0*/ 	.short	0x0000
        /*00b2*/ 	.short	0x0000
        /*00b4*/ 	.byte	0x00, 0xf0, 0x21, 0x00


	//----- nvinfo : EIATTR_SPARSE_MMA_MASK
	.align		4
.L_238:
        /*00b8*/ 	.byte	0x03, 0x50
        /*00ba*/ 	.short	0x0000


	//----- nvinfo : EIATTR_MAXREG_COUNT
	.align		4
        /*00bc*/ 	.byte	0x03, 0x1b
        /*00be*/ 	.short	0x00a8


	//----- nvinfo : EIATTR_NUM_BARRIERS
	.align		4
        /*00c0*/ 	.byte	0x02, 0x4c
        /*00c2*/ 	.byte	0x01
	.zero		1


	//----- nvinfo : EIATTR_MERCURY_ISA_VERSION
	.align		4
        /*00c4*/ 	.byte	0x03, 0x5f
        /*00c6*/ 	.short	0x0101


	//----- nvinfo : EIATTR_UNUSED_LOAD_BYTE_OFFSET
	.align		4
        /*00c8*/ 	.byte	0x04, 0x44
        /*00ca*/ 	.short	(.L_240 - .L_239)


	//   ....[0]....
.L_239:
        /*00cc*/ 	.word	0x0000a570
        /*00d0*/ 	.word	0x0000fff0


	//----- nvinfo : EIATTR_COOP_GROUP_MASK_REGIDS
	.align		4
.L_240:
        /*00d4*/ 	.byte	0x04, 0x29
        /*00d6*/ 	.short	(.L_242 - .L_241)


	//   ....[0]....
.L_241:
        /*00d8*/ 	.word	0xffffffff


	//   ....[1]....
        /*00dc*/ 	.word	0xffffffff


	//   ....[2]....
        /*00e0*/ 	.word	0xffffffff


	//   ....[3]....
        /*00e4*/ 	.word	0xffffffff


	//   ....[4]....
        /*00e8*/ 	.word	0xffffffff


	//   ....[5]....
        /*00ec*/ 	.word	0xffffffff


	//   ....[6]....
        /*00f0*/ 	.word	0xffffffff


	//   ....[7]....
        /*00f4*/ 	.word	0xffffffff


	//   ....[8]....
        /*00f8*/ 	.word	0xffffffff


	//   ....[9]....
        /*00fc*/ 	.word	0xffffffff


	//   ....[10]....
        /*0100*/ 	.word	0xffffffff


	//   ....[11]....
        /*0104*/ 	.word	0xffffffff


	//   ....[12]....
        /*0108*/ 	.word	0xffffffff


	//   ....[13]....
        /*010c*/ 	.word	0xffffffff


	//   ....[14]....
        /*0110*/ 	.word	0xffffffff


	//   ....[15]....
        /*0114*/ 	.word	0xffffffff


	//   ....[16]....
        /*0118*/ 	.word	0xffffffff


	//   ....[17]....
        /*011c*/ 	.word	0xffffffff


	//   ....[18]....
        /*0120*/ 	.word	0xffffffff


	//   ....[19]....
        /*0124*/ 	.word	0xffffffff


	//   ....[20]....
        /*0128*/ 	.word	0xffffffff


	//   ....[21]....
        /*012c*/ 	.word	0xffffffff


	//   ....[22]....
        /*0130*/ 	.word	0xffffffff


	//   ....[23]....
        /*0134*/ 	.word	0xffffffff


	//   ....[24]....
        /*0138*/ 	.word	0xffffffff


	//   ....[25]....
        /*013c*/ 	.word	0xffffffff


	//   ....[26]....
        /*0140*/ 	.word	0xffffffff


	//   ....[27]....
        /*0144*/ 	.word	0xffffffff


	//   ....[28]....
        /*0148*/ 	.word	0xffffffff


	//   ....[29]....
        /*014c*/ 	.word	0xffffffff


	//   ....[30]....
        /*0150*/ 	.word	0xffffffff


	//   ....[31]....
        /*0154*/ 	.word	0xffffffff


	//   ....[32]....
        /*0158*/ 	.word	0xffffffff


	//   ....[33]....
        /*015c*/ 	.word	0xffffffff


	//   ....[34]....
        /*0160*/ 	.word	0xffffffff


	//   ....[35]....
        /*0164*/ 	.word	0xffffffff


	//   ....[36]....
        /*0168*/ 	.word	0xffffffff


	//   ....[37]....
        /*016c*/ 	.word	0xffffffff


	//   ....[38]....
        /*0170*/ 	.word	0xffffffff


	//   ....[39]....
        /*0174*/ 	.word	0xffffffff


	//   ....[40]....
        /*0178*/ 	.word	0xffffffff


	//   ....[41]....
        /*017c*/ 	.word	0xffffffff


	//   ....[42]....
        /*0180*/ 	.word	0xffffffff


	//   ....[43]....
        /*0184*/ 	.word	0xffffffff


	//   ....[44]....
        /*0188*/ 	.word	0xffffffff


	//   ....[45]....
        /*018c*/ 	.word	0xffffffff


	//   ....[46]....
        /*0190*/ 	.word	0xffffffff


	//   ....[47]....
        /*0194*/ 	.word	0xffffffff


	//   ....[48]....
        /*0198*/ 	.word	0xffffffff


	//   ....[49]....
        /*019c*/ 	.word	0xffffffff


	//   ....[50]....
        /*01a0*/ 	.word	0xffffffff


	//   ....[51]....
        /*01a4*/ 	.word	0xffffffff


	//   ....[52]....
        /*01a8*/ 	.word	0xffffffff


	//   ....[53]....
        /*01ac*/ 	.word	0xffffffff


	//   ....[54]....
        /*01b0*/ 	.word	0xffffffff


	//   ....[55]....
        /*01b4*/ 	.word	0xffffffff


	//   ....[56]....
        /*01b8*/ 	.word	0xffffffff


	//   ....[57]....
        /*01bc*/ 	.word	0xffffffff


	//   ....[58]....
        /*01c0*/ 	.word	0xffffffff


	//   ....[59]....
        /*01c4*/ 	.word	0xffffffff


	//   ....[60]....
        /*01c8*/ 	.word	0x0500001a


	//   ....[61]....
        /*01cc*/ 	.word	0x0500001a


	//   ....[62]....
        /*01d0*/ 	.word	0x0500001a


	//   ....[63]....
        /*01d4*/ 	.word	0x0500001a


	//   ....[64]....
        /*01d8*/ 	.word	0x0500001a


	//   ....[65]....
        /*01dc*/ 	.word	0x0500001a


	//   ....[66]....
        /*01e0*/ 	.word	0x0500001a


	//   ....[67]....
        /*01e4*/ 	.word	0x0500001a


	//   ....[68]....
        /*01e8*/ 	.word	0x0500001a


	//   ....[69]....
        /*01ec*/ 	.word	0x0500001a


	//   ....[70]....
        /*01f0*/ 	.word	0x0500001a


	//   ....[71]....
        /*01f4*/ 	.word	0x0500001a


	//   ....[72]....
        /*01f8*/ 	.word	0x0500001a


	//   ....[73]....
        /*01fc*/ 	.word	0x0500001a


	//   ....[74]....
        /*0200*/ 	.word	0x0500001a


	//   ....[75]....
        /*0204*/ 	.word	0x0500001a


	//   ....[76]....
        /*0208*/ 	.word	0x0500001a


	//   ....[77]....
        /*020c*/ 	.word	0x0500001a


	//   ....[78]....
        /*0210*/ 	.word	0x0500001a


	//   ....[79]....
        /*0214*/ 	.word	0x0500001a


	//   ....[80]....
        /*0218*/ 	.word	0x0500001a


	//   ....[81]....
        /*021c*/ 	.word	0x0500001a


	//   ....[82]....
        /*0220*/ 	.word	0x0500001a


	//   ....[83]....
        /*0224*/ 	.word	0x0500001a


	//   ....[84]....
        /*0228*/ 	.word	0x0500001a


	//   ....[85]....
        /*022c*/ 	.word	0x0500001a


	//   ....[86]....
        /*0230*/ 	.word	0x0500001a


	//   ....[87]....
        /*0234*/ 	.word	0x0500001a


	//   ....[88]....
        /*0238*/ 	.word	0x0500001a


	//   ....[89]....
        /*023c*/ 	.word	0x0500001a


	//   ....[90]....
        /*0240*/ 	.word	0x0500001a


	//   ....[91]....
        /*0244*/ 	.word	0x0500001a


	//   ....[92]....
        /*0248*/ 	.word	0x0500001a


	//   ....[93]....
        /*024c*/ 	.word	0x0500001a


	//   ....[94]....
        /*0250*/ 	.word	0x0500001a


	//   ....[95]....
        /*0254*/ 	.word	0x0500001a


	//----- nvinfo : EIATTR_COOP_GROUP_INSTR_OFFSETS
	.align		4
.L_242:
        /*0258*/ 	.byte	0x04, 0x28
        /*025a*/ 	.short	(.L_244 - .L_243)


	//   ....[0]....
.L_243:
        /*025c*/ 	.word	0x00000480


	//   ....[1]....
        /*0260*/ 	.word	0x00000820


	//   ....[2]....
        /*0264*/ 	.word	0x00000840


	//   ....[3]....
        /*0268*/ 	.word	0x00000860


	//   ....[4]....
        /*026c*/ 	.word	0x00000880


	//   ....[5]....
        /*0270*/ 	.word	0x000008a0


	//   ....[6]....
        /*0274*/ 	.word	0x000032b0


	//   ....[7]....
        /*0278*/ 	.word	0x00003700


	//   ....[8]....
        /*027c*/ 	.word	0x00003720


	//   ....[9]....
        /*0280*/ 	.word	0x00003740


	//   ....[10]....
        /*0284*/ 	.word	0x00003760


	//   ....[11]....
        /*0288*/ 	.word	0x00003780


	//   ....[12]....
        /*028c*/ 	.word	0x00003b10


	//   ....[13]....
        /*0290*/ 	.word	0x00003d00


	//   ....[14]....
        /*0294*/ 	.word	0x00003d60


	//   ....[15]....
        /*0298*/ 	.word	0x00003de0


	//   ....[16]....
        /*029c*/ 	.word	0x00003e40


	//   ....[17]....
        /*02a0*/ 	.word	0x00003e90


	//   ....[18]....
        /*02a4*/ 	.word	0x00003ee0


	//   ....[19]....
        /*02a8*/ 	.word	0x00003f40


	//   ....[20]....
        /*02ac*/ 	.word	0x00003f50


	//   ....[21]....
        /*02b0*/ 	.word	0x00004010


	//   ....[22]....
        /*02b4*/ 	.word	0x00004200


	//   ....[23]....
        /*02b8*/ 	.word	0x00004250


	//   ....[24]....
        /*02bc*/ 	.word	0x000042b0


	//   ....[25]....
        /*02c0*/ 	.word	0x00004310


	//   ....[26]....
        /*02c4*/ 	.word	0x00004350


	//   ....[27]....
        /*02c8*/ 	.word	0x00004390


	//   ....[28]....
        /*02cc*/ 	.word	0x000043d0


	//   ....[29]....
        /*02d0*/ 	.word	0x000043e0


	//   ....[30]....
        /*02d4*/ 	.word	0x00005c80


	//   ....[31]....
        /*02d8*/ 	.word	0x000063b0


	//   ....[32]....
        /*02dc*/ 	.word	0x000063d0


	//   ....[33]....
        /*02e0*/ 	.word	0x000063f0


	//   ....[34]....
        /*02e4*/ 	.word	0x00006410


	//   ....[35]....
        /*02e8*/ 	.word	0x00006440


	//   ....[36]....
        /*02ec*/ 	.word	0x00009100


	//   ....[37]....
        /*02f0*/ 	.word	0x000096c0


	//   ....[38]....
        /*02f4*/ 	.word	0x000096f0


	//   ....[39]....
        /*02f8*/ 	.word	0x00009710


	//   ....[40]....
        /*02fc*/ 	.word	0x00009730


	//   ....[41]....
        /*0300*/ 	.word	0x00009750


	//   ....[42]....
        /*0304*/ 	.word	0x00009aa0


	//   ....[43]....
        /*0308*/ 	.word	0x00009c90


	//   ....[44]....
        /*030c*/ 	.word	0x00009cf0


	//   ....[45]....
        /*0310*/ 	.word	0x00009d70


	//   ....[46]....
        /*0314*/ 	.word	0x00009dc0


	//   ....[47]....
        /*0318*/ 	.word	0x00009e10


	//   ....[48]....
        /*031c*/ 	.word	0x00009e60


	//   ....[49]....
        /*0320*/ 	.word	0x00009eb0


	//   ....[50]....
        /*0324*/ 	.word	0x00009ec0


	//   ....[51]....
        /*0328*/ 	.word	0x00009fc0


	//   ....[52]....
        /*032c*/ 	.word	0x0000a1b0


	//   ....[53]....
        /*0330*/ 	.word	0x0000a200


	//   ....[54]....
        /*0334*/ 	.word	0x0000a260


	//   ....[55]....
        /*0338*/ 	.word	0x0000a2c0


	//   ....[56]....
        /*033c*/ 	.word	0x0000a300


	//   ....[57]....
        /*0340*/ 	.word	0x0000a340


	//   ....[58]....
        /*0344*/ 	.word	0x0000a380


	//   ....[59]....
        /*0348*/ 	.word	0x0000a390


	//   ....[60]....
        /*034c*/ 	.word	0x0000bad0


	//   ....[61]....
        /*0350*/ 	.word	0x0000bb50


	//   ....[62]....
        /*0354*/ 	.word	0x0000bbf0


	//   ....[63]....
        /*0358*/ 	.word	0x0000bcc0


	//   ....[64]....
        /*035c*/ 	.word	0x0000bd40


	//   ....[65]....
        /*0360*/ 	.word	0x0000bde0


	//   ....[66]....
        /*0364*/ 	.word	0x0000be60


	//   ....[67]....
        /*0368*/ 	.word	0x0000bee0


	//   ....[68]....
        /*036c*/ 	.word	0x0000bf10


	//   ....[69]....
        /*0370*/ 	.word	0x0000bfd0


	//   ....[70]....
        /*0374*/ 	.word	0x0000c050


	//   ....[71]....
        /*0378*/ 	.word	0x0000c0d0


	//   ....[72]....
        /*037c*/ 	.word	0x0000c180


	//   ....[73]....
        /*0380*/ 	.word	0x0000c210


	//   ....[74]....
        /*0384*/ 	.word	0x0000c290


	//   ....[75]....
        /*0388*/ 	.word	0x0000c300


	//   ....[76]....
        /*038c*/ 	.word	0x0000c380


	//   ....[77]....
        /*0390*/ 	.word	0x0000c3e0


	//   ....[78]....
        /*0394*/ 	.word	0x0000c450


	//   ....[79]....
        /*0398*/ 	.word	0x0000c4d0


	//   ....[80]....
        /*039c*/ 	.word	0x0000c560


	//   ....[81]....
        /*03a0*/ 	.word	0x0000c610


	//   ....[82]....
        /*03a4*/ 	.word	0x0000c6b0


	//   ....[83]....
        /*03a8*/ 	.word	0x0000c740


	//   ....[84]....
        /*03ac*/ 	.word	0x0000c7d0


	//   ....[85]....
        /*03b0*/ 	.word	0x0000c850


	//   ....[86]....
        /*03b4*/ 	.word	0x0000c880


	//   ....[87]....
        /*03b8*/ 	.word	0x0000c950


	//   ....[88]....
        /*03bc*/ 	.word	0x0000c9d0


	//   ....[89]....
        /*03c0*/ 	.word	0x0000ca50


	//   ....[90]....
        /*03c4*/ 	.word	0x0000cb00


	//   ....[91]....
        /*03c8*/ 	.word	0x0000cb90


	//   ....[92]....
        /*03cc*/ 	.word	0x0000cc10


	//   ....[93]....
        /*03d0*/ 	.word	0x0000cc90


	//   ....[94]....
        /*03d4*/ 	.word	0x0000cd10


	//   ....[95]....
        /*03d8*/ 	.word	0x0000cd70


	//----- nvinfo : EIATTR_VRC_CTA_INIT_COUNT
	.align		4
.L_244:
        /*03dc*/ 	.byte	0x02, 0x4a
	.zero		1
	.zero		1


	//----- nvinfo : EIATTR_EXIT_INSTR_OFFSETS
	.align		4
        /*03e0*/ 	.byte	0x04, 0x1c
        /*03e2*/ 	.short	(.L_246 - .L_245)


	//   ....[0]....
.L_245:
        /*03e4*/ 	.word	0x00002e80


	//   ....[1]....
        /*03e8*/ 	.word	0x00002f00


	//   ....[2]....
        /*03ec*/ 	.word	0x00005660


	//   ....[3]....
        /*03f0*/ 	.word	0x00005680


	//   ....[4]....
        /*03f4*/ 	.word	0x0000ba50


	//   ....[5]....
        /*03f8*/ 	.word	0x0000ba80


	//----- nvinfo : EIATTR_MAX_THREADS
	.align		4
.L_246:
        /*03fc*/ 	.byte	0x04, 0x05
        /*03fe*/ 	.short	(.L_248 - .L_247)
.L_247:
        /*0400*/ 	.word	0x00000140
        /*0404*/ 	.word	0x00000001
        /*0408*/ 	.word	0x00000001


	//----- nvinfo : EIATTR_CRS_STACK_SIZE
	.align		4
.L_248:
        /*040c*/ 	.byte	0x04, 0x1e
        /*040e*/ 	.short	(.L_250 - .L_249)
.L_249:
        /*0410*/ 	.word	0x00000000


	//----- nvinfo : EIATTR_CBANK_PARAM_SIZE
	.align		4
.L_250:
        /*0414*/ 	.byte	0x03, 0x19
        /*0416*/ 	.short	0x0048


	//----- nvinfo : EIATTR_PARAM_CBANK
	.align		4
        /*0418*/ 	.byte	0x04, 0x0a
        /*041a*/ 	.short	(.L_252 - .L_251)
	.align		4
.L_251:
        /*041c*/ 	.word	index@(.nv.constant0._ZN3cub18CUB_300001_SM_10006detail6select23DeviceSelectSweepKernelINS2_10policy_hubIiNS0_8NullTypeEiLb1ELNS0_10SelectImplE2EE10Policy1000EN6thrust24THRUST_300001_SM_1000_NS6detail15normal_iteratorINSA_10device_ptrIiEEEEPS5_NS2_27partition_distinct_output_tISF_SF_EEPiNS0_13ScanTileStateIiLb1EEE7is_evenS5_iNS2_19streaming_context_tIiLb0EEELS6_2EEEvT0_T1_T2_T3_T4_T5_T6_T7_iT8_NS1_7vsmem_tE)
        /*0420*/ 	.short	0x0380
        /*0422*/ 	.short	0x0048


	//----- nvinfo : EIATTR_SW_WAR
	.align		4
.L_252:
        /*0424*/ 	.byte	0x04, 0x36
        /*0426*/ 	.short	(.L_254 - .L_253)
.L_253:
        /*0428*/ 	.word	0x00000008
.L_254:


//--------------------- .nv.info._ZN3cub18CUB_300001_SM_10006detail4scan23DeviceCompactInitKernelINS0_13ScanTileStateIiLb1EEEPlEEvT_iT0_ --------------------------
	.section	.nv.info._ZN3cub18CUB_300001_SM_10006detail4scan23DeviceCompactInitKernelINS0_13ScanTileStateIiLb1EEEPlEEvT_iT0_,"",@"SHT_CUDA_INFO"
	.sectionflags	@""
	.align	4


	//----- nvinfo : EIATTR_CUDA_API_VERSION
	.align		4
        /*0000*/ 	.byte	0x04, 0x37
        /*0002*/ 	.short	(.L_256 - .L_255)
.L_255:
        /*0004*/ 	.word	0x00000082


	//----- nvinfo : EIATTR_KPARAM_INFO
	.align		4
.L_256:
        /*0008*/ 	.byte	0x04, 0x17
        /*000a*/ 	.short	(.L_258 - .L_257)
.L_257:
        /*000c*/ 	.word	0x00000000
        /*0010*/ 	.short	0x0002
        /*0012*/ 	.short	0x0010
        /*0014*/ 	.byte	0x00, 0xf5, 0x21, 0x00


	//----- nvinfo : EIATTR_KPARAM_INFO
	.align		4
.L_258:
        /*0018*/ 	.byte	0x04, 0x17
        /*001a*/ 	.short	(.L_260 - .L_259)
.L_259:
        /*001c*/ 	.word	0x00000000
        /*0020*/ 	.short	0x0001
        /*0022*/ 	.short	0x0008
        /*0024*/ 	.byte	0x00, 0xf0, 0x11, 0x00


	//----- nvinfo : EIATTR_KPARAM_INFO
	.align		4
.L_260:
        /*0028*/ 	.byte	0x04, 0x17
        /*002a*/ 	.short	(.L_262 - .L_261)
.L_261:
        /*002c*/ 	.word	0x00000000
        /*0030*/ 	.short	0x0000
        /*0032*/ 	.short	0x0000
        /*0034*/ 	.byte	0x00, 0xf0, 0x21, 0x00


	//----- nvinfo : EIATTR_SPARSE_MMA_MASK
	.align		4
.L_262:
        /*0038*/ 	.byte	0x03, 0x50
        /*003a*/ 	.short	0x0000


	//----- nvinfo : EIATTR_MAXREG_COUNT
	.align		4
        /*003c*/ 	.byte	0x03, 0x1b
        /*003e*/ 	.short	0x00ff


	//----- nvinfo : EIATTR_MERCURY_ISA_VERSION
	.align		4
        /*0040*/ 	.byte	0x03, 0x5f
        /*0042*/ 	.short	0x0101


	//----- nvinfo : EIATTR_VRC_CTA_INIT_COUNT
	.align		4
        /*0044*/ 	.byte	0x02, 0x4a
	.zero		1
	.zero		1


	//----- nvinfo : EIATTR_EXIT_INSTR_OFFSETS
	.align		4
        /*0048*/ 	.byte	0x04, 0x1c
        /*004a*/ 	.short	(.L_264 - .L_263)


	//   ....[0]....
.L_263:
        /*004c*/ 	.word	0x00000130


	//   ....[1]....
        /*0050*/ 	.word	0x00000160


	//----- nvinfo : EIATTR_CBANK_PARAM_SIZE
	.align		4
.L_264:
        /*0054*/ 	.byte	0x03, 0x19
        /*0056*/ 	.short	0x0018


	//----- nvinfo : EIATTR_PARAM_CBANK
	.align		4
        /*0058*/ 	.byte	0x04, 0x0a
        /*005a*/ 	.short	(.L_266 - .L_265)
	.align		4
.L_265:
        /*005c*/ 	.word	index@(.nv.constant0._ZN3cub18CUB_300001_SM_10006detail4scan23DeviceCompactInitKernelINS0_13ScanTileStateIiLb1EEEPlEEvT_iT0_)
        /*0060*/ 	.short	0x0380
        /*0062*/ 	.short	0x0018


	//----- nvinfo : EIATTR_SW_WAR
	.align		4
.L_266:
        /*0064*/ 	.byte	0x04, 0x36
        /*0066*/ 	.short	(.L_268 - .L_267)
.L_267:
        /*0068*/ 	.word	0x00000008
.L_268:


//--------------------- .nv.info._ZN3cub18CUB_300001_SM_10006detail4scan23DeviceCompactInitKernelINS0_13ScanTileStateIiLb1EEEPiEEvT_iT0_ --------------------------
	.section	.nv.info._ZN3cub18CUB_300001_SM_10006detail4scan23DeviceCompactInitKernelINS0_13ScanTileStateIiLb1EEEPiEEvT_iT0_,"",@"SHT_CUDA_INFO"
	.sectionflags	@""
	.align	4


	//----- nvinfo : EIATTR_CUDA_API_VERSION
	.align		4
        /*0000*/ 	.byte	0x04, 0x37
        /*0002*/ 	.short	(.L_270 - .L_269)
.L_269:
        /*0004*/ 	.word	0x00000082


	//----- nvinfo : EIATTR_KPARAM_INFO
	.align		4
.L_270:
        /*0008*/ 	.byte	0x04, 0x17
        /*000a*/ 	.short	(.L_272 - .L_271)
.L_271:
        /*000c*/ 	.word	0x00000000
        /*0010*/ 	.short	0x0002
        /*0012*/ 	.short	0x0010
        /*0014*/ 	.byte	0x00, 0xf5, 0x21, 0x00


	//----- nvinfo : EIATTR_KPARAM_INFO
	.align		4
.L_272:
        /*0018*/ 	.byte	0x04, 0x17
        /*001a*/ 	.short	(.L_274 - .L_273)
.L_273:
        /*001c*/ 	.word	0x00000000
        /*0020*/ 	.short	0x0001
        /*0022*/ 	.short	0x0008
        /*0024*/ 	.byte	0x00, 0xf0, 0x11, 0x00


	//----- nvinfo : EIATTR_KPARAM_INFO
	.align		4
.L_274:
        /*0028*/ 	.byte	0x04, 0x17
        /*002a*/ 	.short	(.L_276 - .L_275)
.L_275:
        /*002c*/ 	.word	0x00000000
        /*0030*/ 	.short	0x0000
        /*0032*/ 	.short	0x0000
        /*0034*/ 	.byte	0x00, 0xf0, 0x21, 0x00


	//----- nvinfo : EIATTR_SPARSE_MMA_MASK
	.align		4
.L_276:
        /*0038*/ 	.byte	0x03, 0x50
        /*003a*/ 	.short	0x0000


	//----- nvinfo : EIATTR_MAXREG_COUNT
	.align		4
        /*003c*/ 	.byte	0x03, 0x1b
        /*003e*/ 	.short	0x00ff


	//----- nvinfo : EIATTR_MERCURY_ISA_VERSION
	.align		4
        /*0040*/ 	.byte	0x03, 0x5f
        /*0042*/ 	.short	0x0101


	//----- nvinfo : EIATTR_VRC_CTA_INIT_COUNT
	.align		4
        /*0044*/ 	.byte	0x02, 0x4a
	.zero		1
	.zero		1


	//----- nvinfo : EIATTR_EXIT_INSTR_OFFSETS
	.align		4
        /*0048*/ 	.byte	0x04, 0x1c
        /*004a*/ 	.short	(.L_278 - .L_277)


	//   ....[0]....
.L_277:
        /*004c*/ 	.word	0x00000130


	//   ....[1]....
        /*0050*/ 	.word	0x00000160


	//----- nvinfo : EIATTR_CBANK_PARAM_SIZE
	.align		4
.L_278:
        /*0054*/ 	.byte	0x03, 0x19
        /*0056*/ 	.short	0x0018


	//----- nvinfo : EIATTR_PARAM_CBANK
	.align		4
        /*0058*/ 	.byte	0x04, 0x0a
        /*005a*/ 	.short	(.L_280 - .L_279)
	.align		4
.L_279:
        /*005c*/ 	.word	index@(.nv.constant0._ZN3cub18CUB_300001_SM_10006detail4scan23DeviceCompactInitKernelINS0_13ScanTileStateIiLb1EEEPiEEvT_iT0_)
        /*0060*/ 	.short	0x0380
        /*0062*/ 	.short	0x0018


	//----- nvinfo : EIATTR_SW_WAR
	.align		4
.L_280:
        /*0064*/ 	.byte	0x04, 0x36
        /*0066*/ 	.short	(.L_282 - .L_281)
.L_281:
        /*0068*/ 	.word	0x00000008
.L_282:


//--------------------- .nv.info._ZN3cub18CUB_300001_SM_10006detail8for_each13static_kernelINS2_12policy_hub_t12policy_500_tEmN6thrust24THRUST_300001_SM_1000_NS8cuda_cub20__uninitialized_fill7functorINS7_10device_ptrIiEEiEEEEvT0_T1_ --------------------------
	.section	.nv.info._ZN3cub18CUB_300001_SM_10006detail8for_each13static_kernelINS2_12policy_hub_t12policy_500_tEmN6thrust24THRUST_300001_SM_1000_NS8cuda_cub20__uninitialized_fill7functorINS7_10device_ptrIiEEiEEEEvT0_T1_,"",@"SHT_CUDA_INFO"
	.sectionflags	@""
	.align	4


	//----- nvinfo : EIATTR_CUDA_API_VERSION
	.align		4
        /*0000*/ 	.byte	0x04, 0x37
        /*0002*/ 	.short	(.L_284 - .L_283)
.L_283:
        /*0004*/ 	.word	0x00000082


	//----- nvinfo : EIATTR_KPARAM_INFO
	.align		4
.L_284:
        /*0008*/ 	.byte	0x04, 0x17
        /*000a*/ 	.short	(.L_286 - .L_285)
.L_285:
        /*000c*/ 	.word	0x00000000
        /*0010*/ 	.short	0x0001
        /*0012*/ 	.short	0x0008
        /*0014*/ 	.byte	0x00, 0xf0, 0x41, 0x00


	//----- nvinfo : EIATTR_KPARAM_INFO
	.align		4
.L_286:
        /*0018*/ 	.byte	0x04, 0x17
        /*001a*/ 	.short	(.L_288 - .L_287)
.L_287:
        /*001c*/ 	.word	0x00000000
        /*0020*/ 	.short	0x0000
        /*0022*/ 	.short	0x0000
        /*0024*/ 	.byte	0x00, 0xf0, 0x21, 0x00


	//----- nvinfo : EIATTR_SPARSE_MMA_MASK
	.align		4
.L_288:
        /*0028*/ 	.byte	0x03, 0x50
        /*002a*/ 	.short	0x0000


	//----- nvinfo : EIATTR_MAXREG_COUNT
	.align		4
        /*002c*/ 	.byte	0x03, 0x1b
        /*002e*/ 	.short	0x00ff


	//----- nvinfo : EIATTR_MERCURY_ISA_VERSION
	.align		4
        /*0030*/ 	.byte	0x03, 0x5f
        /*0032*/ 	.short	0x0101


	//----- nvinfo : EIATTR_VRC_CTA_INIT_COUNT
	.align		4
        /*0034*/ 	.byte	0x02, 0x4a
	.zero		1
	.zero		1


	//----- nvinfo : EIATTR_EXIT_INSTR_OFFSETS
	.align		4
        /*0038*/ 	.byte	0x04, 0x1c
        /*003a*/ 	.short	(.L_290 - .L_289)


	//   ....[0]....
.L_289:
        /*003c*/ 	.word	0x00000130


	//   ....[1]....
        /*0040*/ 	.word	0x00000230


	//   ....[2]....
        /*0044*/ 	.word	0x00000260


	//----- nvinfo : EIATTR_MAX_THREADS
	.align		4
.L_290:
        /*0048*/ 	.byte	0x04, 0x05
        /*004a*/ 	.short	(.L_292 - .L_291)
.L_291:
        /*004c*/ 	.word	0x00000100
        /*0050*/ 	.word	0x00000001
        /*0054*/ 	.word	0x00000001


	//----- nvinfo : EIATTR_CBANK_PARAM_SIZE
	.align		4
.L_292:
        /*0058*/ 	.byte	0x03, 0x19
        /*005a*/ 	.short	0x0018


	//----- nvinfo : EIATTR_PARAM_CBANK
	.align		4
        /*005c*/ 	.byte	0x04, 0x0a
        /*005e*/ 	.short	(.L_294 - .L_293)
	.align		4
.L_293:
        /*0060*/ 	.word	index@(.nv.constant0._ZN3cub18CUB_300001_SM_10006detail8for_each13static_kernelINS2_12policy_hub_t12policy_500_tEmN6thrust24THRUST_300001_SM_1000_NS8cuda_cub20__uninitialized_fill7functorINS7_10device_ptrIiEEiEEEEvT0_T1_)
        /*0064*/ 	.short	0x0380
        /*0066*/ 	.short	0x0018


	//----- nvinfo : EIATTR_SW_WAR
	.align		4
.L_294:
        /*0068*/ 	.byte	0x04, 0x36
        /*006a*/ 	.short	(.L_296 - .L_295)
.L_295:
        /*006c*/ 	.word	0x00000008
.L_296:


//--------------------- .nv.info._ZN3cub18CUB_300001_SM_10006detail11EmptyKernelIvEEvv --------------------------
	.section	.nv.info._ZN3cub18CUB_300001_SM_10006detail11EmptyKernelIvEEvv,"",@"SHT_CUDA_INFO"
	.sectionflags	@""
	.align	4


	//----- nvinfo : EIATTR_CUDA_API_VERSION
	.align		4
        /*0000*/ 	.byte	0x04, 0x37
        /*0002*/ 	.short	(.L_298 - .L_297)
.L_297:
        /*0004*/ 	.word	0x00000082


	//----- nvinfo : EIATTR_SPARSE_MMA_MASK
	.align		4
.L_298:
        /*0008*/ 	.byte	0x03, 0x50
        /*000a*/ 	.short	0x0000


	//----- nvinfo : EIATTR_MAXREG_COUNT
	.align		4
        /*000c*/ 	.byte	0x03, 0x1b
        /*000e*/ 	.short	0x00ff


	//----- nvinfo : EIATTR_MERCURY_ISA_VERSION
	.align		4
        /*0010*/ 	.byte	0x03, 0x5f
        /*0012*/ 	.short	0x0101


	//----- nvinfo : EIATTR_VRC_CTA_INIT_COUNT
	.align		4
        /*0014*/ 	.byte	0x02, 0x4a
	.zero		1
	.zero		1


	//----- nvinfo : EIATTR_EXIT_INSTR_OFFSETS
	.align		4
        /*0018*/ 	.byte	0x04, 0x1c
        /*001a*/ 	.short	(.L_300 - .L_299)


	//   ....[0]....
.L_299:
        /*001c*/ 	.word	0x00000010


	//----- nvinfo : EIATTR_SW_WAR
	.align		4
.L_300:
        /*0020*/ 	.byte	0x04, 0x36
        /*0022*/ 	.short	(.L_302 - .L_301)
.L_301:
        /*0024*/ 	.word	0x00000008
.L_302:


//--------------------- .nv.callgraph             --------------------------
	.section	.nv.callgraph,"",@"SHT_CUDA_CALLGRAPH"
	.align	4
	.sectionentsize	8
	.align		4
        /*0000*/ 	.word	0x00000000
	.align		4
        /*0004*/ 	.word	0xffffffff
	.align		4
        /*0008*/ 	.word	0x00000000
	.align		4
        /*000c*/ 	.word	0xfffffffe
	.align		4
        /*0010*/ 	.word	0x00000000
	.align		4
        /*0014*/ 	.word	0xfffffffd
	.align		4
        /*0018*/ 	.word	0x00000000
	.align		4
        /*001c*/ 	.word	0xfffffffc


//--------------------- .nv.constant4             --------------------------
	.section	.nv.constant4,"a",@progbits
	.align	8
	.align		8
.nv.constant4:
        /*0000*/ 	.dword	_ZN34_INTERNAL_d8572021_4_k_cu__Z4testv4cuda3std3__45__cpo5beginE
	.align		8
        /*0008*/ 	.dword	_ZN34_INTERNAL_d8572021_4_k_cu__Z4testv4cuda3std3__45__cpo3endE
	.align		8
        /*0010*/ 	.dword	_ZN34_INTERNAL_d8572021_4_k_cu__Z4testv4cuda3std3__45__cpo6cbeginE
	.align		8
        /*0018*/ 	.dword	_ZN34_INTERNAL_d8572021_4_k_cu__Z4testv4cuda3std3__45__cpo4cendE
	.align		8
        /*0020*/ 	.dword	_ZN34_INTERNAL_d8572021_4_k_cu__Z4testv4cuda3std3__45__cpo6rbeginE
	.align		8
        /*0028*/ 	.dword	_ZN34_INTERNAL_d8572021_4_k_cu__Z4testv4cuda3std3__45__cpo4rendE
	.align		8
        /*0030*/ 	.dword	_ZN34_INTERNAL_d8572021_4_k_cu__Z4testv4cuda3std3__45__cpo7crbeginE
	.align		8
        /*0038*/ 	.dword	_ZN34_INTERNAL_d8572021_4_k_cu__Z4testv4cuda3std3__45__cpo5crendE
	.align		8
        /*0040*/ 	.dword	_ZN34_INTERNAL_d8572021_4_k_cu__Z4testv4cuda3std3__436_GLOBAL__N__d8572021_4_k_cu__Z4testv6ignoreE
	.align		8
        /*0048*/ 	.dword	_ZN34_INTERNAL_d8572021_4_k_cu__Z4testv4cuda3std3__419piecewise_constructE
	.align		8
        /*0050*/ 	.dword	_ZN34_INTERNAL_d8572021_4_k_cu__Z4testv4cuda3std3__48in_placeE
	.align		8
        /*0058*/ 	.dword	_ZN34_INTERNAL_d8572021_4_k_cu__Z4testv4cuda3std3__420unreachable_sentinelE
	.align		8
        /*0060*/ 	.dword	_ZN34_INTERNAL_d8572021_4_k_cu__Z4testv4cuda3std3__47nulloptE
	.align		8
        /*0068*/ 	.dword	_ZN34_INTERNAL_d8572021_4_k_cu__Z4testv4cuda3std3__48unexpectE
	.align		8
        /*0070*/ 	.dword	_ZN34_INTERNAL_d8572021_4_k_cu__Z4testv4cuda3std6ranges3__45__cpo4swapE
	.align		8
        /*0078*/ 	.dword	_ZN34_INTERNAL_d8572021_4_k_cu__Z4testv4cuda3std6ranges3__45__cpo9iter_moveE
	.align		8
        /*0080*/ 	.dword	_ZN34_INTERNAL_d8572021_4_k_cu__Z4testv4cuda3std6ranges3__45__cpo5beginE
	.align		8
        /*0088*/ 	.dword	_ZN34_INTERNAL_d8572021_4_k_cu__Z4testv4cuda3std6ranges3__45__cpo3endE
	.align		8
        /*0090*/ 	.dword	_ZN34_INTERNAL_d8572021_4_k_cu__Z4testv4cuda3std6ranges3__45__cpo6cbeginE
	.align		8
        /*0098*/ 	.dword	_ZN34_INTERNAL_d8572021_4_k_cu__Z4testv4cuda3std6ranges3__45__cpo4cendE
	.align		8
        /*00a0*/ 	.dword	_ZN34_INTERNAL_d8572021_4_k_cu__Z4testv4cuda3std6ranges3__45__cpo7advanceE
	.align		8
        /*00a8*/ 	.dword	_ZN34_INTERNAL_d8572021_4_k_cu__Z4testv4cuda3std6ranges3__45__cpo9iter_swapE
	.align		8
        /*00b0*/ 	.dword	_ZN34_INTERNAL_d8572021_4_k_cu__Z4testv4cuda3std6ranges3__45__cpo4nextE
	.align		8
        /*00b8*/ 	.dword	_ZN34_INTERNAL_d8572021_4_k_cu__Z4testv4cuda3std6ranges3__45__cpo4prevE
	.align		8
        /*00c0*/ 	.dword	_ZN34_INTERNAL_d8572021_4_k_cu__Z4testv4cuda3std6ranges3__45__cpo4dataE
	.align		8
        /*00c8*/ 	.dword	_ZN34_INTERNAL_d8572021_4_k_cu__Z4testv4cuda3std6ranges3__45__cpo5cdataE
	.align		8
        /*00d0*/ 	.dword	_ZN34_INTERNAL_d8572021_4_k_cu__Z4testv4cuda3std6ranges3__45__cpo4sizeE
	.align		8
        /*00d8*/ 	.dword	_ZN34_INTERNAL_d8572021_4_k_cu__Z4testv4cuda3std6ranges3__45__cpo5ssizeE
	.align		8
        /*00e0*/ 	.dword	_ZN34_INTERNAL_d8572021_4_k_cu__Z4testv4cuda3std6ranges3__45__cpo8distanceE
	.align		8
        /*00e8*/ 	.dword	_ZN34_INTERNAL_d8572021_4_k_cu__Z4testv6thrust24THRUST_300001_SM_1000_NS8cuda_cub3parE
	.align		8
        /*00f0*/ 	.dword	_ZN34_INTERNAL_d8572021_4_k_cu__Z4testv6thrust24THRUST_300001_SM_1000_NS8cuda_cub10par_nosyncE
	.align		8
        /*00f8*/ 	.dword	_ZN34_INTERNAL_d8572021_4_k_cu__Z4testv6thrust24THRUST_300001_SM_1000_NS6system6detail10sequential3seqE
	.align		8
        /*0100*/ 	.dword	_ZN34_INTERNAL_d8572021_4_k_cu__Z4testv6thrust24THRUST_300001_SM_1000_NS6system3cpp3parE
	.align		8
        /*0108*/ 	.dword	_ZN34_INTERNAL_d8572021_4_k_cu__Z4testv6thrust24THRUST_300001_SM_1000_NS12placeholders2_1E
	.align		8
        /*0110*/ 	.dword	_ZN34_INTERNAL_d8572021_4_k_cu__Z4testv6thrust24THRUST_300001_SM_1000_NS12placeholders2_2E
	.align		8
        /*0118*/ 	.dword	_ZN34_INTERNAL_d8572021_4_k_cu__Z4testv6thrust24THRUST_300001_SM_1000_NS12placeholders2_3E
	.align		8
        /*0120*/ 	.dword	_ZN34_INTERNAL_d8572021_4_k_cu__Z4testv6thrust24THRUST_300001_SM_1000_NS12placeholders2_4E
	.align		8
        /*0128*/ 	.dword	_ZN34_INTERNAL_d8572021_4_k_cu__Z4testv6thrust24THRUST_300001_SM_1000_NS12placeholders2_5E
	.align		8
        /*0130*/ 	.dword	_ZN34_INTERNAL_d8572021_4_k_cu__Z4testv6thrust24THRUST_300001_SM_1000_NS12placeholders2_6E
	.align		8
        /*0138*/ 	.dword	_ZN34_INTERNAL_d8572021_4_k_cu__Z4testv6thrust24THRUST_300001_SM_1000_NS12placeholders2_7E
	.align		8
        /*0140*/ 	.dword	_ZN34_INTERNAL_d8572021_4_k_cu__Z4testv6thrust24THRUST_300001_SM_1000_NS12placeholders2_8E
	.align		8
        /*0148*/ 	.dword	_ZN34_INTERNAL_d8572021_4_k_cu__Z4testv6thrust24THRUST_300001_SM_1000_NS12placeholders2_9E
	.align		8
        /*0150*/ 	.dword	_ZN34_INTERNAL_d8572021_4_k_cu__Z4testv6thrust24THRUST_300001_SM_1000_NS12placeholders3_10E
	.align		8
        /*0158*/ 	.dword	_ZN34_INTERNAL_d8572021_4_k_cu__Z4testv6thrust24THRUST_300001_SM_1000_NS3seqE
	.align		8
        /*0160*/ 	.dword	_ZN34_INTERNAL_d8572021_4_k_cu__Z4testv6thrust24THRUST_300001_SM_1000_NS6deviceE


//--------------------- .text._ZN3cub18CUB_300001_SM_10006detail6select23DeviceSelectSweepKernelINS2_10policy_hubIiilLb1ELNS0_10SelectImplE2EE10Policy1000EN6thrust24THRUST_300001_SM_1000_NS6detail15normal_iteratorINS9_10device_ptrIiEEEESE_NS2_27partition_distinct_output_tISE_SE_EEPlNS0_13ScanTileStateIiLb1EEE7is_evenNS0_8NullTypeEiNS2_19streaming_context_tIlLb1EEELS5_2EEEvT0_T1_T2_T3_T4_T5_T6_T7_iT8_NS1_7vsmem_tE --------------------------
	.section	.text._ZN3cub18CUB_300001_SM_10006detail6select23DeviceSelectSweepKernelINS2_10policy_hubIiilLb1ELNS0_10SelectImplE2EE10Policy1000EN6thrust24THRUST_300001_SM_1000_NS6detail15normal_iteratorINS9_10device_ptrIiEEEESE_NS2_27partition_distinct_output_tISE_SE_EEPlNS0_13ScanTileStateIiLb1EEE7is_evenNS0_8NullTypeEiNS2_19streaming_context_tIlLb1EEELS5_2EEEvT0_T1_T2_T3_T4_T5_T6_T7_iT8_NS1_7vsmem_tE,"ax",@progbits
	.align	128
        .global         _ZN3cub18CUB_300001_SM_10006detail6select23DeviceSelectSweepKernelINS2_10policy_hubIiilLb1ELNS0_10SelectImplE2EE10Policy1000EN6thrust24THRUST_300001_SM_1000_NS6detail15normal_iteratorINS9_10device_ptrIiEEEESE_NS2_27partition_distinct_output_tISE_SE_EEPlNS0_13ScanTileStateIiLb1EEE7is_evenNS0_8NullTypeEiNS2_19streaming_context_tIlLb1EEELS5_2EEEvT0_T1_T2_T3_T4_T5_T6_T7_iT8_NS1_7vsmem_tE
        .type           _ZN3cub18CUB_300001_SM_10006detail6select23DeviceSelectSweepKernelINS2_10policy_hubIiilLb1ELNS0_10SelectImplE2EE10Policy1000EN6thrust24THRUST_300001_SM_1000_NS6detail15normal_iteratorINS9_10device_ptrIiEEEESE_NS2_27partition_distinct_output_tISE_SE_EEPlNS0_13ScanTileStateIiLb1EEE7is_evenNS0_8NullTypeEiNS2_19streaming_context_tIlLb1EEELS5_2EEEvT0_T1_T2_T3_T4_T5_T6_T7_iT8_NS1_7vsmem_tE,@function
        .size           _ZN3cub18CUB_300001_SM_10006detail6select23DeviceSelectSweepKernelINS2_10policy_hubIiilLb1ELNS0_10SelectImplE2EE10Policy1000EN6thrust24THRUST_300001_SM_1000_NS6detail15normal_iteratorINS9_10device_ptrIiEEEESE_NS2_27partition_distinct_output_tISE_SE_EEPlNS0_13ScanTileStateIiLb1EEE7is_evenNS0_8NullTypeEiNS2_19streaming_context_tIlLb1EEELS5_2EEEvT0_T1_T2_T3_T4_T5_T6_T7_iT8_NS1_7vsmem_tE,(.L_x_1035 - _ZN3cub18CUB_300001_SM_10006detail6select23DeviceSelectSweepKernelINS2_10policy_hubIiilLb1ELNS0_10SelectImplE2EE10Policy1000EN6thrust24THRUST_300001_SM_1000_NS6detail15normal_iteratorINS9_10device_ptrIiEEEESE_NS2_27partition_distinct_output_tISE_SE_EEPlNS0_13ScanTileStateIiLb1EEE7is_evenNS0_8NullTypeEiNS2_19streaming_context_tIlLb1EEELS5_2EEEvT0_T1_T2_T3_T4_T5_T6_T7_iT8_NS1_7vsmem_tE)
        .other          _ZN3cub18CUB_300001_SM_10006detail6select23DeviceSelectSweepKernelINS2_10policy_hubIiilLb1ELNS0_10SelectImplE2EE10Policy1000EN6thrust24THRUST_300001_SM_1000_NS6detail15normal_iteratorINS9_10device_ptrIiEEEESE_NS2_27partition_distinct_output_tISE_SE_EEPlNS0_13ScanTileStateIiLb1EEE7is_evenNS0_8NullTypeEiNS2_19streaming_context_tIlLb1EEELS5_2EEEvT0_T1_T2_T3_T4_T5_T6_T7_iT8_NS1_7vsmem_tE,@"STO_CUDA_ENTRY STV_DEFAULT"
_ZN3cub18CUB_300001_SM_10006detail6select23DeviceSelectSweepKernelINS2_10policy_hubIiilLb1ELNS0_10SelectImplE2EE10Policy1000EN6thrust24THRUST_300001_SM_1000_NS6detail15normal_iteratorINS9_10device_ptrIiEEEESE_NS2_27partition_distinct_output_tISE_SE_EEPlNS0_13ScanTileStateIiLb1EEE7is_evenNS0_8NullTypeEiNS2_19streaming_context_tIlLb1EEELS5_2EEEvT0_T1_T2_T3_T4_T5_T6_T7_iT8_NS1_7vsmem_tE:
.text._ZN3cub18CUB_300001_SM_10006detail6select23DeviceSelectSweepKernelINS2_10policy_hubIiilLb1ELNS0_10SelectImplE2EE10Policy1000EN6thrust24THRUST_300001_SM_1000_NS6detail15normal_iteratorINS9_10device_ptrIiEEEESE_NS2_27partition_distinct_output_tISE_SE_EEPlNS0_13ScanTileStateIiLb1EEE7is_evenNS0_8NullTypeEiNS2_19streaming_context_tIlLb1EEELS5_2EEEvT0_T1_T2_T3_T4_T5_T6_T7_iT8_NS1_7vsmem_tE:
[----:B------:R-:W0:Y:S01]  /*0000*/  LDC R1, c[0x0][0x37c] ;  /* 0x0000df00ff017b82 */ /* 0x000e220000000800 */
[----:B------:R-:W1:Y:S07]  /*0010*/  S2R R2, SR_CTAID.Y ;  /* 0x0000000000027919 */ /* 0x000e6e0000002600 */
[----:B------:R-:W1:Y:S01]  /*0020*/  S2UR UR8, SR_CTAID.X ;  /* 0x00000000000879c3 */ /* 0x000e620000002500 */
[----:B------:R-:W2:Y:S01]  /*0030*/  LDCU UR4, c[0x0][0x3b8] ;  /* 0x00007700ff0477ac */ /* 0x000ea20008000800 */
[----:B0-----:R-:W-:Y:S01]  /*0040*/  VIADD R1, R1, 0xfffffff0 ;  /* 0xfffffff001017836 */ /* 0x001fe20000000000 */
[----:B------:R-:W0:Y:S05]  /*0050*/  LDCU.64 UR6, c[0x0][0x358] ;  /* 0x00006b00ff0677ac */ /* 0x000e2a0008000a00 */
[----:B------:R-:W1:Y:S01]  /*0060*/  LDC R0, c[0x0][0x374] ;  /* 0x0000dd00ff007b82 */ /* 0x000e620000000800 */
[----:B--2---:R-:W-:Y:S01]  /*0070*/  UIADD3 UR4, UPT, UPT, UR4, -0x1, URZ ;  /* 0xffffffff04047890 */ /* 0x004fe2000fffe0ff */
[----:B-1----:R-:W-:-:S04]  /*0080*/  IMAD R0, R0, UR8, R2 ;  /* 0x0000000800007c24 */ /* 0x002fc8000f8e0202 */
[C---:B------:R-:W-:Y:S01]  /*0090*/  IMAD R4, R0.reuse, 0x2300, RZ ;  /* 0x0000230000047824 */ /* 0x040fe200078e02ff */
[----:B------:R-:W-:-:S13]  /*00a0*/  ISETP.GE.AND P0, PT, R0, UR4, PT ;  /* 0x0000000400007c0c */ /* 0x000fda000bf06270 */
[----:B0-----:R-:W-:Y:S05]  /*00b0*/  @P0 BRA `(.L_x_0) ;  /* 0x0000005400440947 */ /* 0x001fea0003800000 */
[----:B------:R-:W-:-:S13]  /*00c0*/  ISETP.NE.AND P0, PT, R0, RZ, PT ;  /* 0x000000ff0000720c */ /* 0x000fda0003f05270 */
[----:B------:R-:W-:Y:S05]  /*00d0*/  @P0 BRA `(.L_x_1) ;  /* 0x00000024008c0947 */ /* 0x000fea0003800000 */
[----:B------:R-:W0:Y:S01]  /*00e0*/  S2R R33, SR_TID.X ;  /* 0x0000000000217919 */ /* 0x000e220000002100 */
[----:B------:R-:W1:Y:S01]  /*00f0*/  LDC R0, c[0x0][0x374] ;  /* 0x0000dd00ff007b82 */ /* 0x000e620000000800 */
[----:B------:R-:W2:Y:S01]  /*0100*/  LDCU.U8 UR4, c[0x0][0x3c0] ;  /* 0x00007800ff0477ac */ /* 0x000ea20008000000 */
[----:B------:R-:W3:Y:S01]  /*0110*/  LDCU.64 UR10, c[0x0][0x3d0] ;  /* 0x00007a00ff0a77ac */ /* 0x000ee20008000a00 */
[----:B------:R-:W4:Y:S01]  /*0120*/  LDCU.64 UR12, c[0x0][0x380] ;  /* 0x00007000ff0c77ac */ /* 0x000f220008000a00 */
[----:B--2---:R-:W-:-:S04]  /*0130*/  UISETP.NE.AND UP0, UPT, UR4, URZ, UPT ;  /* 0x000000ff0400728c */ /* 0x004fc8000bf05270 */
[----:B---3--:R-:W-:Y:S01]  /*0140*/  USEL UR4, UR10, URZ, !UP0 ;  /* 0x000000ff0a047287 */ /* 0x008fe2000c000000 */
[----:B-1----:R-:W-:Y:S01]  /*0150*/  IMAD R0, R0, UR8, R2 ;  /* 0x0000000800007c24 */ /* 0x002fe2000f8e0202 */
[----:B------:R-:W-:Y:S01]  /*0160*/  USEL UR5, UR11, URZ, !UP0 ;  /* 0x000000ff0b057287 */ /* 0x000fe2000c000000 */
[----:B------:R-:W1:Y:S02]  /*0170*/  LDCU.64 UR8, c[0x0][0x388] ;  /* 0x00007100ff0877ac */ /* 0x000e640008000a00 */
[----:B------:R-:W-:Y:S02]  /*0180*/  IMAD R0, R0, 0x2300, RZ ;  /* 0x0000230000007824 */ /* 0x000fe400078e02ff */
[----:B0-----:R-:W-:-:S05]  /*0190*/  IMAD R3, R33, 0xe, RZ ;  /* 0x0000000e21037824 */ /* 0x001fca00078e02ff */
[----:B------:R-:W-:-:S04]  /*01a0*/  IADD3 R0, P0, P1, R3, UR4, R0 ;  /* 0x0000000403007c10 */ /* 0x000fc8000f91e000 */
[----:B------:R-:W-:Y:S01]  /*01b0*/  IADD3.X R3, PT, PT, RZ, UR5, RZ, P0, P1 ;  /* 0x00000005ff037c10 */ /* 0x000fe200087e24ff */
[----:B------:R-:W-:-:S03]  /*01c0*/  IMAD.SHL.U32 R6, R0, 0x4, RZ ;  /* 0x0000000400067824 */ /* 0x000fc600078e00ff */
[----:B------:R-:W-:Y:S02]  /*01d0*/  SHF.L.U64.HI R0, R0, 0x2, R3 ;  /* 0x0000000200007819 */ /* 0x000fe40000010203 */
[C---:B----4-:R-:W-:Y:S02]  /*01e0*/  IADD3 R2, P0, PT, R6.reuse, UR12, RZ ;  /* 0x0000000c06027c10 */ /* 0x050fe4000ff1e0ff */
[----:B-1----:R-:W-:Y:S02]  /*01f0*/  IADD3 R6, P1, PT, R6, UR8, RZ ;  /* 0x0000000806067c10 */ /* 0x002fe4000ff3e0ff */
[C---:B------:R-:W-:Y:S02]  /*0200*/  IADD3.X R3, PT, PT, R0.reuse, UR13, RZ, P0, !PT ;  /* 0x0000000d00037c10 */ /* 0x040fe400087fe4ff */
[----:B------:R-:W-:-:S03]  /*0210*/  IADD3.X R7, PT, PT, R0, UR9, RZ, P1, !PT ;  /* 0x0000000900077c10 */ /* 0x000fc60008ffe4ff */
[----:B------:R-:W2:Y:S04]  /*0220*/  LDG.E R19, desc[UR6][R2.64] ;  /* 0x0000000602137981 */ /* 0x000ea8000c1e1900 */
[----:B------:R-:W3:Y:S04]  /*0230*/  LDG.E R17, desc[UR6][R2.64+0x4] ;  /* 0x0000040602117981 */ /* 0x000ee8000c1e1900 */
[----:B------:R-:W4:Y:S04]  /*0240*/  LDG.E R15, desc[UR6][R2.64+0x8] ;  /* 0x00000806020f7981 */ /* 0x000f28000c1e1900 */
[----:B------:R-:W5:Y:S04]  /*0250*/  LDG.E R14, desc[UR6][R2.64+0xc] ;  /* 0x00000c06020e7981 */ /* 0x000f68000c1e1900 */
        /* <DEDUP_REMOVED lines=9> */
[----:B------:R0:W5:Y:S01]  /*02f0*/  LDG.E R34, desc[UR6][R2.64+0x34] ;  /* 0x0000340602227981 */ /* 0x000162000c1e1900 */
[----:B------:R-:W-:Y:S06]  /*0300*/  BAR.SYNC.DEFER_BLOCKING 0x0 ;  /* 0x0000000000007b1d */ /* 0x000fec0000010000 */
[----:B------:R-:W5:Y:S04]  /*0310*/  LDG.E R16, desc[UR6][R6.64] ;  /* 0x0000000606107981 */ /* 0x000f68000c1e1900 */
[----:B------:R-:W5:Y:S04]  /*0320*/  LDG.E R4, desc[UR6][R6.64+0x4] ;  /* 0x0000040606047981 */ /* 0x000f68000c1e1900 */
[----:B------:R-:W0:Y:S04]  /*0330*/  LDG.E R0, desc[UR6][R6.64+0x8] ;  /* 0x0000080606007981 */ /* 0x000e28000c1e1900 */
        /* <DEDUP_REMOVED lines=11> */
[----:B------:R-:W1:Y:S01]  /*03f0*/  S2R R45, SR_LANEID ;  /* 0x00000000002d7919 */ /* 0x000e620000000000 */
[----:B------:R-:W1:Y:S02]  /*0400*/  S2UR UR5, SR_CgaCtaId ;  /* 0x00000000000579c3 */ /* 0x000e640000008800 */
[----:B--2---:R-:W-:Y:S04]  /*0410*/  STL [R1+0xc], R19 ;  /* 0x00000c1301007387 */ /* 0x004fe80000100800 */
[----:B---3--:R2:W-:Y:S04]  /*0420*/  STL [R1+0x8], R17 ;  /* 0x0000081101007387 */ /* 0x0085e80000100800 */
[----:B----4-:R-:W-:Y:S04]  /*0430*/  STL [R1+0x4], R15 ;  /* 0x0000040f01007387 */ /* 0x010fe80000100800 */
[----:B-----5:R-:W-:Y:S01]  /*0440*/  STL [R1], R14 ;  /* 0x0000000e01007387 */ /* 0x020fe20000100800 */
[----:B------:R-:W-:-:S02]  /*0450*/  LOP3.LUT R16, R16, 0x1, RZ, 0xc0, !PT ;  /* 0x0000000110107812 */ /* 0x000fc400078ec0ff */
[----:B------:R-:W-:Y:S02]  /*0460*/  LOP3.LUT R4, R4, 0x1, RZ, 0xc0, !PT ;  /* 0x0000000104047812 */ /* 0x000fe400078ec0ff */
[----:B0-----:R-:W-:Y:S02]  /*0470*/  LOP3.LUT R3, R0, 0x1, RZ, 0xc0, !PT ;  /* 0x0000000100037812 */ /* 0x001fe400078ec0ff */
[----:B------:R-:W-:Y:S02]  /*0480*/  LOP3.LUT R0, R16, 0x1, RZ, 0x3c, !PT ;  /* 0x0000000110007812 */ /* 0x000fe400078e3cff */
[----:B------:R-:W-:Y:S02]  /*0490*/  LOP3.LUT R11, R11, 0x1, RZ, 0xc0, !PT ;  /* 0x000000010b0b7812 */ /* 0x000fe400078ec0ff */
[----:B--2---:R-:W-:Y:S02]  /*04a0*/  LOP3.LUT R17, R4, 0x1, RZ, 0x3c, !PT ;  /* 0x0000000104117812 */ /* 0x004fe400078e3cff */
[----:B------:R-:W-:-:S02]  /*04b0*/  LOP3.LUT R2, R5, 0x1, RZ, 0xc0, !PT ;  /* 0x0000000105027812 */ /* 0x000fc400078ec0ff */
[----:B-1----:R-:W-:Y:S02]  /*04c0*/  LOP3.LUT R6, R3, 0x1, RZ, 0x3c, !PT ;  /* 0x0000000103067812 */ /* 0x002fe400078e3cff */
[----:B------:R-:W-:Y:S02]  /*04d0*/  LOP3.LUT R5, R9, 0x1, RZ, 0xc0, !PT ;  /* 0x0000000109057812 */ /* 0x000fe400078ec0ff */
[----:B------:R-:W-:Y:S02]  /*04e0*/  LOP3.LUT R31, R11, 0x1, RZ, 0x3c, !PT ;  /* 0x000000010b1f7812 */ /* 0x000fe400078e3cff */
[----:B------:R-:W-:Y:S02]  /*04f0*/  LOP3.LUT R9, R12, 0x1, RZ, 0xc0, !PT ;  /* 0x000000010c097812 */ /* 0x000fe400078ec0ff */
[----:B------:R-:W-:Y:S02]  /*0500*/  LOP3.LUT R30, R2, 0x1, RZ, 0x3c, !PT ;  /* 0x00000001021e7812 */ /* 0x000fe400078e3cff */
[----:B------:R-:W-:-:S02]  /*0510*/  LOP3.LUT R10, R10, 0x1, RZ, 0xc0, !PT ;  /* 0x000000010a0a7812 */ /* 0x000fc400078ec0ff */
[----:B------:R-:W-:Y:S02]  /*0520*/  IADD3 R12, PT, PT, R6, R17, R0 ;  /* 0x00000011060c7210 */ /* 0x000fe40007ffe000 */
[----:B------:R-:W-:Y:S02]  /*0530*/  LOP3.LUT R8, R8, 0x1, RZ, 0xc0, !PT ;  /* 0x0000000108087812 */ /* 0x000fe400078ec0ff */
[----:B------:R-:W-:Y:S02]  /*0540*/  LOP3.LUT R19, R10, 0x1, RZ, 0x3c, !PT ;  /* 0x000000010a137812 */ /* 0x000fe400078e3cff */
[----:B------:R-:W-:Y:S02]  /*0550*/  LOP3.LUT R20, R8, 0x1, RZ, 0x3c, !PT ;  /* 0x0000000108147812 */ /* 0x000fe400078e3cff */
[----:B------:R-:W-:Y:S02]  /*0560*/  IADD3 R12, PT, PT, R30, R31, R12 ;  /* 0x0000001f1e0c7210 */ /* 0x000fe40007ffe00c */
[----:B------:R-:W-:-:S02]  /*0570*/  LOP3.LUT R7, R13, 0x1, RZ, 0xc0, !PT ;  /* 0x000000010d077812 */ /* 0x000fc400078ec0ff */
[----:B------:R-:W-:Y:S02]  /*0580*/  LOP3.LUT R18, R18, 0x1, RZ, 0xc0, !PT ;  /* 0x0000000112127812 */ /* 0x000fe400078ec0ff */
[----:B------:R-:W-:Y:S02]  /*0590*/  LOP3.LUT R22, R5, 0x1, RZ, 0x3c, !PT ;  /* 0x0000000105167812 */ /* 0x000fe400078e3cff */
[----:B------:R-:W-:Y:S02]  /*05a0*/  LOP3.LUT R23, R9, 0x1, RZ, 0x3c, !PT ;  /* 0x0000000109177812 */ /* 0x000fe400078e3cff */
[----:B------:R-:W-:Y:S02]  /*05b0*/  IADD3 R12, PT, PT, R20, R19, R12 ;  /* 0x00000013140c7210 */ /* 0x000fe40007ffe00c */
[----:B------:R-:W-:Y:S02]  /*05c0*/  LOP3.LUT R21, R21, 0x1, RZ, 0xc0, !PT ;  /* 0x0000000115157812 */ /* 0x000fe400078ec0ff */
[----:B------:R-:W-:-:S02]  /*05d0*/  LOP3.LUT R24, R24, 0x1, RZ, 0xc0, !PT ;  /* 0x0000000118187812 */ /* 0x000fc400078ec0ff */
[----:B------:R-:W-:Y:S02]  /*05e0*/  LOP3.LUT R25, R7, 0x1, RZ, 0x3c, !PT ;  /* 0x0000000107197812 */ /* 0x000fe400078e3cff */
[----:B------:R-:W-:Y:S02]  /*05f0*/  LOP3.LUT R26, R18, 0x1, RZ, 0x3c, !PT ;  /* 0x00000001121a7812 */ /* 0x000fe400078e3cff */
[----:B------:R-:W-:Y:S02]  /*0600*/  IADD3 R12, PT, PT, R23, R22, R12 ;  /* 0x00000016170c7210 */ /* 0x000fe40007ffe00c */
[----:B------:R-:W-:Y:S02]  /*0610*/  LOP3.LUT R27, R27, 0x1, RZ, 0xc0, !PT ;  /* 0x000000011b1b7812 */ /* 0x000fe400078ec0ff */
[----:B------:R-:W-:Y:S02]  /*0620*/  LOP3.LUT R32, R21, 0x1, RZ, 0x3c, !PT ;  /* 0x0000000115207812 */ /* 0x000fe400078e3cff */
[----:B------:R-:W-:-:S02]  /*0630*/  LOP3.LUT R13, R24, 0x1, RZ, 0x3c, !PT ;  /* 0x00000001180d7812 */ /* 0x000fc400078e3cff */
[----:B------:R-:W-:Y:S02]  /*0640*/  IADD3 R12, PT, PT, R26, R25, R12 ;  /* 0x000000191a0c7210 */ /* 0x000fe40007ffe00c */
[----:B------:R-:W-:Y:S02]  /*0650*/  LOP3.LUT R28, R27, 0x1, RZ, 0x3c, !PT ;  /* 0x000000011b1c7812 */ /* 0x000fe400078e3cff */
[----:B------:R-:W-:-:S05]  /*0660*/  IADD3 R13, PT, PT, R13, R32, R12 ;  /* 0x000000200d0d7210 */ /* 0x000fca0007ffe00c */
[----:B------:R-:W-:Y:S01]  /*0670*/  IMAD.IADD R28, R28, 0x1, R13 ;  /* 0x000000011c1c7824 */ /* 0x000fe200078e020d */
[----:B------:R-:W-:Y:S06]  /*0680*/  BAR.SYNC.DEFER_BLOCKING 0x0 ;  /* 0x0000000000007b1d */ /* 0x000fec0000010000 */
[----:B------:R-:W0:Y:S02]  /*0690*/  SHFL.UP P0, R13, R28, 0x1, RZ ;  /* 0x042000001c0d7989 */ /* 0x000e2400000000ff */
[----:B0-----:R-:W-:-:S05]  /*06a0*/  @P0 IMAD.IADD R13, R28, 0x1, R13 ;  /* 0x000000011c0d0824 */ /* 0x001fca00078e020d */
[----:B------:R-:W0:Y:S02]  /*06b0*/  SHFL.UP P0, R14, R13, 0x2, RZ ;  /* 0x044000000d0e7989 */ /* 0x000e2400000000ff */
[----:B0-----:R-:W-:-:S05]  /*06c0*/  @P0 IMAD.IADD R14, R13, 0x1, R14 ;  /* 0x000000010d0e0824 */ /* 0x001fca00078e020e */
[----:B------:R-:W0:Y:S02]  /*06d0*/  SHFL.UP P0, R15, R14, 0x4, RZ ;  /* 0x048000000e0f7989 */ /* 0x000e2400000000ff */
[----:B0-----:R-:W-:-:S05]  /*06e0*/  @P0 IMAD.IADD R15, R14, 0x1, R15 ;  /* 0x000000010e0f0824 */ /* 0x001fca00078e020f */
[----:B------:R-:W0:Y:S01]  /*06f0*/  SHFL.UP P0, R12, R15, 0x8, RZ ;  /* 0x050000000f0c7989 */ /* 0x000e2200000000ff */
[----:B------:R-:W-:Y:S01]  /*0700*/  ISETP.NE.AND P1, PT, R45, 0x1f, PT ;  /* 0x0000001f2d00780c */ /* 0x000fe20003f25270 */
[----:B0-----:R-:W-:-:S05]  /*0710*/  @P0 IMAD.IADD R12, R15, 0x1, R12 ;  /* 0x000000010f0c0824 */ /* 0x001fca00078e020c */
[----:B------:R-:W0:Y:S01]  /*0720*/  SHFL.UP P0, R29, R12, 0x10, RZ ;  /* 0x060000000c1d7989 */ /* 0x000e2200000000ff */
[----:B------:R-:W-:-:S06]  /*0730*/  UMOV UR4, 0x400 ;  /* 0x0000040000047882 */ /* 0x000fcc0000000000 */
[----:B------:R-:W-:Y:S01]  /*0740*/  @!P1 SHF.R.U32.HI R13, RZ, 0x3, R33 ;  /* 0x00000003ff0d9819 */ /* 0x000fe20000011621 */
[----:B------:R-:W-:Y:S01]  /*0750*/  ULEA UR4, UR5, UR4, 0x18 ;  /* 0x0000000405047291 */ /* 0x000fe2000f8ec0ff */
[----:B0-----:R-:W-:Y:S02]  /*0760*/  @P0 IMAD.IADD R29, R12, 0x1, R29 ;  /* 0x000000010c1d0824 */ /* 0x001fe400078e021d */
[----:B------:R-:W-:Y:S01]  /*0770*/  @!P1 LOP3.LUT R13, R13, 0x7c, RZ, 0xc0, !PT ;  /* 0x0000007c0d0d9812 */ /* 0x000fe200078ec0ff */
[----:B------:R-:W0:Y:S05]  /*0780*/  LDCU.U8 UR5, c[0x0][0x3c0] ;  /* 0x00007800ff0577ac */ /* 0x000e2a0008000000 */
[----:B------:R-:W-:Y:S01]  /*0790*/  @!P1 STS [R13+UR4], R29 ;  /* 0x0000001d0d009988 */ /* 0x000fe20008000804 */
[----:B------:R-:W-:Y:S06]  /*07a0*/  BAR.SYNC.DEFER_BLOCKING 0x0 ;  /* 0x0000000000007b1d */ /* 0x000fec0000010000 */
[----:B------:R-:W1:Y:S01]  /*07b0*/  LDS.128 R12, [UR4] ;  /* 0x00000004ff0c7984 */ /* 0x000e620008000c00 */
[----:B------:R-:W-:-:S04]  /*07c0*/  SHF.R.U32.HI R33, RZ, 0x5, R33 ;  /* 0x00000005ff217819 */ /* 0x000fc80000011621 */
[C---:B------:R-:W-:Y:S02]  /*07d0*/  ISETP.NE.AND P0, PT, R33.reuse, 0x2, PT ;  /* 0x000000022100780c */ /* 0x040fe40003f05270 */
[----:B------:R-:W-:Y:S01]  /*07e0*/  ISETP.NE.AND P1, PT, R33, 0x3, PT ;  /* 0x000000032100780c */ /* 0x000fe20003f25270 */
[----:B-1----:R-:W-:-:S04]  /*07f0*/  IMAD.IADD R13, R12, 0x1, R13 ;  /* 0x000000010c0d7824 */ /* 0x002fc800078e020d */
[----:B------:R-:W-:Y:S01]  /*0800*/  IMAD.IADD R14, R14, 0x1, R13 ;  /* 0x000000010e0e7824 */ /* 0x000fe200078e020d */
[----:B------:R-:W-:Y:S02]  /*0810*/  SEL R44, R13, R12, !P0 ;  /* 0x0000000c0d2c7207 */ /* 0x000fe40004000000 */
[----:B------:R-:W-:Y:S01]  /*0820*/  ISETP.NE.AND P0, PT, R45, RZ, PT ;  /* 0x000000ff2d00720c */ /* 0x000fe20003f05270 */
[----:B------:R-:W-:Y:S01]  /*0830*/  IMAD.IADD R45, R15, 0x1, R14 ;  /* 0x000000010f2d7824 */ /* 0x000fe200078e020e */
[----:B------:R-:W-:Y:S02]  /*0840*/  SEL R44, R14, R44, !P1 ;  /* 0x0000002c0e2c7207 */ /* 0x000fe40004800000 */
[----:B------:R-:W1:Y:S01]  /*0850*/  LDS.128 R12, [UR4+0x10] ;  /* 0x00001004ff0c7984 */ /* 0x000e620008000c00 */
[----:B------:R-:W-:-:S04]  /*0860*/  ISETP.NE.AND P1, PT, R33, 0x4, PT ;  /* 0x000000042100780c */ /* 0x000fc80003f25270 */
[----:B------:R-:W-:Y:S02]  /*0870*/  SEL R44, R45, R44, !P1 ;  /* 0x0000002c2d2c7207 */ /* 0x000fe40004800000 */
[----:B------:R-:W-:Y:S01]  /*0880*/  ISETP.NE.AND P1, PT, R33, 0x5, PT ;  /* 0x000000052100780c */ /* 0x000fe20003f25270 */
[----:B-1----:R-:W-:-:S04]  /*0890*/  IMAD.IADD R12, R45, 0x1, R12 ;  /* 0x000000012d0c7824 */ /* 0x002fc800078e020c */
[----:B------:R-:W-:Y:S01]  /*08a0*/  IMAD.IADD R13, R13, 0x1, R12 ;  /* 0x000000010d0d7824 */ /* 0x000fe200078e020c */
[----:B------:R-:W-:Y:S02]  /*08b0*/  SEL R44, R12, R44, !P1 ;  /* 0x0000002c0c2c7207 */ /* 0x000fe40004800000 */
[----:B------:R-:W-:Y:S01]  /*08c0*/  ISETP.NE.AND P1, PT, R33, 0x6, PT ;  /* 0x000000062100780c */ /* 0x000fe20003f25270 */
[----:B------:R-:W-:-:S03]  /*08d0*/  IMAD.IADD R14, R14, 0x1, R13 ;  /* 0x000000010e0e7824 */ /* 0x000fc600078e020d */
[----:B------:R-:W-:Y:S02]  /*08e0*/  SEL R44, R13, R44, !P1 ;  /* 0x0000002c0d2c7207 */ /* 0x000fe40004800000 */
[----:B------:R-:W-:Y:S01]  /*08f0*/  ISETP.NE.AND P1, PT, R33, 0x7, PT ;  /* 0x000000072100780c */ /* 0x000fe20003f25270 */
[----:B------:R-:W-:-:S03]  /*0900*/  IMAD.IADD R45, R15, 0x1, R14 ;  /* 0x000000010f2d7824 */ /* 0x000fc600078e020e */
        /* <DEDUP_REMOVED lines=28> */
[----:B------:R-:W-:Y:S02]  /*0ad0*/  ISETP.NE.AND P1, PT, R33, 0x10, PT ;  /* 0x000000102100780c */ /* 0x000fe40003f25270 */
[----:B------:R-:W2:Y:S02]  /*0ae0*/  S2R R33, SR_TID.X ;  /* 0x0000000000217919 */ /* 0x000ea40000002100 */
[----:B------:R-:W-:Y:S01]  /*0af0*/  SEL R44, R45, R44, !P1 ;  /* 0x0000002c2d2c7207 */ /* 0x000fe20004800000 */
[----:B------:R-:W-:-:S05]  /*0b00*/  IMAD.IADD R28, R29, 0x1, -R28 ;  /* 0x000000011d1c7824 */ /* 0x000fca00078e0a1c */
[----:B------:R-:W-:Y:S01]  /*0b10*/  SEL R28, R28, RZ, P0 ;  /* 0x000000ff1c1c7207 */ /* 0x000fe20000000000 */
[----:B-1----:R-:W-:Y:S01]  /*0b20*/  IMAD.IADD R12, R45, 0x1, R12 ;  /* 0x000000012d0c7824 */ /* 0x002fe200078e020c */
[----:B--2---:R-:W-:-:S04]  /*0b30*/  SHF.R.U32.HI R45, RZ, 0x5, R33 ;  /* 0x00000005ff2d7819 */ /* 0x004fc80000011621 */
[----:B------:R-:W-:Y:S01]  /*0b40*/  ISETP.NE.AND P1, PT, R45, 0x11, PT ;  /* 0x000000112d00780c */ /* 0x000fe20003f25270 */
[----:B------:R-:W-:-:S03]  /*0b50*/  IMAD.IADD R13, R13, 0x1, R12 ;  /* 0x000000010d0d7824 */ /* 0x000fc600078e020c */
[----:B------:R-:W-:Y:S02]  /*0b60*/  SEL R44, R12, R44, !P1 ;  /* 0x0000002c0c2c7207 */ /* 0x000fe40004800000 */
[C---:B------:R-:W-:Y:S01]  /*0b70*/  ISETP.NE.AND P1, PT, R45.reuse, 0x12, PT ;  /* 0x000000122d00780c */ /* 0x040fe20003f25270 */
[----:B------:R-:W-:Y:S01]  /*0b80*/  IMAD.IADD R14, R14, 0x1, R13 ;  /* 0x000000010e0e7824 */ /* 0x000fe200078e020d */
[----:B------:R-:W-:Y:S02]  /*0b90*/  ISETP.NE.AND P2, PT, R45, 0x13, PT ;  /* 0x000000132d00780c */ /* 0x000fe40003f45270 */
[----:B------:R-:W-:Y:S01]  /*0ba0*/  SEL R44, R13, R44, !P1 ;  /* 0x0000002c0d2c7207 */ /* 0x000fe20004800000 */
[----:B------:R-:W2:Y:S01]  /*0bb0*/  LDL.LU R45, [R1] ;  /* 0x00000000012d7983 */ /* 0x000ea20000300800 */
[----:B------:R-:W-:Y:S02]  /*0bc0*/  ISETP.GE.U32.AND P3, PT, R33, 0x20, PT ;  /* 0x000000202100780c */ /* 0x000fe40003f66070 */
[----:B------:R-:W-:Y:S01]  /*0bd0*/  SEL R44, R14, R44, !P2 ;  /* 0x0000002c0e2c7207 */ /* 0x000fe20005000000 */
[----:B------:R-:W3:Y:S03]  /*0be0*/  LDL.LU R29, [R1+0x4] ;  /* 0x00000400011d7983 */ /* 0x000ee60000300800 */
[----:B------:R-:W-:-:S02]  /*0bf0*/  SEL R13, R44, RZ, P3 ;  /* 0x000000ff2c0d7207 */ /* 0x000fc40001800000 */
[----:B------:R-:W4:Y:S03]  /*0c00*/  LDL.LU R44, [R1+0x8] ;  /* 0x00000800012c7983 */ /* 0x000f260000300800 */
[----:B------:R-:W-:Y:S02]  /*0c10*/  IMAD.IADD R13, R13, 0x1, R28 ;  /* 0x000000010d0d7824 */ /* 0x000fe400078e021c */
[----:B------:R-:W5:Y:S01]  /*0c20*/  LDL.LU R28, [R1+0xc] ;  /* 0x00000c00011c7983 */ /* 0x000f620000300800 */
[----:B------:R-:W-:Y:S01]  /*0c30*/  IMAD.IADD R15, R15, 0x1, R14 ;  /* 0x000000010f0f7824 */ /* 0x000fe200078e020e */
[----:B------:R-:W-:-:S04]  /*0c40*/  ISETP.NE.AND P0, PT, R4, RZ, PT ;  /* 0x000000ff0400720c */ /* 0x000fc80003f05270 */
[----:B------:R-:W-:Y:S01]  /*0c50*/  IADD3 R4, PT, PT, -R15, 0x2300, RZ ;  /* 0x000023000f047810 */ /* 0x000fe20007ffe1ff */
[--C-:B------:R-:W-:Y:S01]  /*0c60*/  IMAD.IADD R12, R0, 0x1, R13.reuse ;  /* 0x00000001000c7824 */ /* 0x100fe200078e020d */
[----:B------:R-:W-:Y:S01]  /*0c70*/  ISETP.NE.AND P6, PT, R3, RZ, PT ;  /* 0x000000ff0300720c */ /* 0x000fe20003fc5270 */
[----:B------:R-:W-:Y:S01]  /*0c80*/  IMAD R3, R33, 0xe, -R13 ;  /* 0x0000000e21037824 */ /* 0x000fe200078e0a0d */
[----:B------:R-:W-:Y:S01]  /*0c90*/  ISETP.NE.AND P4, PT, R10, RZ, PT ;  /* 0x000000ff0a00720c */ /* 0x000fe20003f85270 */
[----:B------:R-:W-:Y:S01]  /*0ca0*/  IMAD.IADD R10, R13, 0x1, R4 ;  /* 0x000000010d0a7824 */ /* 0x000fe200078e0204 */
[----:B------:R-:W-:Y:S01]  /*0cb0*/  ISETP.NE.AND P1, PT, R16, RZ, PT ;  /* 0x000000ff1000720c */ /* 0x000fe20003f25270 */
[----:B------:R-:W-:Y:S01]  /*0cc0*/  IMAD R12, R33, 0xe, -R12 ;  /* 0x0000000e210c7824 */ /* 0x000fe200078e0a0c */
[----:B------:R-:W-:Y:S02]  /*0cd0*/  ISETP.NE.AND P3, PT, R2, RZ, PT ;  /* 0x000000ff0200720c */ /* 0x000fe40003f65270 */
[----:B------:R-:W-:-:S02]  /*0ce0*/  IADD3 R2, PT, PT, R13, R17, R0 ;  /* 0x000000110d027210 */ /* 0x000fc40007ffe000 */
[----:B------:R-:W-:Y:S02]  /*0cf0*/  ISETP.NE.AND P2, PT, R8, RZ, PT ;  /* 0x000000ff0800720c */ /* 0x000fe40003f45270 */
[----:B------:R-:W-:Y:S01]  /*0d00*/  SEL R8, R10, R3, !P1 ;  /* 0x000000030a087207 */ /* 0x000fe20004800000 */
[----:B------:R-:W-:Y:S02]  /*0d10*/  IMAD.IADD R10, R0, 0x1, R10 ;  /* 0x00000001000a7824 */ /* 0x000fe400078e020a */
[----:B------:R-:W-:Y:S02]  /*0d20*/  VIADD R0, R12, 0x1 ;  /* 0x000000010c007836 */ /* 0x000fe40000000000 */
[--C-:B------:R-:W-:Y:S02]  /*0d30*/  IMAD R3, R33, 0xe, -R2.reuse ;  /* 0x0000000e21037824 */ /* 0x100fe400078e0a02 */
[----:B------:R-:W-:Y:S01]  /*0d40*/  IMAD.IADD R2, R6, 0x1, R2 ;  /* 0x0000000106027824 */ /* 0x000fe200078e0202 */
[----:B------:R-:W-:Y:S01]  /*0d50*/  SEL R0, R10, R0, !P0 ;  /* 0x000000000a007207 */ /* 0x000fe20004000000 */
[----:B------:R-:W-:-:S02]  /*0d60*/  IMAD.IADD R17, R17, 0x1, R10 ;  /* 0x0000000111117824 */ /* 0x000fc400078e020a */
[--C-:B------:R-:W-:Y:S02]  /*0d70*/  IMAD R10, R33, 0xe, -R2.reuse ;  /* 0x0000000e210a7824 */ /* 0x100fe400078e0a02 */
[----:B------:R-:W-:Y:S01]  /*0d80*/  IMAD.IADD R2, R31, 0x1, R2 ;  /* 0x000000011f027824 */ /* 0x000fe200078e0202 */
[----:B------:R-:W-:Y:S01]  /*0d90*/  ISETP.NE.AND P0, PT, R9, RZ, PT ;  /* 0x000000ff0900720c */ /* 0x000fe20003f05270 */
[----:B------:R-:W-:Y:S02]  /*0da0*/  VIADD R9, R10, 0x3 ;  /* 0x000000030a097836 */ /* 0x000fe40000000000 */
[----:B------:R-:W-:Y:S02]  /*0db0*/  VIADD R3, R3, 0x2 ;  /* 0x0000000203037836 */ /* 0x000fe40000000000 */
[----:B------:R-:W-:Y:S02]  /*0dc0*/  IMAD.IADD R10, R30, 0x1, R2 ;  /* 0x000000011e0a7824 */ /* 0x000fe400078e0202 */
[----:B------:R-:W-:-:S02]  /*0dd0*/  IMAD.IADD R6, R6, 0x1, R17 ;  /* 0x0000000106067824 */ /* 0x000fc400078e0211 */
[----:B------:R-:W-:Y:S01]  /*0de0*/  IMAD R2, R33, 0xe, -R2 ;  /* 0x0000000e21027824 */ /* 0x000fe200078e0a02 */
[----:B------:R-:W-:Y:S01]  /*0df0*/  ISETP.NE.AND P1, PT, R5, RZ, PT ;  /* 0x000000ff0500720c */ /* 0x000fe20003f25270 */
[----:B------:R-:W-:Y:S01]  /*0e00*/  IMAD.IADD R31, R31, 0x1, R6 ;  /* 0x000000011f1f7824 */ /* 0x000fe200078e0206 */
[----:B------:R-:W-:Y:S01]  /*0e10*/  ISETP.NE.AND P5, PT, R11, RZ, PT ;  /* 0x000000ff0b00720c */ /* 0x000fe20003fa5270 */
[----:B------:R-:W-:Y:S01]  /*0e20*/  VIADD R2, R2, 0x4 ;  /* 0x0000000402027836 */ /* 0x000fe20000000000 */
[----:B------:R-:W-:Y:S01]  /*0e30*/  SEL R5, R17, R3, !P6 ;  /* 0x0000000311057207 */ /* 0x000fe20007000000 */
[--C-:B------:R-:W-:Y:S02]  /*0e40*/  IMAD R3, R33, 0xe, -R10.reuse ;  /* 0x0000000e21037824 */ /* 0x100fe400078e0a0a */
[----:B------:R-:W-:Y:S01]  /*0e50*/  IMAD.IADD R10, R19, 0x1, R10 ;  /* 0x00000001130a7824 */ /* 0x000fe200078e020a */
[----:B------:R-:W-:Y:S02]  /*0e60*/  SEL R9, R6, R9, !P5 ;  /* 0x0000000906097207 */ /* 0x000fe40006800000 */
[----:B------:R-:W-:Y:S01]  /*0e70*/  SEL R6, R31, R2, !P3 ;  /* 0x000000021f067207 */ /* 0x000fe20005800000 */
[----:B------:R-:W-:Y:S01]  /*0e80*/  IMAD.IADD R2, R20, 0x1, R10 ;  /* 0x0000000114027824 */ /* 0x000fe200078e020a */
[----:B------:R-:W-:Y:S01]  /*0e90*/  ISETP.NE.AND P3, PT, R33, RZ, PT ;  /* 0x000000ff2100720c */ /* 0x000fe20003f65270 */
[----:B------:R-:W-:-:S02]  /*0ea0*/  IMAD.IADD R30, R30, 0x1, R31 ;  /* 0x000000011e1e7824 */ /* 0x000fc400078e021f */
[----:B------:R-:W-:Y:S02]  /*0eb0*/  VIADD R3, R3, 0x5 ;  /* 0x0000000503037836 */ /* 0x000fe40000000000 */
[----:B------:R-:W-:Y:S02]  /*0ec0*/  IMAD.IADD R14, R22, 0x1, R2 ;  /* 0x00000001160e7824 */ /* 0x000fe400078e0202 */
[----:B------:R-:W-:Y:S02]  /*0ed0*/  IMAD.IADD R19, R19, 0x1, R30 ;  /* 0x0000000113137824 */ /* 0x000fe400078e021e */
[----:B------:R-:W-:Y:S01]  /*0ee0*/  IMAD R2, R33, 0xe, -R2 ;  /* 0x0000000e21027824 */ /* 0x000fe200078e0a02 */
[----:B------:R-:W-:Y:S02]  /*0ef0*/  ISETP.NE.AND P6, PT, R7, RZ, PT ;  /* 0x000000ff0700720c */ /* 0x000fe40003fc5270 */
[----:B------:R-:W-:Y:S01]  /*0f00*/  SEL R7, R30, R3, !P4 ;  /* 0x000000031e077207 */ /* 0x000fe20006000000 */
[----:B------:R-:W-:-:S02]  /*0f10*/  IMAD.IADD R3, R20, 0x1, R19 ;  /* 0x0000000114037824 */ /* 0x000fc400078e0213 */
[----:B------:R-:W-:Y:S02]  /*0f20*/  VIADD R2, R2, 0x7 ;  /* 0x0000000702027836 */ /* 0x000fe40000000000 */
[--C-:B------:R-:W-:Y:S02]  /*0f30*/  IMAD R11, R33, 0xe, -R14.reuse ;  /* 0x0000000e210b7824 */ /* 0x100fe400078e0a0e */
[----:B------:R-:W-:Y:S01]  /*0f40*/  IMAD.IADD R14, R23, 0x1, R14 ;  /* 0x00000001170e7824 */ /* 0x000fe200078e020e */
[----:B------:R-:W-:Y:S01]  /*0f50*/  SEL R12, R3, R2, !P1 ;  /* 0x00000002030c7207 */ /* 0x000fe20004800000 */
[----:B------:R-:W-:Y:S02]  /*0f60*/  IMAD.IADD R22, R22, 0x1, R3 ;  /* 0x0000000116167824 */ /* 0x000fe400078e0203 */
[----:B------:R-:W1:Y:S01]  /*0f70*/  @!P3 LDC.64 R2, c[0x0][0x3a8] ;  /* 0x0000ea00ff02bb82 */ /* 0x000e620000000a00 */
[----:B------:R-:W-:Y:S02]  /*0f80*/  VIADD R11, R11, 0x8 ;  /* 0x000000080b0b7836 */ /* 0x000fe40000000000 */
[----:B------:R-:W-:-:S02]  /*0f90*/  IMAD.IADD R13, R25, 0x1, R14 ;  /* 0x00000001190d7824 */ /* 0x000fc400078e020e */
[----:B------:R-:W-:Y:S01]  /*0fa0*/  IMAD R14, R33, 0xe, -R14 ;  /* 0x0000000e210e7824 */ /* 0x000fe200078e0a0e */
[----:B------:R-:W-:Y:S01]  /*0fb0*/  SEL R11, R22, R11, !P0 ;  /* 0x0000000b160b7207 */ /* 0x000fe20004000000 */
[----:B------:R-:W-:Y:S01]  /*0fc0*/  IMAD.IADD R17, R26, 0x1, R13 ;  /* 0x000000011a117824 */ /* 0x000fe200078e020d */
[----:B------:R-:W-:Y:S01]  /*0fd0*/  ISETP.NE.AND P0, PT, R24, RZ, PT ;  /* 0x000000ff1800720c */ /* 0x000fe20003f05270 */
[----:B------:R-:W-:Y:S01]  /*0fe0*/  IMAD.IADD R16, R23, 0x1, R22 ;  /* 0x0000000117107824 */ /* 0x000fe200078e0216 */
[----:B------:R-:W-:Y:S01]  /*0ff0*/  ISETP.NE.AND P5, PT, R18, RZ, PT ;  /* 0x000000ff1200720c */ /* 0x000fe20003fa5270 */
[----:B------:R-:W-:Y:S01]  /*1000*/  VIADD R14, R14, 0x9 ;  /* 0x000000090e0e7836 */ /* 0x000fe20000000000 */
[----:B------:R-:W-:Y:S01]  /*1010*/  LOP3.LUT R24, R24, 0x1, RZ, 0x3c, !PT ;  /* 0x0000000118187812 */ /* 0x000fe200078e3cff */
[----:B------:R-:W-:Y:S02]  /*1020*/  IMAD.IADD R18, R32, 0x1, R17 ;  /* 0x0000000120127824 */ /* 0x000fe400078e0211 */
[----:B------:R-:W-:Y:S01]  /*1030*/  IMAD.IADD R25, R25, 0x1, R16 ;  /* 0x0000000119197824 */ /* 0x000fe200078e0210 */
[----:B------:R-:W-:Y:S01]  /*1040*/  SEL R16, R16, R14, !P6 ;  /* 0x0000000e10107207 */ /* 0x000fe20007000000 */
[----:B------:R-:W-:-:S04]  /*1050*/  IMAD.IADD R14, R24, 0x1, R18 ;  /* 0x00000001180e7824 */ /* 0x000fc800078e0212 */
[C---:B------:R-:W-:Y:S02]  /*1060*/  IMAD R20, R33.reuse, 0xe, -R14 ;  /* 0x0000000e21147824 */ /* 0x040fe400078e0a0e */
[----:B------:R-:W-:Y:S02]  /*1070*/  @!P3 IMAD.MOV.U32 R14, RZ, RZ, 0x65 ;  /* 0x00000065ff0eb424 */ /* 0x000fe400078e00ff */
[----:B------:R-:W-:-:S03]  /*1080*/  IMAD R10, R33, 0xe, -R10 ;  /* 0x0000000e210a7824 */ /* 0x000fc600078e0a0a */
[----:B-1----:R1:W-:Y:S01]  /*1090*/  @!P3 ST.E.64.STRONG.GPU desc[UR6][R2.64+0x100], R14 ;  /* 0x0001000e0200b985 */ /* 0x0023e2000c10fb06 */
[----:B------:R-:W-:Y:S02]  /*10a0*/  VIADD R10, R10, 0x6 ;  /* 0x000000060a0a7836 */ /* 0x000fe40000000000 */
[----:B------:R-:W-:-:S03]  /*10b0*/  IMAD R13, R33, 0xe, -R13 ;  /* 0x0000000e210d7824 */ /* 0x000fc600078e0a0d */
[----:B------:R-:W-:Y:S01]  /*10c0*/  SEL R10, R19, R10, !P2 ;  /* 0x0000000a130a7207 */ /* 0x000fe20005000000 */
[----:B------:R-:W-:Y:S01]  /*10d0*/  VIADD R13, R13, 0xa ;  /* 0x0000000a0d0d7836 */ /* 0x000fe20000000000 */
[----:B------:R-:W-:Y:S01]  /*10e0*/  ISETP.NE.AND P2, PT, R27, RZ, PT ;  /* 0x000000ff1b00720c */ /* 0x000fe20003f45270 */
[----:B------:R-:W-:-:S03]  /*10f0*/  IMAD R18, R33, 0xe, -R18 ;  /* 0x0000000e21127824 */ /* 0x000fc600078e0a12 */
[----:B------:R-:W-:Y:S01]  /*1100*/  SEL R13, R25, R13, !P5 ;  /* 0x0000000d190d7207 */ /* 0x000fe20006800000 */
[----:B------:R-:W-:Y:S02]  /*1110*/  IMAD.IADD R25, R26, 0x1, R25 ;  /* 0x000000011a197824 */ /* 0x000fe400078e0219 */
[----:B------:R-:W-:Y:S01]  /*1120*/  IMAD R17, R33, 0xe, -R17 ;  /* 0x0000000e21117824 */ /* 0x000fe200078e0a11 */
[----:B------:R-:W-:Y:S01]  /*1130*/  ISETP.NE.AND P4, PT, R21, RZ, PT ;  /* 0x000000ff1500720c */ /* 0x000fe20003f85270 */
[----:B------:R-:W-:Y:S02]  /*1140*/  IMAD.IADD R21, R32, 0x1, R25 ;  /* 0x0000000120157824 */ /* 0x000fe400078e0219 */
[----:B------:R-:W-:Y:S02]  /*1150*/  VIADD R18, R18, 0xc ;  /* 0x0000000c12127836 */ /* 0x000fe40000000000 */
[----:B------:R-:W-:Y:S02]  /*1160*/  VIADD R19, R17, 0xb ;  /* 0x0000000b11137836 */ /* 0x000fe40000000000 */
[----:B------:R-:W-:Y:S01]  /*1170*/  VIADD R17, R20, 0xd ;  /* 0x0000000d14117836 */ /* 0x000fe20000000000 */
[----:B------:R-:W-:Y:S01]  /*1180*/  LEA R20, R8, UR4, 0x2 ;  /* 0x0000000408147c11 */ /* 0x000fe2000f8e10ff */
[----:B------:R-:W-:Y:S01]  /*1190*/  BAR.SYNC.DEFER_BLOCKING 0x0 ;  /* 0x0000000000007b1d */ /* 0x000fe20000010000 */
[----:B------:R-:W-:Y:S01]  /*11a0*/  LEA R0, R0, UR4, 0x2 ;  /* 0x0000000400007c11 */ /* 0x000fe2000f8e10ff */
[----:B------:R-:W-:Y:S01]  /*11b0*/  @!P2 IMAD.IADD R17, R24, 0x1, R21 ;  /* 0x000000011811a824 */ /* 0x000fe200078e0215 */
[----:B------:R-:W-:-:S02]  /*11c0*/  SEL R18, R21, R18, !P0 ;  /* 0x0000001215127207 */ /* 0x000fc40004000000 */
[----:B------:R-:W-:Y:S02]  /*11d0*/  LEA R5, R5, UR4, 0x2 ;  /* 0x0000000405057c11 */ /* 0x000fe4000f8e10ff */
[----:B------:R-:W-:Y:S02]  /*11e0*/  LEA R21, R9, UR4, 0x2 ;  /* 0x0000000409157c11 */ /* 0x000fe4000f8e10ff */
[----:B------:R-:W-:Y:S02]  /*11f0*/  LEA R6, R6, UR4, 0x2 ;  /* 0x0000000406067c11 */ /* 0x000fe4000f8e10ff */
[----:B------:R-:W-:Y:S02]  /*1200*/  LEA R7, R7, UR4, 0x2 ;  /* 0x0000000407077c11 */ /* 0x000fe4000f8e10ff */
[----:B0-----:R-:W-:Y:S02]  /*1210*/  ISETP.NE.AND P1, PT, RZ, UR5, PT ;  /* 0x00000005ff007c0c */ /* 0x001fe4000bf25270 */
[----:B------:R-:W-:-:S02]  /*1220*/  LEA R10, R10, UR4, 0x2 ;  /* 0x000000040a0a7c11 */ /* 0x000fc4000f8e10ff */
[----:B------:R-:W-:Y:S02]  /*1230*/  SEL R19, R25, R19, !P4 ;  /* 0x0000001319137207 */ /* 0x000fe40006000000 */
[----:B-1----:R-:W-:Y:S02]  /*1240*/  LEA R15, R12, UR4, 0x2 ;  /* 0x000000040c0f7c11 */ /* 0x002fe4000f8e10ff */
[----:B------:R-:W-:Y:S02]  /*1250*/  LEA R12, R11, UR4, 0x2 ;  /* 0x000000040b0c7c11 */ /* 0x000fe4000f8e10ff */
[----:B------:R-:W-:Y:S02]  /*1260*/  LEA R14, R13, UR4, 0x2 ;  /* 0x000000040d0e7c11 */ /* 0x000fe4000f8e10ff */
[----:B------:R-:W-:Y:S02]  /*1270*/  LEA R19, R19, UR4, 0x2 ;  /* 0x0000000413137c11 */ /* 0x000fe4000f8e10ff */
[----:B------:R-:W-:-:S02]  /*1280*/  LEA R18, R18, UR4, 0x2 ;  /* 0x0000000412127c11 */ /* 0x000fc4000f8e10ff */
[----:B------:R-:W-:Y:S01]  /*1290*/  LEA R17, R17, UR4, 0x2 ;  /* 0x0000000411117c11 */ /* 0x000fe2000f8e10ff */
[----:B------:R-:W0:Y:S08]  /*12a0*/  @!P1 LDC.64 R8, c[0x0][0x3d8] ;  /* 0x0000f600ff089b82 */ /* 0x000e300000000a00 */
[----:B------:R-:W1:Y:S01]  /*12b0*/  @!P1 LDC.64 R2, c[0x0][0x3d8] ;  /* 0x0000f600ff029b82 */ /* 0x000e620000000a00 */
[----:B-----5:R-:W-:Y:S04]  /*12c0*/  STS [R20], R28 ;  /* 0x0000001c14007388 */ /* 0x020fe80000000800 */
[----:B----4-:R-:W-:Y:S04]  /*12d0*/  STS [R0], R44 ;  /* 0x0000002c00007388 */ /* 0x010fe80000000800 */
[----:B---3--:R3:W-:Y:S04]  /*12e0*/  STS [R5], R29 ;  /* 0x0000001d05007388 */ /* 0x0087e80000000800 */
[----:B--2---:R-:W-:Y:S04]  /*12f0*/  STS [R21], R45 ;  /* 0x0000002d15007388 */ /* 0x004fe80000000800 */
[----:B------:R-:W-:Y:S01]  /*1300*/  STS [R6], R43 ;  /* 0x0000002b06007388 */ /* 0x000fe20000000800 */
[----:B---3--:R-:W-:-:S03]  /*1310*/  LEA R5, R16, UR4, 0x2 ;  /* 0x0000000410057c11 */ /* 0x008fc6000f8e10ff */
[----:B------:R2:W-:Y:S04]  /*1320*/  STS [R7], R42 ;  /* 0x0000002a07007388 */ /* 0x0005e80000000800 */
[----:B------:R-:W-:Y:S04]  /*1330*/  STS [R10], R41 ;  /* 0x000000290a007388 */ /* 0x000fe80000000800 */
[----:B------:R-:W-:Y:S04]  /*1340*/  STS [R15], R40 ;  /* 0x000000280f007388 */ /* 0x000fe80000000800 */
[----:B------:R3:W-:Y:S04]  /*1350*/  STS [R12], R39 ;  /* 0x000000270c007388 */ /* 0x0007e80000000800 */
[----:B------:R4:W-:Y:S04]  /*1360*/  STS [R5], R38 ;  /* 0x0000002605007388 */ /* 0x0009e80000000800 */
[----:B------:R5:W-:Y:S04]  /*1370*/  STS [R14], R37 ;  /* 0x000000250e007388 */ /* 0x000be80000000800 */
[----:B------:R-:W-:Y:S04]  /*1380*/  STS [R19], R36 ;  /* 0x0000002413007388 */ /* 0x000fe80000000800 */
[----:B------:R-:W-:Y:S04]  /*1390*/  STS [R18], R35 ;  /* 0x0000002312007388 */ /* 0x000fe80000000800 */
[----:B------:R-:W-:Y:S01]  /*13a0*/  STS [R17], R34 ;  /* 0x0000002211007388 */ /* 0x000fe20000000800 */
[----:B------:R-:W-:Y:S01]  /*13b0*/  BAR.SYNC.DEFER_BLOCKING 0x0 ;  /* 0x0000000000007b1d */ /* 0x000fe20000010000 */
[----:B--2---:R-:W-:-:S05]  /*13c0*/  CS2R R6, SRZ ;  /* 0x0000000000067805 */ /* 0x004fca000001ff00 */
[----:B0-----:R-:W2:Y:S04]  /*13d0*/  @!P1 LDG.E.64 R8, desc[UR6][R8.64] ;  /* 0x0000000608089981 */ /* 0x001ea8000c1e1b00 */
[----:B-1----:R-:W5:Y:S01]  /*13e0*/  @!P1 LDG.E.64 R6, desc[UR6][R2.64] ;  /* 0x0000000602069981 */ /* 0x002f62000c1e1b00 */
[C---:B------:R-:W-:Y:S02]  /*13f0*/  ISETP.GE.AND P0, PT, R33.reuse, R4, PT ;  /* 0x000000042100720c */ /* 0x040fe40003f06270 */
[----:B------:R-:W-:-:S05]  /*1400*/  LEA R0, R33, UR4, 0x2 ;  /* 0x0000000421007c11 */ /* 0x000fca000f8e10ff */
[----:B------:R-:W0:Y:S01]  /*1410*/  LDS R13, [R0] ;  /* 0x00000000000d7984 */ /* 0x000e220000000800 */
[----:B---3--:R-:W-:Y:S01]  /*1420*/  SEL R12, R4, RZ, P0 ;  /* 0x000000ff040c7207 */ /* 0x008fe20000000000 */
[----:B------:R-:W-:Y:S02]  /*1430*/  IMAD.MOV.U32 R10, RZ, RZ, RZ ;  /* 0x000000ffff0a7224 */ /* 0x000fe400078e00ff */
[----:B------:R1:W3:Y:S02]  /*1440*/  LDS R15, [R0+0xa00] ;  /* 0x000a0000000f7984 */ /* 0x0002e40000000800 */
[----:B------:R-:W1:Y:S08]  /*1450*/  @P0 LDC.64 R20, c[0x0][0x390] ;  /* 0x0000e400ff140b82 */ /* 0x000e700000000a00 */
[----:B------:R-:W0:Y:S01]  /*1460*/  @!P0 LDC.64 R22, c[0x0][0x398] ;  /* 0x0000e600ff168b82 */ /* 0x000e220000000a00 */
[----:B------:R-:W-:-:S02]  /*1470*/  IMAD.IADD R11, R33, 0x1, -R12 ;  /* 0x00000001210b7824 */ /* 0x000fc400078e0a0c */
[----:B----4-:R-:W-:Y:S01]  /*1480*/  IMAD.MOV.U32 R5, RZ, RZ, RZ ;  /* 0x000000ffff057224 */ /* 0x010fe200078e00ff */
[----:B------:R-:W-:Y:S01]  /*1490*/  BSSY.RECONVERGENT B0, `(.L_x_2) ;  /* 0x0000020000007945 */ /* 0x000fe20003800200 */
[----:B--2---:R-:W-:-:S04]  /*14a0*/  @!P1 IADD3 R10, P2, PT, -R8, UR10, RZ ;  /* 0x0000000a080a9c10 */ /* 0x004fc8000ff5e1ff */
[----:B------:R-:W-:Y:S02]  /*14b0*/  @!P1 IADD3.X R5, PT, PT, ~R9, UR11, RZ, P2, !PT ;  /* 0x0000000b09059c10 */ /* 0x000fe400097fe5ff */
[C---:B-----5:R-:W-:Y:S02]  /*14c0*/  @P0 IADD3 R3, P1, PT, R11.reuse, R6, RZ ;  /* 0x000000060b030210 */ /* 0x060fe40007f3e0ff */
[C---:B------:R-:W-:Y:S02]  /*14d0*/  @!P0 IADD3 R9, P2, PT, R11.reuse, R10, RZ ;  /* 0x0000000a0b098210 */ /* 0x040fe40007f5e0ff */
[----:B------:R-:W-:Y:S02]  /*14e0*/  @P0 LEA.HI.X.SX32 R14, R11, R7, 0x1, P1 ;  /* 0x000000070b0e0211 */ /* 0x000fe400008f0eff */
[----:B-1----:R-:W-:Y:S02]  /*14f0*/  @P0 LEA R2, P1, R3, R20, 0x2 ;  /* 0x0000001403020211 */ /* 0x002fe400078210ff */
[----:B------:R-:W-:-:S02]  /*1500*/  @!P0 LEA.HI.X.SX32 R12, R11, R5, 0x1, P2 ;  /* 0x000000050b0c8211 */ /* 0x000fc400010f0eff */
[----:B0-----:R-:W-:Y:S02]  /*1510*/  @!P0 LEA R8, P2, R9, R22, 0x2 ;  /* 0x0000001609088211 */ /* 0x001fe400078410ff */
[----:B------:R-:W-:Y:S01]  /*1520*/  @P0 LEA.HI.X R3, R3, R21, R14, 0x2, P1 ;  /* 0x0000001503030211 */ /* 0x000fe200008f140e */
[----:B------:R-:W-:Y:S01]  /*1530*/  VIADD R11, R33, 0x280 ;  /* 0x00000280210b7836 */ /* 0x000fe20000000000 */
[----:B------:R-:W-:-:S03]  /*1540*/  @!P0 LEA.HI.X R9, R9, R23, R12, 0x2, P2 ;  /* 0x0000001709098211 */ /* 0x000fc600010f140c */
[----:B------:R0:W-:Y:S04]  /*1550*/  @P0 STG.E desc[UR6][R2.64], R13 ;  /* 0x0000000d02000986 */ /* 0x0001e8000c101906 */
[----:B------:R0:W-:Y:S01]  /*1560*/  @!P0 STG.E desc[UR6][R8.64], R13 ;  /* 0x0000000d08008986 */ /* 0x0001e2000c101906 */
[----:B------:R-:W-:-:S04]  /*1570*/  ISETP.GE.AND P0, PT, R11, R4, PT ;  /* 0x000000040b00720c */ /* 0x000fc80003f06270 */
[----:B------:R-:W-:-:S09]  /*1580*/  SEL R11, R4, RZ, P0 ;  /* 0x000000ff040b7207 */ /* 0x000fd20000000000 */
[----:B0--3--:R-:W-:Y:S05]  /*1590*/  @!P0 BRA `(.L_x_3) ;  /* 0x0000000000208947 */ /* 0x009fea0003800000 */
[----:B------:R-:W0:Y:S01]  /*15a0*/  LDCU.64 UR4, c[0x0][0x390] ;  /* 0x00007200ff0477ac */ /* 0x000e220008000a00 */
[--C-:B------:R-:W-:Y:S02]  /*15b0*/  SHF.R.S32.HI R3, RZ, 0x1f, R11.reuse ;  /* 0x0000001fff037819 */ /* 0x100fe4000001140b */
[----:B------:R-:W-:-:S04]  /*15c0*/  IADD3 R11, P0, P1, R6, R33, -R11 ;  /* 0x00000021060b7210 */ /* 0x000fc8000791e80b */
[----:B------:R-:W-:Y:S02]  /*15d0*/  IADD3.X R8, PT, PT, R7, RZ, ~R3, P0, P1 ;  /* 0x000000ff07087210 */ /* 0x000fe400007e2c03 */
[----:B0-----:R-:W-:-:S04]  /*15e0*/  LEA R2, P0, R11, UR4, 0x2 ;  /* 0x000000040b027c11 */ /* 0x001fc8000f8010ff */
[----:B------:R-:W-:-:S05]  /*15f0*/  LEA.HI.X R3, R11, UR5, R8, 0x2, P0 ;  /* 0x000000050b037c11 */ /* 0x000fca00080f1408 */
[----:B------:R0:W-:Y:S01]  /*1600*/  STG.E desc[UR6][R2.64+0xa00], R15 ;  /* 0x000a000f02007986 */ /* 0x0001e2000c101906 */
[----:B------:R-:W-:Y:S05]  /*1610*/  BRA `(.L_x_4) ;  /* 0x00000000001c7947 */ /* 0x000fea0003800000 */
.L_x_3:
[----:B------:R-:W0:Y:S01]  /*1620*/  LDCU.64 UR4, c[0x0][0x398] ;  /* 0x00007300ff0477ac */ /* 0x000e220008000a00 */
[--C-:B------:R-:W-:Y:S02]  /*1630*/  SHF.R.S32.HI R8, RZ, 0x1f, R11.reuse ;  /* 0x0000001fff087819 */ /* 0x100fe4000001140b */
[----:B------:R-:W-:-:S04]  /*1640*/  IADD3 R11, P0, P1, R10, R33, -R11 ;  /* 0x000000210a0b7210 */ /* 0x000fc8000791e80b */
[----:B------:R-:W-:Y:S02]  /*1650*/  IADD3.X R8, PT, PT, R5, RZ, ~R8, P0, P1 ;  /* 0x000000ff05087210 */ /* 0x000fe400007e2c08 */
[----:B0-----:R-:W-:-:S04]  /*1660*/  LEA R2, P0, R11, UR4, 0x2 ;  /* 0x000000040b027c11 */ /* 0x001fc8000f8010ff */
[----:B------:R-:W-:-:S05]  /*1670*/  LEA.HI.X R3, R11, UR5, R8, 0x2, P0 ;  /* 0x000000050b037c11 */ /* 0x000fca00080f1408 */
[----:B------:R1:W-:Y:S04]  /*1680*/  STG.E desc[UR6][R2.64+0xa00], R15 ;  /* 0x000a000f02007986 */ /* 0x0003e8000c101906 */
.L_x_4:
[----:B------:R-:W-:Y:S05]  /*1690*/  BSYNC.RECONVERGENT B0 ;  /* 0x0000000000007941 */ /* 0x000fea0003800200 */
.L_x_2:
[----:B------:R2:W3:Y:S01]  /*16a0*/  LDS R9, [R0+0x1400] ;  /* 0x0014000000097984 */ /* 0x0004e20000000800 */
[----:B01----:R-:W-:Y:S01]  /*16b0*/  VIADD R3, R33, 0x500 ;  /* 0x0000050021037836 */ /* 0x003fe20000000000 */
[----:B------:R-:W-:Y:S04]  /*16c0*/  BSSY.RECONVERGENT B0, `(.L_x_5) ;  /* 0x0000013000007945 */ /* 0x000fe80003800200 */
[----:B------:R-:W-:-:S04]  /*16d0*/  ISETP.GE.AND P0, PT, R3, R4, PT ;  /* 0x000000040300720c */ /* 0x000fc80003f06270 */
[----:B------:R-:W-:-:S09]  /*16e0*/  SEL R2, R4, RZ, P0 ;  /* 0x000000ff04027207 */ /* 0x000fd20000000000 */
[----:B--2---:R-:W-:Y:S05]  /*16f0*/  @!P0 BRA `(.L_x_6) ;  /* 0x0000000000208947 */ /* 0x004fea0003800000 */
[----:B------:R-:W0:Y:S01]  /*1700*/  LDCU.64 UR4, c[0x0][0x390] ;  /* 0x00007200ff0477ac */ /* 0x000e220008000a00 */
[--C-:B------:R-:W-:Y:S02]  /*1710*/  SHF.R.S32.HI R3, RZ, 0x1f, R2.reuse ;  /* 0x0000001fff037819 */ /* 0x100fe40000011402 */
[----:B------:R-:W-:-:S04]  /*1720*/  IADD3 R8, P0, P1, R6, R33, -R2 ;  /* 0x0000002106087210 */ /* 0x000fc8000791e802 */
[----:B------:R-:W-:Y:S02]  /*1730*/  IADD3.X R3, PT, PT, R7, RZ, ~R3, P0, P1 ;  /* 0x000000ff07037210 */ /* 0x000fe400007e2c03 */
[----:B0-----:R-:W-:-:S04]  /*1740*/  LEA R2, P0, R8, UR4, 0x2 ;  /* 0x0000000408027c11 */ /* 0x001fc8000f8010ff */
[----:B------:R-:W-:-:S05]  /*1750*/  LEA.HI.X R3, R8, UR5, R3, 0x2, P0 ;  /* 0x0000000508037c11 */ /* 0x000fca00080f1403 */
[----:B---3--:R1:W-:Y:S01]  /*1760*/  STG.E desc[UR6][R2.64+0x1400], R9 ;  /* 0x0014000902007986 */ /* 0x0083e2000c101906 */
[----:B------:R-:W-:Y:S05]  /*1770*/  BRA `(.L_x_7) ;  /* 0x00000000001c7947 */ /* 0x000fea0003800000 */
.L_x_6:
[----:B------:R-:W0:Y:S01]  /*1780*/  LDCU.64 UR4, c[0x0][0x398] ;  /* 0x00007300ff0477ac */ /* 0x000e220008000a00 */
[--C-:B------:R-:W-:Y:S02]  /*1790*/  SHF.R.S32.HI R8, RZ, 0x1f, R2.reuse ;  /* 0x0000001fff087819 */ /* 0x100fe40000011402 */
[----:B------:R-:W-:-:S04]  /*17a0*/  IADD3 R3, P0, P1, R10, R33, -R2 ;  /* 0x000000210a037210 */ /* 0x000fc8000791e802 */
[----:B------:R-:W-:Y:S02]  /*17b0*/  IADD3.X R8, PT, PT, R5, RZ, ~R8, P0, P1 ;  /* 0x000000ff05087210 */ /* 0x000fe400007e2c08 */
[----:B0-----:R-:W-:-:S04]  /*17c0*/  LEA R2, P0, R3, UR4, 0x2 ;  /* 0x0000000403027c11 */ /* 0x001fc8000f8010ff */
[----:B------:R-:W-:-:S05]  /*17d0*/  LEA.HI.X R3, R3, UR5, R8, 0x2, P0 ;  /* 0x0000000503037c11 */ /* 0x000fca00080f1408 */
[----:B---3--:R0:W-:Y:S04]  /*17e0*/  STG.E desc[UR6][R2.64+0x1400], R9 ;  /* 0x0014000902007986 */ /* 0x0081e8000c101906 */
.L_x_7:
[----:B------:R-:W-:Y:S05]  /*17f0*/  BSYNC.RECONVERGENT B0 ;  /* 0x0000000000007941 */ /* 0x000fea0003800200 */
.L_x_5:
[----:B01----:R0:W1:Y:S01]  /*1800*/  LDS R9, [R0+0x1e00] ;  /* 0x001e000000097984 */ /* 0x0030620000000800 */
[----:B------:R-:W-:Y:S01]  /*1810*/  VIADD R3, R33, 0x780 ;  /* 0x0000078021037836 */ /* 0x000fe20000000000 */
[----:B------:R-:W-:Y:S04]  /*1820*/  BSSY.RECONVERGENT B0, `(.L_x_8) ;  /* 0x0000013000007945 */ /* 0x000fe80003800200 */
[----:B------:R-:W-:-:S04]  /*1830*/  ISETP.GE.AND P0, PT, R3, R4, PT ;  /* 0x000000040300720c */ /* 0x000fc80003f06270 */
[----:B------:R-:W-:-:S09]  /*1840*/  SEL R2, R4, RZ, P0 ;  /* 0x000000ff04027207 */ /* 0x000fd20000000000 */
[----:B0-----:R-:W-:Y:S05]  /*1850*/  @!P0 BRA `(.L_x_9) ;  /* 0x0000000000208947 */ /* 0x001fea0003800000 */
[----:B------:R-:W0:Y:S01]  /*1860*/  LDCU.64 UR4, c[0x0][0x390] ;  /* 0x00007200ff0477ac */ /* 0x000e220008000a00 */
[--C-:B------:R-:W-:Y:S02]  /*1870*/  SHF.R.S32.HI R3, RZ, 0x1f, R2.reuse ;  /* 0x0000001fff037819 */ /* 0x100fe40000011402 */
[----:B------:R-:W-:-:S04]  /*1880*/  IADD3 R8, P0, P1, R6, R33, -R2 ;  /* 0x0000002106087210 */ /* 0x000fc8000791e802 */
[----:B------:R-:W-:Y:S02]  /*1890*/  IADD3.X R3, PT, PT, R7, RZ, ~R3, P0, P1 ;  /* 0x000000ff07037210 */ /* 0x000fe400007e2c03 */
[----:B0-----:R-:W-:-:S04]  /*18a0*/  LEA R2, P0, R8, UR4, 0x2 ;  /* 0x0000000408027c11 */ /* 0x001fc8000f8010ff */
[----:B------:R-:W-:-:S05]  /*18b0*/  LEA.HI.X R3, R8, UR5, R3, 0x2, P0 ;  /* 0x0000000508037c11 */ /* 0x000fca00080f1403 */
[----:B-1----:R0:W-:Y:S01]  /*18c0*/  STG.E desc[UR6][R2.64+0x1e00], R9 ;  /* 0x001e000902007986 */ /* 0x0021e2000c101906 */
[----:B------:R-:W-:Y:S05]  /*18d0*/  BRA `(.L_x_10) ;  /* 0x00000000001c7947 */ /* 0x000fea0003800000 */
.L_x_9:
[----:B------:R-:W0:Y:S01]  /*18e0*/  LDCU.64 UR4, c[0x0][0x398] ;  /* 0x00007300ff0477ac */ /* 0x000e220008000a00 */
[--C-:B------:R-:W-:Y:S02]  /*18f0*/  SHF.R.S32.HI R8, RZ, 0x1f, R2.reuse ;  /* 0x0000001fff087819 */ /* 0x100fe40000011402 */
[----:B------:R-:W-:-:S04]  /*1900*/  IADD3 R3, P0, P1, R10, R33, -R2 ;  /* 0x000000210a037210 */ /* 0x000fc8000791e802 */
[----:B------:R-:W-:Y:S02]  /*1910*/  IADD3.X R8, PT, PT, R5, RZ, ~R8, P0, P1 ;  /* 0x000000ff05087210 */ /* 0x000fe400007e2c08 */
[----:B0-----:R-:W-:-:S04]  /*1920*/  LEA R2, P0, R3, UR4, 0x2 ;  /* 0x0000000403027c11 */ /* 0x001fc8000f8010ff */
[----:B------:R-:W-:-:S05]  /*1930*/  LEA.HI.X R3, R3, UR5, R8, 0x2, P0 ;  /* 0x0000000503037c11 */ /* 0x000fca00080f1408 */
[----:B-1----:R1:W-:Y:S04]  /*1940*/  STG.E desc[UR6][R2.64+0x1e00], R9 ;  /* 0x001e000902007986 */ /* 0x0023e8000c101906 */
.L_x_10:
[----:B------:R-:W-:Y:S05]  /*1950*/  BSYNC.RECONVERGENT B0 ;  /* 0x0000000000007941 */ /* 0x000fea0003800200 */
.L_x_8:
        /* <DEDUP_REMOVED lines=14> */
.L_x_12:
[----:B------:R-:W0:Y:S01]  /*1a40*/  LDCU.64 UR4, c[0x0][0x398] ;  /* 0x00007300ff0477ac */ /* 0x000e220008000a00 */
[--C-:B------:R-:W-:Y:S02]  /*1a50*/  SHF.R.S32.HI R8, RZ, 0x1f, R2.reuse ;  /* 0x0000001fff087819 */ /* 0x100fe40000011402 */
[----:B------:R-:W-:-:S04]  /*1a60*/  IADD3 R3, P0, P1, R10, R33, -R2 ;  /* 0x000000210a037210 */ /* 0x000fc8000791e802 */
[----:B------:R-:W-:Y:S02]  /*1a70*/  IADD3.X R8, PT, PT, R5, RZ, ~R8, P0, P1 ;  /* 0x000000ff05087210 */ /* 0x000fe400007e2c08 */
[----:B0-----:R-:W-:-:S04]  /*1a80*/  LEA R2, P0, R3, UR4, 0x2 ;  /* 0x0000000403027c11 */ /* 0x001fc8000f8010ff */
[----:B------:R-:W-:-:S05]  /*1a90*/  LEA.HI.X R3, R3, UR5, R8, 0x2, P0 ;  /* 0x0000000503037c11 */ /* 0x000fca00080f1408 */
[----:B-1----:R0:W-:Y:S04]  /*1aa0*/  STG.E desc[UR6][R2.64+0x2800], R9 ;  /* 0x0028000902007986 */ /* 0x0021e8000c101906 */
.L_x_13:
[----:B------:R-:W-:Y:S05]  /*1ab0*/  BSYNC.RECONVERGENT B0 ;  /* 0x0000000000007941 */ /* 0x000fea0003800200 */
.L_x_11:
        /* <DEDUP_REMOVED lines=14> */
.L_x_15:
[----:B------:R-:W0:Y:S01]  /*1ba0*/  LDCU.64 UR4, c[0x0][0x398] ;  /* 0x00007300ff0477ac */ /* 0x000e220008000a00 */
[--C-:B------:R-:W-:Y:S02]  /*1bb0*/  SHF.R.S32.HI R8, RZ, 0x1f, R2.reuse ;  /* 0x0000001fff087819 */ /* 0x100fe40000011402 */
[----:B------:R-:W-:-:S04]  /*1bc0*/  IADD3 R3, P0, P1, R10, R33, -R2 ;  /* 0x000000210a037210 */ /* 0x000fc8000791e802 */
[----:B------:R-:W-:Y:S02]  /*1bd0*/  IADD3.X R8, PT, PT, R5, RZ, ~R8, P0, P1 ;  /* 0x000000ff05087210 */ /* 0x000fe400007e2c08 */
[----:B0-----:R-:W-:-:S04]  /*1be0*/  LEA R2, P0, R3, UR4, 0x2 ;  /* 0x0000000403027c11 */ /* 0x001fc8000f8010ff */
[----:B------:R-:W-:-:S05]  /*1bf0*/  LEA.HI.X R3, R3, UR5, R8, 0x2, P0 ;  /* 0x0000000503037c11 */ /* 0x000fca00080f1408 */
[----:B-1----:R1:W-:Y:S04]  /*1c00*/  STG.E desc[UR6][R2.64+0x3200], R9 ;  /* 0x0032000902007986 */ /* 0x0023e8000c101906 */
.L_x_16:
[----:B------:R-:W-:Y:S05]  /*1c10*/  BSYNC.RECONVERGENT B0 ;  /* 0x0000000000007941 */ /* 0x000fea0003800200 */
.L_x_14:
        /* <DEDUP_REMOVED lines=14> */
.L_x_18:
[----:B------:R-:W0:Y:S01]  /*1d00*/  LDCU.64 UR4, c[0x0][0x398] ;  /* 0x00007300ff0477ac */ /* 0x000e220008000a00 */
[--C-:B------:R-:W-:Y:S02]  /*1d10*/  SHF.R.S32.HI R8, RZ, 0x1f, R2.reuse ;  /* 0x0000001fff087819 */ /* 0x100fe40000011402 */
[----:B------:R-:W-:-:S04]  /*1d20*/  IADD3 R3, P0, P1, R10, R33, -R2 ;  /* 0x000000210a037210 */ /* 0x000fc8000791e802 */
[----:B------:R-:W-:Y:S02]  /*1d30*/  IADD3.X R8, PT, PT, R5, RZ, ~R8, P0, P1 ;  /* 0x000000ff05087210 */ /* 0x000fe400007e2c08 */
[----:B0-----:R-:W-:-:S04]  /*1d40*/  LEA R2, P0, R3, UR4, 0x2 ;  /* 0x0000000403027c11 */ /* 0x001fc8000f8010ff */
[----:B------:R-:W-:-:S05]  /*1d50*/  LEA.HI.X R3, R3, UR5, R8, 0x2, P0 ;  /* 0x0000000503037c11 */ /* 0x000fca00080f1408 */
[----:B-1----:R0:W-:Y:S04]  /*1d60*/  STG.E desc[UR6][R2.64+0x3c00], R9 ;  /* 0x003c000902007986 */ /* 0x0021e8000c101906 */
.L_x_19:
[----:B------:R-:W-:Y:S05]  /*1d70*/  BSYNC.RECONVERGENT B0 ;  /* 0x0000000000007941 */ /* 0x000fea0003800200 */
.L_x_17:
        /* <DEDUP_REMOVED lines=14> */
.L_x_21:
[----:B------:R-:W0:Y:S01]  /*1e60*/  LDCU.64 UR4, c[0x0][0x398] ;  /* 0x00007300ff0477ac */ /* 0x000e220008000a00 */
[--C-:B------:R-:W-:Y:S02]  /*1e70*/  SHF.R.S32.HI R8, RZ, 0x1f, R2.reuse ;  /* 0x0000001fff087819 */ /* 0x100fe40000011402 */
[----:B------:R-:W-:-:S04]  /*1e80*/  IADD3 R3, P0, P1, R10, R33, -R2 ;  /* 0x000000210a037210 */ /* 0x000fc8000791e802 */
[----:B------:R-:W-:Y:S02]  /*1e90*/  IADD3.X R8, PT, PT, R5, RZ, ~R8, P0, P1 ;  /* 0x000000ff05087210 */ /* 0x000fe400007e2c08 */
[----:B0-----:R-:W-:-:S04]  /*1ea0*/  LEA R2, P0, R3, UR4, 0x2 ;  /* 0x0000000403027c11 */ /* 0x001fc8000f8010ff */
[----:B------:R-:W-:-:S05]  /*1eb0*/  LEA.HI.X R3, R3, UR5, R8, 0x2, P0 ;  /* 0x0000000503037c11 */ /* 0x000fca00080f1408 */
[----:B-1----:R1:W-:Y:S04]  /*1ec0*/  STG.E desc[UR6][R2.64+0x4600], R9 ;  /* 0x0046000902007986 */ /* 0x0023e8000c101906 */
.L_x_22:
[----:B------:R-:W-:Y:S05]  /*1ed0*/  BSYNC.RECONVERGENT B0 ;  /* 0x0000000000007941 */ /* 0x000fea0003800200 */
.L_x_20:
[----:B01----:R0:W1:Y:S01]  /*1ee0*/  LDS R9, [R0+0x5000] ;  /* 0x0050000000097984 */ /* 0x0030620000000800 */
[----:B------:R-:W-:Y:S01]  /*1ef0*/  LOP3.LUT R3, R33, 0x1400, RZ, 0xfc, !PT ;  /* 0x0000140021037812 */ /* 0x000fe200078efcff */
[----:B------:R-:W-:Y:S03]  /*1f00*/  BSSY.RECONVERGENT B0, `(.L_x_23) ;  /* 0x0000013000007945 */ /* 0x000fe60003800200 */
        /* <DEDUP_REMOVED lines=11> */
.L_x_24:
[----:B------:R-:W0:Y:S01]  /*1fc0*/  LDCU.64 UR4, c[0x0][0x398] ;  /* 0x00007300ff0477ac */ /* 0x000e220008000a00 */
[--C-:B------:R-:W-:Y:S02]  /*1fd0*/  SHF.R.S32.HI R8, RZ, 0x1f, R2.reuse ;  /* 0x0000001fff087819 */ /* 0x100fe40000011402 */
[----:B------:R-:W-:-:S04]  /*1fe0*/  IADD3 R3, P0, P1, R10, R33, -R2 ;  /* 0x000000210a037210 */ /* 0x000fc8000791e802 */
[----:B------:R-:W-:Y:S02]  /*1ff0*/  IADD3.X R8, PT, PT, R5, RZ, ~R8, P0, P1 ;  /* 0x000000ff05087210 */ /* 0x000fe400007e2c08 */
[----:B0-----:R-:W-:-:S04]  /*2000*/  LEA R2, P0, R3, UR4, 0x2 ;  /* 0x0000000403027c11 */ /* 0x001fc8000f8010ff */
[----:B------:R-:W-:-:S05]  /*2010*/  LEA.HI.X R3, R3, UR5, R8, 0x2, P0 ;  /* 0x0000000503037c11 */ /* 0x000fca00080f1408 */
[----:B-1----:R0:W-:Y:S04]  /*2020*/  STG.E desc[UR6][R2.64+0x5000], R9 ;  /* 0x0050000902007986 */ /* 0x0021e8000c101906 */
.L_x_25:
[----:B------:R-:W-:Y:S05]  /*2030*/  BSYNC.RECONVERGENT B0 ;  /* 0x0000000000007941 */ /* 0x000fea0003800200 */
.L_x_23:
        /* <DEDUP_REMOVED lines=14> */
.L_x_27:
[----:B------:R-:W0:Y:S01]  /*2120*/  LDCU.64 UR4, c[0x0][0x398] ;  /* 0x00007300ff0477ac */ /* 0x000e220008000a00 */
[--C-:B------:R-:W-:Y:S02]  /*2130*/  SHF.R.S32.HI R8, RZ, 0x1f, R2.reuse ;  /* 0x0000001fff087819 */ /* 0x100fe40000011402 */
[----:B------:R-:W-:-:S04]  /*2140*/  IADD3 R3, P0, P1, R10, R33, -R2 ;  /* 0x000000210a037210 */ /* 0x000fc8000791e802 */
[----:B------:R-:W-:Y:S02]  /*2150*/  IADD3.X R8, PT, PT, R5, RZ, ~R8, P0, P1 ;  /* 0x000000ff05087210 */ /* 0x000fe400007e2c08 */
[----:B0-----:R-:W-:-:S04]  /*2160*/  LEA R2, P0, R3, UR4, 0x2 ;  /* 0x0000000403027c11 */ /* 0x001fc8000f8010ff */
[----:B------:R-:W-:-:S05]  /*2170*/  LEA.HI.X R3, R3, UR5, R8, 0x2, P0 ;  /* 0x0000000503037c11 */ /* 0x000fca00080f1408 */
[----:B-1----:R1:W-:Y:S04]  /*2180*/  STG.E desc[UR6][R2.64+0x5a00], R9 ;  /* 0x005a000902007986 */ /* 0x0023e8000c101906 */
.L_x_28:
[----:B------:R-:W-:Y:S05]  /*2190*/  BSYNC.RECONVERGENT B0 ;  /* 0x0000000000007941 */ /* 0x000fea0003800200 */
.L_x_26:
        /* <DEDUP_REMOVED lines=14> */
.L_x_30:
[----:B------:R-:W0:Y:S01]  /*2280*/  LDCU.64 UR4, c[0x0][0x398] ;  /* 0x00007300ff0477ac */ /* 0x000e220008000a00 */
[--C-:B------:R-:W-:Y:S02]  /*2290*/  SHF.R.S32.HI R8, RZ, 0x1f, R2.reuse ;  /* 0x0000001fff087819 */ /* 0x100fe40000011402 */
[----:B------:R-:W-:-:S04]  /*22a0*/  IADD3 R3, P0, P1, R10, R33, -R2 ;  /* 0x000000210a037210 */ /* 0x000fc8000791e802 */
[----:B------:R-:W-:Y:S02]  /*22b0*/  IADD3.X R8, PT, PT, R5, RZ, ~R8, P0, P1 ;  /* 0x000000ff05087210 */ /* 0x000fe400007e2c08 */
[----:B0-----:R-:W-:-:S04]  /*22c0*/  LEA R2, P0, R3, UR4, 0x2 ;  /* 0x0000000403027c11 */ /* 0x001fc8000f8010ff */
[----:B------:R-:W-:-:S05]  /*22d0*/  LEA.HI.X R3, R3, UR5, R8, 0x2, P0 ;  /* 0x0000000503037c11 */ /* 0x000fca00080f1408 */
[----:B-1----:R0:W-:Y:S04]  /*22e0*/  STG.E desc[UR6][R2.64+0x6400], R9 ;  /* 0x0064000902007986 */ /* 0x0021e8000c101906 */
.L_x_31:
[----:B------:R-:W-:Y:S05]  /*22f0*/  BSYNC.RECONVERGENT B0 ;  /* 0x0000000000007941 */ /* 0x000fea0003800200 */
.L_x_29:
        /* <DEDUP_REMOVED lines=14> */
.L_x_33:
[----:B------:R-:W0:Y:S01]  /*23e0*/  LDCU.64 UR4, c[0x0][0x398] ;  /* 0x00007300ff0477ac */ /* 0x000e220008000a00 */
[--C-:B------:R-:W-:Y:S02]  /*23f0*/  SHF.R.S32.HI R8, RZ, 0x1f, R2.reuse ;  /* 0x0000001fff087819 */ /* 0x100fe40000011402 */
[----:B------:R-:W-:-:S04]  /*2400*/  IADD3 R3, P0, P1, R10, R33, -R2 ;  /* 0x000000210a037210 */ /* 0x000fc8000791e802 */
[----:B------:R-:W-:Y:S02]  /*2410*/  IADD3.X R8, PT, PT, R5, RZ, ~R8, P0, P1 ;  /* 0x000000ff05087210 */ /* 0x000fe400007e2c08 */
[----:B0-----:R-:W-:-:S04]  /*2420*/  LEA R2, P0, R3, UR4, 0x2 ;  /* 0x0000000403027c11 */ /* 0x001fc8000f8010ff */
[----:B------:R-:W-:-:S05]  /*2430*/  LEA.HI.X R3, R3, UR5, R8, 0x2, P0 ;  /* 0x0000000503037c11 */ /* 0x000fca00080f1408 */
[----:B-1----:R1:W-:Y:S04]  /*2440*/  STG.E desc[UR6][R2.64+0x6e00], R9 ;  /* 0x006e000902007986 */ /* 0x0023e8000c101906 */
.L_x_34:
[----:B------:R-:W-:Y:S05]  /*2450*/  BSYNC.RECONVERGENT B0 ;  /* 0x0000000000007941 */ /* 0x000fea0003800200 */
.L_x_32:
        /* <DEDUP_REMOVED lines=14> */
.L_x_36:
[----:B------:R-:W0:Y:S01]  /*2540*/  LDCU.64 UR4, c[0x0][0x398] ;  /* 0x00007300ff0477ac */ /* 0x000e220008000a00 */
[--C-:B------:R-:W-:Y:S02]  /*2550*/  SHF.R.S32.HI R8, RZ, 0x1f, R2.reuse ;  /* 0x0000001fff087819 */ /* 0x100fe40000011402 */
[----:B------:R-:W-:-:S04]  /*2560*/  IADD3 R3, P0, P1, R10, R33, -R2 ;  /* 0x000000210a037210 */ /* 0x000fc8000791e802 */
[----:B------:R-:W-:Y:S02]  /*2570*/  IADD3.X R8, PT, PT, R5, RZ, ~R8, P0, P1 ;  /* 0x000000ff05087210 */ /* 0x000fe400007e2c08 */
[----:B0-----:R-:W-:-:S04]  /*2580*/  LEA R2, P0, R3, UR4, 0x2 ;  /* 0x0000000403027c11 */ /* 0x001fc8000f8010ff */
[----:B------:R-:W-:-:S05]  /*2590*/  LEA.HI.X R3, R3, UR5, R8, 0x2, P0 ;  /* 0x0000000503037c11 */ /* 0x000fca00080f1408 */
[----:B-1----:R0:W-:Y:S04]  /*25a0*/  STG.E desc[UR6][R2.64+0x7800], R9 ;  /* 0x0078000902007986 */ /* 0x0021e8000c101906 */
.L_x_37:
[----:B------:R-:W-:Y:S05]  /*25b0*/  BSYNC.RECONVERGENT B0 ;  /* 0x0000000000007941 */ /* 0x000fea0003800200 */
.L_x_35:
[----:B01----:R0:W1:Y:S01]  /*25c0*/  LDS R9, [R0+0x8200] ;  /* 0x0082000000097984 */ /* 0x0030620000000800 */
[----:B------:R-:W-:-:S05]  /*25d0*/  VIADD R3, R33, 0x2080 ;  /* 0x0000208021037836 */ /* 0x000fca0000000000 */
[----:B------:R-:W-:-:S04]  /*25e0*/  ISETP.GE.AND P0, PT, R3, R4, PT ;  /* 0x000000040300720c */ /* 0x000fc80003f06270 */
[----:B------:R-:W-:-:S09]  /*25f0*/  SEL R4, R4, RZ, P0 ;  /* 0x000000ff04047207 */ /* 0x000fd20000000000 */
[----:B0-----:R-:W-:Y:S05]  /*2600*/  @!P0 BRA `(.L_x_38) ;  /* 0x0000000000208947 */ /* 0x001fea0003800000 */
[----:B------:R-:W0:Y:S01]  /*2610*/  LDCU.64 UR4, c[0x0][0x390] ;  /* 0x00007200ff0477ac */ /* 0x000e220008000a00 */
[--C-:B------:R-:W-:Y:S02]  /*2620*/  IADD3 R33, P0, P1, R6, R33, -R4.reuse ;  /* 0x0000002106217210 */ /* 0x100fe4000791e804 */
[----:B------:R-:W-:-:S04]  /*2630*/  SHF.R.S32.HI R3, RZ, 0x1f, R4 ;  /* 0x0000001fff037819 */ /* 0x000fc80000011404 */
[----:B------:R-:W-:Y:S02]  /*2640*/  IADD3.X R6, PT, PT, R7, RZ, ~R3, P0, P1 ;  /* 0x000000ff07067210 */ /* 0x000fe400007e2c03 */
[----:B0-----:R-:W-:-:S04]  /*2650*/  LEA R2, P0, R33, UR4, 0x2 ;  /* 0x0000000421027c11 */ /* 0x001fc8000f8010ff */
[----:B------:R-:W-:-:S05]  /*2660*/  LEA.HI.X R3, R33, UR5, R6, 0x2, P0 ;  /* 0x0000000521037c11 */ /* 0x000fca00080f1406 */
[----:B-1----:R-:W-:Y:S01]  /*2670*/  STG.E desc[UR6][R2.64+0x8200], R9 ;  /* 0x0082000902007986 */ /* 0x002fe2000c101906 */
[----:B------:R-:W-:Y:S05]  /*2680*/  EXIT ;  /* 0x000000000000794d */ /* 0x000fea0003800000 */
.L_x_38:
        /* <DEDUP_REMOVED lines=8> */
.L_x_1:
[----:B------:R-:W0:Y:S01]  /*2710*/  S2R R0, SR_CTAID.Y ;  /* 0x0000000000007919 */ /* 0x000e220000002600 */
[----:B------:R-:W0:Y:S01]  /*2720*/  LDC R33, c[0x0][0x374] ;  /* 0x0000dd00ff217b82 */ /* 0x000e220000000800 */
[----:B------:R-:W1:Y:S01]  /*2730*/  LDCU.U8 UR9, c[0x0][0x3c0] ;  /* 0x00007800ff0977ac */ /* 0x000e620008000000 */
[----:B------:R-:W2:Y:S01]  /*2740*/  S2R R32, SR_TID.X ;  /* 0x0000000000207919 */ /* 0x000ea20000002100 */
[----:B------:R-:W3:Y:S01]  /*2750*/  LDCU.64 UR4, c[0x0][0x3d0] ;  /* 0x00007a00ff0477ac */ /* 0x000ee20008000a00 */
[----:B------:R-:W4:Y:S01]  /*2760*/  LDCU.64 UR10, c[0x0][0x380] ;  /* 0x00007000ff0a77ac */ /* 0x000f220008000a00 */
[----:B------:R-:W4:Y:S01]  /*2770*/  LDCU.64 UR12, c[0x0][0x388] ;  /* 0x00007100ff0c77ac */ /* 0x000f220008000a00 */
[----:B-1----:R-:W-:-:S04]  /*2780*/  UISETP.NE.AND UP0, UPT, UR9, URZ, UPT ;  /* 0x000000ff0900728c */ /* 0x002fc8000bf05270 */
[----:B---3--:R-:W-:Y:S02]  /*2790*/  USEL UR4, UR4, URZ, !UP0 ;  /* 0x000000ff04047287 */ /* 0x008fe4000c000000 */
[----:B------:R-:W-:Y:S01]  /*27a0*/  USEL UR5, UR5, URZ, !UP0 ;  /* 0x000000ff05057287 */ /* 0x000fe2000c000000 */
[----:B0-----:R-:W-:Y:S02]  /*27b0*/  IMAD R33, R33, UR8, R0 ;  /* 0x0000000821217c24 */ /* 0x001fe4000f8e0200 */
[----:B--2---:R-:W-:Y:S02]  /*27c0*/  IMAD R3, R32, 0xe, RZ ;  /* 0x0000000e20037824 */ /* 0x004fe400078e02ff */
[----:B------:R-:W-:-:S05]  /*27d0*/  IMAD R0, R33, 0x2300, RZ ;  /* 0x0000230021007824 */ /* 0x000fca00078e02ff */
[--C-:B------:R-:W-:Y:S02]  /*27e0*/  IADD3 R3, P0, P1, R3, UR4, R0.reuse ;  /* 0x0000000403037c10 */ /* 0x100fe4000f91e000 */
[----:B------:R-:W-:-:S03]  /*27f0*/  SHF.R.S32.HI R0, RZ, 0x1f, R0 ;  /* 0x0000001fff007819 */ /* 0x000fc60000011400 */
[----:B------:R-:W-:Y:S01]  /*2800*/  IMAD.SHL.U32 R2, R3, 0x4, RZ ;  /* 0x0000000403027824 */ /* 0x000fe200078e00ff */
[----:B------:R-:W-:-:S04]  /*2810*/  IADD3.X R0, PT, PT, RZ, UR5, R0, P0, P1 ;  /* 0x00000005ff007c10 */ /* 0x000fc800087e2400 */
[----:B------:R-:W-:Y:S02]  /*2820*/  SHF.L.U64.HI R0, R3, 0x2, R0 ;  /* 0x0000000203007819 */ /* 0x000fe40000010200 */
[C---:B----4-:R-:W-:Y:S02]  /*2830*/  IADD3 R4, P0, PT, R2.reuse, UR10, RZ ;  /* 0x0000000a02047c10 */ /* 0x050fe4000ff1e0ff */
[----:B------:R-:W-:Y:S02]  /*2840*/  IADD3 R2, P1, PT, R2, UR12, RZ ;  /* 0x0000000c02027c10 */ /* 0x000fe4000ff3e0ff */
[C---:B------:R-:W-:Y:S02]  /*2850*/  IADD3.X R5, PT, PT, R0.reuse, UR11, RZ, P0, !PT ;  /* 0x0000000b00057c10 */ /* 0x040fe400087fe4ff */
[----:B------:R-:W-:-:S03]  /*2860*/  IADD3.X R3, PT, PT, R0, UR13, RZ, P1, !PT ;  /* 0x0000000d00037c10 */ /* 0x000fc60008ffe4ff */
[----:B------:R-:W2:Y:S04]  /*2870*/  LDG.E R10, desc[UR6][R4.64] ;  /* 0x00000006040a7981 */ /* 0x000ea8000c1e1900 */
[----:B------:R-:W3:Y:S04]  /*2880*/  LDG.E R9, desc[UR6][R4.64+0x4] ;  /* 0x0000040604097981 */ /* 0x000ee8000c1e1900 */
        /* <DEDUP_REMOVED lines=11> */
[----:B------:R-:W5:Y:S01]  /*2940*/  LDG.E R28, desc[UR6][R4.64+0x34] ;  /* 0x00003406041c7981 */ /* 0x000f62000c1e1900 */
[----:B------:R-:W-:Y:S06]  /*2950*/  BAR.SYNC.DEFER_BLOCKING 0x0 ;  /* 0x0000000000007b1d */ /* 0x000fec0000010000 */
[----:B------:R-:W4:Y:S04]  /*2960*/  LDG.E R27, desc[UR6][R2.64] ;  /* 0x00000006021b7981 */ /* 0x000f28000c1e1900 */
        /* <DEDUP_REMOVED lines=12> */
[----:B------:R0:W4:Y:S01]  /*2a30*/  LDG.E R8, desc[UR6][R2.64+0x34] ;  /* 0x0000340602087981 */ /* 0x000122000c1e1900 */
[----:B------:R-:W1:Y:S01]  /*2a40*/  S2UR UR5, SR_CgaCtaId ;  /* 0x00000000000579c3 */ /* 0x000e620000008800 */
[----:B------:R-:W-:Y:S01]  /*2a50*/  UMOV UR4, 0x400 ;  /* 0x0000040000047882 */ /* 0x000fe20000000000 */
[----:B------:R-:W-:Y:S01]  /*2a60*/  SHF.R.U32.HI R37, RZ, 0x5, R32 ;  /* 0x00000005ff257819 */ /* 0x000fe20000011620 */
[----:B-1----:R-:W-:-:S05]  /*2a70*/  ULEA UR4, UR5, UR4, 0x18 ;  /* 0x0000000405047291 */ /* 0x002fca000f8ec0ff */
[----:B------:R-:W-:Y:S06]  /*2a80*/  BAR.SYNC.DEFER_BLOCKING 0x0 ;  /* 0x0000000000007b1d */ /* 0x000fec0000010000 */
[----:B--2---:R-:W-:Y:S04]  /*2a90*/  STL [R1+0x4], R10 ;  /* 0x0000040a01007387 */ /* 0x004fe80000100800 */
[----:B---3--:R1:W-:Y:S01]  /*2aa0*/  STL [R1], R9 ;  /* 0x0000000901007387 */ /* 0x0083e20000100800 */
[----:B----4-:R-:W-:-:S02]  /*2ab0*/  LOP3.LUT R27, R27, 0x1, RZ, 0xc0, !PT ;  /* 0x000000011b1b7812 */ /* 0x010fc400078ec0ff */
[----:B------:R-:W-:Y:S02]  /*2ac0*/  LOP3.LUT R26, R26, 0x1, RZ, 0xc0, !PT ;  /* 0x000000011a1a7812 */ /* 0x000fe400078ec0ff */
[----:B-1----:R-:W-:Y:S02]  /*2ad0*/  LOP3.LUT R9, R27, 0x1, RZ, 0x3c, !PT ;  /* 0x000000011b097812 */ /* 0x002fe400078e3cff */
[----:B------:R-:W-:Y:S02]  /*2ae0*/  LOP3.LUT R25, R25, 0x1, RZ, 0xc0, !PT ;  /* 0x0000000119197812 */ /* 0x000fe400078ec0ff */
[----:B------:R-:W-:Y:S02]  /*2af0*/  LOP3.LUT R10, R26, 0x1, RZ, 0x3c, !PT ;  /* 0x000000011a0a7812 */ /* 0x000fe400078e3cff */
[----:B------:R-:W-:Y:S02]  /*2b00*/  LOP3.LUT R11, R25, 0x1, RZ, 0x3c, !PT ;  /* 0x00000001190b7812 */ /* 0x000fe400078e3cff */
[----:B------:R-:W-:-:S02]  /*2b10*/  LOP3.LUT R24, R24, 0x1, RZ, 0xc0, !PT ;  /* 0x0000000118187812 */ /* 0x000fc400078ec0ff */
[----:B------:R-:W-:Y:S02]  /*2b20*/  LOP3.LUT R23, R23, 0x1, RZ, 0xc0, !PT ;  /* 0x0000000117177812 */ /* 0x000fe400078ec0ff */
[----:B------:R-:W-:Y:S02]  /*2b30*/  IADD3 R10, PT, PT, R11, R10, R9 ;  /* 0x0000000a0b0a7210 */ /* 0x000fe40007ffe009 */
[----:B------:R-:W-:Y:S02]  /*2b40*/  LOP3.LUT R9, R24, 0x1, RZ, 0x3c, !PT ;  /* 0x0000000118097812 */ /* 0x000fe400078e3cff */
[----:B0-----:R-:W-:Y:S02]  /*2b50*/  LOP3.LUT R2, R23, 0x1, RZ, 0x3c, !PT ;  /* 0x0000000117027812 */ /* 0x001fe400078e3cff */
[----:B------:R-:W-:Y:S02]  /*2b60*/  LOP3.LUT R22, R22, 0x1, RZ, 0xc0, !PT ;  /* 0x0000000116167812 */ /* 0x000fe400078ec0ff */
[----:B------:R-:W-:-:S02]  /*2b70*/  LOP3.LUT R21, R21, 0x1, RZ, 0xc0, !PT ;  /* 0x0000000115157812 */ /* 0x000fc400078ec0ff */
[----:B------:R-:W-:Y:S02]  /*2b80*/  IADD3 R9, PT, PT, R2, R9, R10 ;  /* 0x0000000902097210 */ /* 0x000fe40007ffe00a */
[----:B------:R-:W-:Y:S02]  /*2b90*/  LOP3.LUT R2, R22, 0x1, RZ, 0x3c, !PT ;  /* 0x0000000116027812 */ /* 0x000fe400078e3cff */
[----:B------:R-:W-:Y:S02]  /*2ba0*/  LOP3.LUT R3, R21, 0x1, RZ, 0x3c, !PT ;  /* 0x0000000115037812 */ /* 0x000fe400078e3cff */
[----:B------:R-:W-:Y:S02]  /*2bb0*/  LOP3.LUT R20, R20, 0x1, RZ, 0xc0, !PT ;  /* 0x0000000114147812 */ /* 0x000fe400078ec0ff */
[----:B------:R-:W-:Y:S02]  /*2bc0*/  LOP3.LUT R7, R7, 0x1, RZ, 0xc0, !PT ;  /* 0x0000000107077812 */ /* 0x000fe400078ec0ff */
[----:B------:R-:W-:-:S02]  /*2bd0*/  IADD3 R9, PT, PT, R3, R2, R9 ;  /* 0x0000000203097210 */ /* 0x000fc40007ffe009 */
[----:B------:R-:W-:Y:S02]  /*2be0*/  LOP3.LUT R2, R20, 0x1, RZ, 0x3c, !PT ;  /* 0x0000000114027812 */ /* 0x000fe400078e3cff */
        /* <DEDUP_REMOVED lines=14> */
[----:B------:R-:W0:Y:S03]  /*2cd0*/  S2R R0, SR_LANEID ;  /* 0x0000000000007919 */ /* 0x000e260000000000 */
[----:B------:R-:W-:-:S05]  /*2ce0*/  IMAD.IADD R8, R34, 0x1, R35 ;  /* 0x0000000122087824 */ /* 0x000fca00078e0223 */
[----:B------:R-:W1:Y:S02]  /*2cf0*/  SHFL.UP P0, R9, R8, 0x1, RZ ;  /* 0x0420000008097989 */ /* 0x000e6400000000ff */
[----:B-1----:R-:W-:Y:S01]  /*2d00*/  @P0 IMAD.IADD R9, R8, 0x1, R9 ;  /* 0x0000000108090824 */ /* 0x002fe200078e0209 */
[C---:B0-----:R-:W-:Y:S02]  /*2d10*/  ISETP.NE.AND P1, PT, R0.reuse, 0x1f, PT ;  /* 0x0000001f0000780c */ /* 0x041fe40003f25270 */
[----:B------:R-:W-:Y:S02]  /*2d20*/  ISETP.NE.AND P2, PT, R0, RZ, PT ;  /* 0x000000ff0000720c */ /* 0x000fe40003f45270 */
[----:B------:R-:W0:Y:S09]  /*2d30*/  SHFL.UP P0, R10, R9, 0x2, RZ ;  /* 0x04400000090a7989 */ /* 0x000e3200000000ff */
[----:B------:R-:W-:Y:S01]  /*2d40*/  @!P1 SHF.R.U32.HI R8, RZ, 0x3, R32 ;  /* 0x00000003ff089819 */ /* 0x000fe20000011620 */
[----:B0-----:R-:W-:-:S03]  /*2d50*/  @P0 IMAD.IADD R10, R9, 0x1, R10 ;  /* 0x00000001090a0824 */ /* 0x001fc600078e020a */
[----:B------:R-:W-:Y:S02]  /*2d60*/  @!P1 LOP3.LUT R9, R8, 0x7c, RZ, 0xc0, !PT ;  /* 0x0000007c08099812 */ /* 0x000fe400078ec0ff */
[----:B------:R-:W0:Y:S02]  /*2d70*/  SHFL.UP P0, R11, R10, 0x4, RZ ;  /* 0x048000000a0b7989 */ /* 0x000e2400000000ff */
[----:B0-----:R-:W-:-:S05]  /*2d80*/  @P0 IMAD.IADD R11, R10, 0x1, R11 ;  /* 0x000000010a0b0824 */ /* 0x001fca00078e020b */
[----:B------:R-:W0:Y:S02]  /*2d90*/  SHFL.UP P0, R12, R11, 0x8, RZ ;  /* 0x050000000b0c7989 */ /* 0x000e2400000000ff */
[----:B0-----:R-:W-:-:S05]  /*2da0*/  @P0 IMAD.IADD R12, R11, 0x1, R12 ;  /* 0x000000010b0c0824 */ /* 0x001fca00078e020c */
[----:B------:R-:W0:Y:S02]  /*2db0*/  SHFL.UP P0, R36, R12, 0x10, RZ ;  /* 0x060000000c247989 */ /* 0x000e2400000000ff */
[----:B0-----:R-:W-:Y:S01]  /*2dc0*/  @P0 IMAD.IADD R36, R12, 0x1, R36 ;  /* 0x000000010c240824 */ /* 0x001fe200078e0224 */
[----:B------:R-:W-:-:S04]  /*2dd0*/  ISETP.NE.AND P0, PT, R37, 0x2, PT ;  /* 0x000000022500780c */ /* 0x000fc80003f05270 */
[----:B------:R-:W-:Y:S01]  /*2de0*/  @!P1 STS [R9+UR4], R36 ;  /* 0x0000002409009988 */ /* 0x000fe20008000804 */
[----:B------:R-:W-:Y:S01]  /*2df0*/  BAR.SYNC.DEFER_BLOCKING 0x0 ;  /* 0x0000000000007b1d */ /* 0x000fe20000010000 */
[----:B------:R-:W-:-:S05]  /*2e00*/  ISETP.NE.AND P1, PT, R37, 0x11, PT ;  /* 0x000000112500780c */ /* 0x000fca0003f25270 */
[----:B------:R-:W0:Y:S04]  /*2e10*/  LDS.128 R16, [UR4] ;  /* 0x00000004ff107984 */ /* 0x000e280008000c00 */
[----:B------:R-:W1:Y:S04]  /*2e20*/  LDS.128 R8, [UR4+0x10] ;  /* 0x00001004ff087984 */ /* 0x000e680008000c00 */
[----:B------:R-:W2:Y:S01]  /*2e30*/  LDS.128 R12, [UR4+0x20] ;  /* 0x00002004ff0c7984 */ /* 0x000ea20008000c00 */
[----:B0-----:R-:W-:-:S04]  /*2e40*/  IMAD.IADD R17, R16, 0x1, R17 ;  /* 0x0000000110117824 */ /* 0x001fc800078e0211 */
[----:B------:R-:W-:Y:S01]  /*2e50*/  IMAD.IADD R18, R18, 0x1, R17 ;  /* 0x0000000112127824 */ /* 0x000fe200078e0211 */
[----:B------:R-:W-:Y:S02]  /*2e60*/  SEL R16, R17, R16, !P0 ;  /* 0x0000001011107207 */ /* 0x000fe40004000000 */
[----:B------:R-:W-:Y:S01]  /*2e70*/  ISETP.NE.AND P0, PT, R37, 0x3, PT ;  /* 0x000000032500780c */ /* 0x000fe20003f05270 */
[----:B------:R-:W-:-:S03]  /*2e80*/  IMAD.IADD R19, R19, 0x1, R18 ;  /* 0x0000000113137824 */ /* 0x000fc600078e0212 */
[----:B------:R-:W-:Y:S02]  /*2e90*/  SEL R16, R18, R16, !P0 ;  /* 0x0000001012107207 */ /* 0x000fe40004000000 */
[----:B------:R-:W-:-:S04]  /*2ea0*/  ISETP.NE.AND P0, PT, R37, 0x4, PT ;  /* 0x000000042500780c */ /* 0x000fc80003f05270 */
[C---:B------:R-:W-:Y:S01]  /*2eb0*/  SEL R16, R19.reuse, R16, !P0 ;  /* 0x0000001013107207 */ /* 0x040fe20004000000 */
[----:B-1----:R-:W-:Y:S01]  /*2ec0*/  IMAD.IADD R19, R19, 0x1, R8 ;  /* 0x0000000113137824 */ /* 0x002fe200078e0208 */
[----:B------:R-:W-:-:S03]  /*2ed0*/  ISETP.NE.AND P0, PT, R37, 0x5, PT ;  /* 0x000000052500780c */ /* 0x000fc60003f05270 */
[----:B------:R-:W-:Y:S01]  /*2ee0*/  IMAD.IADD R9, R9, 0x1, R19 ;  /* 0x0000000109097824 */ /* 0x000fe200078e0213 */
[----:B------:R-:W-:Y:S02]  /*2ef0*/  SEL R8, R19, R16, !P0 ;  /* 0x0000001013087207 */ /* 0x000fe40004000000 */
[----:B------:R-:W-:Y:S01]  /*2f00*/  ISETP.NE.AND P0, PT, R37, 0x6, PT ;  /* 0x000000062500780c */ /* 0x000fe20003f05270 */
[----:B------:R-:W0:Y:S01]  /*2f10*/  LDS.128 R16, [UR4+0x30] ;  /* 0x00003004ff107984 */ /* 0x000e220008000c00 */
[----:B------:R-:W-:Y:S02]  /*2f20*/  IMAD.IADD R10, R10, 0x1, R9 ;  /* 0x000000010a0a7824 */ /* 0x000fe400078e0209 */
[----:B------:R-:W-:Y:S02]  /*2f30*/  SEL R8, R9, R8, !P0 ;  /* 0x0000000809087207 */ /* 0x000fe40004000000 */
[----:B------:R-:W-:Y:S01]  /*2f40*/  ISETP.NE.AND P0, PT, R37, 0x7, PT ;  /* 0x000000072500780c */ /* 0x000fe20003f05270 */
[----:B------:R-:W-:-:S03]  /*2f50*/  IMAD.IADD R11, R11, 0x1, R10 ;  /* 0x000000010b0b7824 */ /* 0x000fc600078e020a */
[----:B------:R-:W-:Y:S02]  /*2f60*/  SEL R8, R10, R8, !P0 ;  /* 0x000000080a087207 */ /* 0x000fe40004000000 */
[----:B------:R-:W-:-:S04]  /*2f70*/  ISETP.NE.AND P0, PT, R37, 0x8, PT ;  /* 0x000000082500780c */ /* 0x000fc80003f05270 */
[C---:B------:R-:W-:Y:S01]  /*2f80*/  SEL R8, R11.reuse, R8, !P0 ;  /* 0x000000080b087207 */ /* 0x040fe20004000000 */
[----:B--2---:R-:W-:Y:S01]  /*2f90*/  IMAD.IADD R11, R11, 0x1, R12 ;  /* 0x000000010b0b7824 */ /* 0x004fe200078e020c */
[----:B------:R-:W-:-:S03]  /*2fa0*/  ISETP.NE.AND P0, PT, R37, 0x9, PT ;  /* 0x000000092500780c */ /* 0x000fc60003f05270 */
[----:B------:R-:W-:Y:S01]  /*2fb0*/  IMAD.IADD R13, R13, 0x1, R11 ;  /* 0x000000010d0d7824 */ /* 0x000fe200078e020b */
[----:B------:R-:W-:Y:S02]  /*2fc0*/  SEL R12, R11, R8, !P0 ;  /* 0x000000080b0c7207 */ /* 0x000fe40004000000 */
[----:B------:R-:W1:Y:S01]  /*2fd0*/  LDS.128 R8, [UR4+0x40] ;  /* 0x00004004ff087984 */ /* 0x000e620008000c00 */
[----:B------:R-:W-:Y:S01]  /*2fe0*/  ISETP.NE.AND P0, PT, R37, 0xa, PT ;  /* 0x0000000a2500780c */ /* 0x000fe20003f05270 */
[----:B------:R-:W-:-:S03]  /*2ff0*/  IMAD.IADD R14, R14, 0x1, R13 ;  /* 0x000000010e0e7824 */ /* 0x000fc600078e020d */
[----:B------:R-:W-:Y:S01]  /*3000*/  SEL R12, R13, R12, !P0 ;  /* 0x0000000c0d0c7207 */ /* 0x000fe20004000000 */
[----:B------:R-:W-:Y:S01]  /*3010*/  IMAD.IADD R15, R15, 0x1, R14 ;  /* 0x000000010f0f7824 */ /* 0x000fe200078e020e */
[----:B------:R-:W-:-:S04]  /*3020*/  ISETP.NE.AND P0, PT, R37, 0xb, PT ;  /* 0x0000000b2500780c */ /* 0x000fc80003f05270 */
[----:B------:R-:W-:Y:S02]  /*3030*/  SEL R12, R14, R12, !P0 ;  /* 0x0000000c0e0c7207 */ /* 0x000fe40004000000 */
[----:B------:R-:W-:-:S04]  /*3040*/  ISETP.NE.AND P0, PT, R37, 0xc, PT ;  /* 0x0000000c2500780c */ /* 0x000fc80003f05270 */
[C---:B------:R-:W-:Y:S01]  /*3050*/  SEL R12, R15.reuse, R12, !P0 ;  /* 0x0000000c0f0c7207 */ /* 0x040fe20004000000 */
[----:B0-----:R-:W-:Y:S01]  /*3060*/  IMAD.IADD R16, R15, 0x1, R16 ;  /* 0x000000010f107824 */ /* 0x001fe200078e0210 */
[----:B------:R-:W-:-:S03]  /*3070*/  ISETP.NE.AND P0, PT, R37, 0xd, PT ;  /* 0x0000000d2500780c */ /* 0x000fc60003f05270 */
[----:B------:R-:W-:Y:S01]  /*3080*/  IMAD.IADD R17, R17, 0x1, R16 ;  /* 0x0000000111117824 */ /* 0x000fe200078e0210 */
[----:B------:R-:W-:Y:S02]  /*3090*/  SEL R12, R16, R12, !P0 ;  /* 0x0000000c100c7207 */ /* 0x000fe40004000000 */
[----:B------:R-:W-:Y:S01]  /*30a0*/  ISETP.NE.AND P0, PT, R37, 0xe, PT ;  /* 0x0000000e2500780c */ /* 0x000fe20003f05270 */
[----:B------:R-:W-:-:S03]  /*30b0*/  IMAD.IADD R18, R18, 0x1, R17 ;  /* 0x0000000112127824 */ /* 0x000fc600078e0211 */
[----:B------:R-:W-:Y:S01]  /*30c0*/  SEL R12, R17, R12, !P0 ;  /* 0x0000000c110c7207 */ /* 0x000fe20004000000 */
[----:B------:R-:W-:Y:S01]  /*30d0*/  IMAD.IADD R19, R19, 0x1, R18 ;  /* 0x0000000113137824 */ /* 0x000fe200078e0212 */
[C---:B------:R-:W-:Y:S02]  /*30e0*/  ISETP.NE.AND P0, PT, R37.reuse, 0xf, PT ;  /* 0x0000000f2500780c */ /* 0x040fe40003f05270 */
[----:B------:R-:W-:Y:S02]  /*30f0*/  IADD3 R17, PT, PT, R36, -R34, -R35 ;  /* 0x8000002224117210 */ /* 0x000fe40007ffe823 */
[----:B------:R-:W-:Y:S02]  /*3100*/  SEL R12, R18, R12, !P0 ;  /* 0x0000000c120c7207 */ /* 0x000fe40004000000 */
[----:B------:R-:W-:Y:S01]  /*3110*/  ISETP.NE.AND P0, PT, R37, 0x10, PT ;  /* 0x000000102500780c */ /* 0x000fe20003f05270 */
[----:B-1----:R-:W-:-:S03]  /*3120*/  IMAD.IADD R8, R19, 0x1, R8 ;  /* 0x0000000113087824 */ /* 0x002fc600078e0208 */
[----:B------:R-:W-:Y:S02]  /*3130*/  SEL R12, R19, R12, !P0 ;  /* 0x0000000c130c7207 */ /* 0x000fe40004000000 */
[----:B------:R-:W-:Y:S01]  /*3140*/  ISETP.NE.AND P0, PT, R37, 0x12, PT ;  /* 0x000000122500780c */ /* 0x000fe20003f05270 */
[----:B------:R-:W-:Y:S01]  /*3150*/  IMAD.IADD R9, R9, 0x1, R8 ;  /* 0x0000000109097824 */ /* 0x000fe200078e0208 */
[----:B------:R-:W-:Y:S02]  /*3160*/  SEL R12, R8, R12, !P1 ;  /* 0x0000000c080c7207 */ /* 0x000fe40004800000 */
[----:B------:R-:W-:Y:S01]  /*3170*/  ISETP.NE.AND P1, PT, R37, 0x13, PT ;  /* 0x000000132500780c */ /* 0x000fe20003f25270 */
[----:B------:R-:W-:Y:S01]  /*3180*/  IMAD.IADD R10, R10, 0x1, R9 ;  /* 0x000000010a0a7824 */ /* 0x000fe200078e0209 */
[----:B------:R-:W-:Y:S02]  /*3190*/  SEL R12, R9, R12, !P0 ;  /* 0x0000000c090c7207 */ /* 0x000fe40004000000 */
[----:B------:R-:W-:Y:S01]  /*31a0*/  ISETP.GT.U32.AND P0, PT, R32, 0x1f, PT ;  /* 0x0000001f2000780c */ /* 0x000fe20003f04070 */
[----:B------:R-:W-:Y:S01]  /*31b0*/  IMAD.IADD R11, R11, 0x1, R10 ;  /* 0x000000010b0b7824 */ /* 0x000fe200078e020a */
[----:B------:R-:W-:-:S02]  /*31c0*/  SEL R9, R17, RZ, P2 ;  /* 0x000000ff11097207 */ /* 0x000fc40001000000 */
[----:B------:R-:W-:Y:S02]  /*31d0*/  SEL R12, R10, R12, !P1 ;  /* 0x0000000c0a0c7207 */ /* 0x000fe40004800000 */
[----:B------:R-:W-:-:S03]  /*31e0*/  ISETP.GE.U32.AND P1, PT, R32, 0x20, PT ;  /* 0x000000202000780c */ /* 0x000fc60003f26070 */
[----:B------:R-:W-:-:S05]  /*31f0*/  IMAD.IADD R8, R12, 0x1, R9 ;  /* 0x000000010c087824 */ /* 0x000fca00078e0209 */
[----:B------:R-:W-:Y:S01]  /*3200*/  SEL R17, R17, R8, !P1 ;  /* 0x0000000811117207 */ /* 0x000fe20004800000 */
[----:B------:R-:W-:Y:S06]  /*3210*/  @P0 BRA `(.L_x_39) ;  /* 0x0000000800ec0947 */ /* 0x000fec0003800000 */
[----:B------:R-:W0:Y:S01]  /*3220*/  LDC.64 R8, c[0x0][0x3a8] ;  /* 0x0000ea00ff087b82 */ /* 0x000e220000000a00 */
[----:B------:R-:W-:Y:S01]  /*3230*/  ISETP.NE.AND P0, PT, R32, RZ, PT ;  /* 0x000000ff2000720c */ /* 0x000fe20003f05270 */
[----:B------:R-:W-:Y:S01]  /*3240*/  IMAD.MOV.U32 R18, RZ, RZ, R33 ;  /* 0x000000ffff127224 */ /* 0x000fe200078e0021 */
[----:B------:R-:W-:-:S05]  /*3250*/  LOP3.LUT R32, RZ, R32, RZ, 0x33, !PT ;  /* 0x00000020ff207212 */ /* 0x000fca00078e33ff */
[----:B------:R-:W-:-:S06]  /*3260*/  IMAD.IADD R15, R18, 0x1, R32 ;  /* 0x00000001120f7824 */ /* 0x000fcc00078e0220 */
[----:B------:R-:W-:Y:S01]  /*3270*/  @!P0 IMAD.MOV.U32 R10, RZ, RZ, 0x64 ;  /* 0x00000064ff0a8424 */ /* 0x000fe200078e00ff */
[----:B------:R1:W-:Y:S01]  /*3280*/  @!P0 STS [UR4+0x8c], R11 ;  /* 0x00008c0bff008988 */ /* 0x0003e20008000804 */
[----:B0-----:R-:W-:-:S04]  /*3290*/  IMAD.WIDE R12, R18, 0x8, R8 ;  /* 0x00000008120c7825 */ /* 0x001fc800078e0208 */
[----:B------:R-:W-:Y:S01]  /*32a0*/  IMAD.WIDE R8, R15, 0x8, R8 ;  /* 0x000000080f087825 */ /* 0x000fe200078e0208 */
[----:B------:R1:W-:Y:S01]  /*32b0*/  @!P0 ST.E.64.STRONG.GPU desc[UR6][R12.64+0x100], R10 ;  /* 0x0001000a0c008985 */ /* 0x0003e2000c10fb06 */
[----:B------:R-:W-:Y:S05]  /*32c0*/  NANOSLEEP 0x27b ;  /* 0x0000027b0000795d */ /* 0x000fea0003800000 */
[----:B------:R-:W2:Y:S01]  /*32d0*/  LD.E.64.STRONG.GPU R14, desc[UR6][R8.64+0x100] ;  /* 0x00010006080e7980 */ /* 0x000ea2000c10fb00 */
[----:B------:R-:W-:Y:S01]  /*32e0*/  UMOV UR5, 0xffffffff ;  /* 0xffffffff00057882 */ /* 0x000fe20000000000 */
[----:B--2---:R-:W-:Y:S02]  /*32f0*/  ISETP.NE.AND P0, PT, R14, 0x63, PT ;  /* 0x000000630e00780c */ /* 0x004fe40003f05270 */
[----:B-1----:R-:W-:Y:S11]  /*3300*/  BRA.DIV UR5, `(.L_x_40) ;  /* 0x0000008605147947 */ /* 0x002ff6000b800000 */
[----:B------:R-:W-:-:S13]  /*3310*/  VOTE.ANY P0, !P0 ;  /* 0x0000000000ff7806 */ /* 0x000fda0004000100 */
.L_x_188:
[----:B------:R-:W-:Y:S05]  /*3320*/  @!P0 BRA `(.L_x_41) ;  /* 0x00000000007c8947 */ /* 0x000fea0003800000 */
[----:B------:R-:W-:-:S07]  /*3330*/  IMAD.MOV.U32 R19, RZ, RZ, 0x25a ;  /* 0x0000025aff137424 */ /* 0x000fce00078e00ff */
.L_x_43:
[----:B------:R-:W-:Y:S01]  /*3340*/  SHF.R.U32.HI R10, RZ, 0x1, R19 ;  /* 0x00000001ff0a7819 */ /* 0x000fe20000011613 */
[----:B------:R-:W-:-:S03]  /*3350*/  IMAD R18, R18, 0x41a7, RZ ;  /* 0x000041a712127824 */ /* 0x000fc600078e02ff */
[----:B------:R-:W-:Y:S02]  /*3360*/  IADD3 R19, PT, PT, R19, 0x1, -R10 ;  /* 0x0000000113137810 */ /* 0x000fe40007ffe80a */
[----:B------:R-:W-:Y:S02]  /*3370*/  LOP3.LUT R18, R18, 0x7fffffff, RZ, 0xc0, !PT ;  /* 0x7fffffff12127812 */ /* 0x000fe400078ec0ff */
[----:B------:R-:W0:Y:S01]  /*3380*/  I2F.U32.RP R16, R19 ;  /* 0x0000001300107306 */ /* 0x000e220000209000 */
[----:B------:R-:W-:Y:S01]  /*3390*/  IMAD.MOV R33, RZ, RZ, -R19 ;  /* 0x000000ffff217224 */ /* 0x000fe200078e0a13 */
[----:B------:R-:W-:-:S06]  /*33a0*/  ISETP.NE.U32.AND P1, PT, R19, RZ, PT ;  /* 0x000000ff1300720c */ /* 0x000fcc0003f25070 */
[----:B0-----:R-:W0:Y:S02]  /*33b0*/  MUFU.RCP R16, R16 ;  /* 0x0000001000107308 */ /* 0x001e240000001000 */
[----:B0-----:R-:W-:-:S06]  /*33c0*/  VIADD R14, R16, 0xffffffe ;  /* 0x0ffffffe100e7836 */ /* 0x001fcc0000000000 */
[----:B------:R0:W1:Y:S02]  /*33d0*/  F2I.FTZ.U32.TRUNC.NTZ R15, R14 ;  /* 0x0000000e000f7305 */ /* 0x000064000021f000 */
[----:B0-----:R-:W-:Y:S02]  /*33e0*/  IMAD.MOV.U32 R14, RZ, RZ, RZ ;  /* 0x000000ffff0e7224 */ /* 0x001fe400078e00ff */
[----:B-1----:R-:W-:-:S04]  /*33f0*/  IMAD R33, R33, R15, RZ ;  /* 0x0000000f21217224 */ /* 0x002fc800078e02ff */
[----:B------:R-:W-:-:S06]  /*3400*/  IMAD.HI.U32 R15, R15, R33, R14 ;  /* 0x000000210f0f7227 */ /* 0x000fcc00078e000e */
[----:B------:R-:W-:-:S04]  /*3410*/  IMAD.HI.U32 R15, R15, R18, RZ ;  /* 0x000000120f0f7227 */ /* 0x000fc800078e00ff */
[----:B------:R-:W-:-:S04]  /*3420*/  IMAD.MOV R15, RZ, RZ, -R15 ;  /* 0x000000ffff0f7224 */ /* 0x000fc800078e0a0f */
[----:B------:R-:W-:-:S05]  /*3430*/  IMAD R16, R19, R15, R18 ;  /* 0x0000000f13107224 */ /* 0x000fca00078e0212 */
[----:B------:R-:W-:-:S13]  /*3440*/  ISETP.GE.U32.AND P0, PT, R16, R19, PT ;  /* 0x000000131000720c */ /* 0x000fda0003f06070 */
[----:B------:R-:W-:-:S05]  /*3450*/  @P0 IMAD.IADD R16, R16, 0x1, -R19 ;  /* 0x0000000110100824 */ /* 0x000fca00078e0a13 */
[----:B------:R-:W-:-:S13]  /*3460*/  ISETP.GE.U32.AND P0, PT, R16, R19, PT ;  /* 0x000000131000720c */ /* 0x000fda0003f06070 */
[----:B------:R-:W-:Y:S01]  /*3470*/  @P0 IMAD.IADD R16, R16, 0x1, -R19 ;  /* 0x0000000110100824 */ /* 0x000fe200078e0a13 */
[----:B------:R-:W-:-:S05]  /*3480*/  @!P1 LOP3.LUT R16, RZ, R19, RZ, 0x33, !PT ;  /* 0x00000013ff109212 */ /* 0x000fca00078e33ff */
[----:B------:R-:W-:-:S04]  /*3490*/  IMAD.IADD R16, R10, 0x1, R16 ;  /* 0x000000010a107824 */ /* 0x000fc800078e0210 */
[----:B------:R-:W-:Y:S05]  /*34a0*/  NANOSLEEP R16 ;  /* 0x000000100000735d */ /* 0x000fea0003800000 */
[----:B------:R-:W2:Y:S01]  /*34b0*/  LD.E.64.STRONG.GPU R14, desc[UR6][R8.64+0x100] ;  /* 0x00010006080e7980 */ /* 0x000ea2000c10fb00 */
[----:B------:R-:W-:Y:S01]  /*34c0*/  UMOV UR5, 0xffffffff ;  /* 0xffffffff00057882 */ /* 0x000fe20000000000 */
[----:B------:R-:W-:Y:S01]  /*34d0*/  IMAD.MOV.U32 R19, RZ, RZ, R10 ;  /* 0x000000ffff137224 */ /* 0x000fe200078e000a */
[----:B--2---:R-:W-:Y:S01]  /*34e0*/  ISETP.NE.AND P0, PT, R14, 0x63, PT ;  /* 0x000000630e00780c */ /* 0x004fe20003f05270 */
[----:B------:R-:W-:-:S12]  /*34f0*/  BRA.DIV UR5, `(.L_x_42) ;  /* 0x0000008205b87947 */ /* 0x000fd8000b800000 */
[----:B------:R-:W-:-:S13]  /*3500*/  VOTE.ANY P0, !P0 ;  /* 0x0000000000ff7806 */ /* 0x000fda0004000100 */
.L_x_191:
[----:B------:R-:W-:Y:S05]  /*3510*/  @P0 BRA `(.L_x_43) ;  /* 0xfffffffc00880947 */ /* 0x000fea000383ffff */
.L_x_41:
[----:B------:R-:W0:Y:S01]  /*3520*/  S2R R8, SR_CTAID.Y ;  /* 0x0000000000087919 */ /* 0x000e220000002600 */
[----:B------:R-:W0:Y:S01]  /*3530*/  LDC R9, c[0x0][0x374] ;  /* 0x0000dd00ff097b82 */ /* 0x000e220000000800 */
[----:B------:R-:W-:Y:S01]  /*3540*/  UMOV UR5, 0xffffffff ;  /* 0xffffffff00057882 */ /* 0x000fe20000000000 */
[----:B------:R-:W-:Y:S01]  /*3550*/  ISETP.NE.AND P0, PT, R14, 0x65, PT ;  /* 0x000000650e00780c */ /* 0x000fe20003f05270 */
[----:B0-----:R-:W-:-:S04]  /*3560*/  IMAD R9, R9, UR8, R8 ;  /* 0x0000000809097c24 */ /* 0x001fc8000f8e0208 */
[----:B------:R-:W-:Y:S01]  /*3570*/  IMAD.IADD R34, R32, 0x1, R9 ;  /* 0x0000000120227824 */ /* 0x000fe200078e0209 */
[----:B------:R-:W-:Y:S07]  /*3580*/  BRA.DIV UR5, `(.L_x_44) ;  /* 0x0000008205b47947 */ /* 0x000fee000b800000 */
[----:B------:R-:W0:Y:S01]  /*3590*/  S2R R37, SR_GEMASK ;  /* 0x0000000000257919 */ /* 0x000e220000003c00 */
[----:B------:R-:W-:Y:S01]  /*35a0*/  VOTE.ANY R10, PT, !P0 ;  /* 0x00000000000a7806 */ /* 0x000fe200040e0100 */
[----:B------:R-:W-:-:S03]  /*35b0*/  VIADD R33, R0, 0x2 ;  /* 0x0000000200217836 */ /* 0x000fc60000000000 */
[----:B0-----:R-:W-:-:S05]  /*35c0*/  LOP3.LUT R10, R10, 0x80000000, R37, 0xec, !PT ;  /* 0x800000000a0a7812 */ /* 0x001fca00078eec25 */
[----:B------:R-:W-:-:S05]  /*35d0*/  VIADD R9, R10, 0xffffffff ;  /* 0xffffffff0a097836 */ /* 0x000fca0000000000 */
[----:B------:R-:W-:-:S04]  /*35e0*/  LOP3.LUT R9, R10, R9, RZ, 0xc, !PT ;  /* 0x000000090a097212 */ /* 0x000fc800078e0cff */
[----:B------:R0:W1:Y:S02]  /*35f0*/  POPC R32, R9 ;  /* 0x0000000900207309 */ /* 0x0000640000000000 */
[C---:B0-----:R-:W-:Y:S01]  /*3600*/  VIADD R9, R0.reuse, 0x4 ;  /* 0x0000000400097836 */ /* 0x041fe20000000000 */
[----:B-1----:R-:W0:Y:S01]  /*3610*/  SHFL.DOWN PT, R16, R15, 0x1, R32 ;  /* 0x082000000f107989 */ /* 0x002e2200000e0020 */
[----:B------:R-:W-:-:S04]  /*3620*/  ISETP.GE.AND P0, PT, R0, R32, PT ;  /* 0x000000200000720c */ /* 0x000fc80003f06270 */
[----:B0-----:R-:W-:Y:S02]  /*3630*/  SEL R16, R16, RZ, !P0 ;  /* 0x000000ff10107207 */ /* 0x001fe40004000000 */
[----:B------:R-:W-:-:S03]  /*3640*/  ISETP.GT.AND P0, PT, R33, R32, PT ;  /* 0x000000202100720c */ /* 0x000fc60003f04270 */
[----:B------:R-:W-:Y:S02]  /*3650*/  IMAD.IADD R19, R16, 0x1, R15 ;  /* 0x0000000110137824 */ /* 0x000fe400078e020f */
[----:B------:R-:W-:-:S03]  /*3660*/  VIADD R15, R0, 0x10 ;  /* 0x00000010000f7836 */ /* 0x000fc60000000000 */
[----:B------:R-:W0:Y:S02]  /*3670*/  SHFL.DOWN PT, R16, R19, 0x2, R32 ;  /* 0x0840000013107989 */ /* 0x000e2400000e0020 */
[-C--:B------:R-:W-:Y:S02]  /*3680*/  ISETP.GT.AND P1, PT, R15, R32.reuse, PT ;  /* 0x000000200f00720c */ /* 0x080fe40003f24270 */
[----:B0-----:R-:W-:Y:S02]  /*3690*/  SEL R16, R16, RZ, !P0 ;  /* 0x000000ff10107207 */ /* 0x001fe40004000000 */
[----:B------:R-:W-:Y:S01]  /*36a0*/  ISETP.GT.AND P0, PT, R9, R32, PT ;  /* 0x000000200900720c */ /* 0x000fe20003f04270 */
[----:B------:R-:W-:Y:S02]  /*36b0*/  VIADD R9, R0, 0x8 ;  /* 0x0000000800097836 */ /* 0x000fe40000000000 */
[----:B------:R-:W-:-:S05]  /*36c0*/  IMAD.IADD R33, R19, 0x1, R16 ;  /* 0x0000000113217824 */ /* 0x000fca00078e0210 */
[----:B------:R-:W0:Y:S02]  /*36d0*/  SHFL.DOWN PT, R16, R33, 0x4, R32 ;  /* 0x0880000021107989 */ /* 0x000e2400000e0020 */
[----:B0-----:R-:W-:Y:S02]  /*36e0*/  SEL R16, R16, RZ, !P0 ;  /* 0x000000ff10107207 */ /* 0x001fe40004000000 */
[----:B------:R-:W-:Y:S02]  /*36f0*/  ISETP.GT.AND P0, PT, R9, R32, PT ;  /* 0x000000200900720c */ /* 0x000fe40003f04270 */
[----:B------:R-:W0:Y:S01]  /*3700*/  LDC.64 R8, c[0x0][0x3a8] ;  /* 0x0000ea00ff087b82 */ /* 0x000e220000000a00 */
[----:B------:R-:W-:-:S05]  /*3710*/  IMAD.IADD R35, R33, 0x1, R16 ;  /* 0x0000000121237824 */ /* 0x000fca00078e0210 */
[----:B------:R-:W1:Y:S02]  /*3720*/  SHFL.DOWN PT, R16, R35, 0x8, R32 ;  /* 0x0900000023107989 */ /* 0x000e6400000e0020 */
[----:B-1----:R-:W-:Y:S02]  /*3730*/  SEL R16, R16, RZ, !P0 ;  /* 0x000000ff10107207 */ /* 0x002fe40004000000 */
[----:B------:R-:W-:-:S03]  /*3740*/  ISETP.NE.AND P0, PT, R14, 0x65, PT ;  /* 0x000000650e00780c */ /* 0x000fc60003f05270 */
[----:B------:R-:W-:-:S05]  /*3750*/  IMAD.IADD R19, R35, 0x1, R16 ;  /* 0x0000000123137824 */ /* 0x000fca00078e0210 */
[----:B------:R0:W1:Y:S05]  /*3760*/  SHFL.DOWN PT, R16, R19, 0x10, R32 ;  /* 0x0a00000013107989 */ /* 0x00006a00000e0020 */
[----:B------:R-:W-:Y:S02]  /*3770*/  VOTE.ALL P0, P0 ;  /* 0x0000000000ff7806 */ /* 0x000fe40000000000 */
[----:B0-----:R-:W-:-:S05]  /*3780*/  IADD3 R32, P2, PT, R8, 0x100, RZ ;  /* 0x0000010008207810 */ /* 0x001fca0007f5e0ff */
[----:B------:R-:W-:Y:S01]  /*3790*/  IMAD.X R33, RZ, RZ, R9, P2 ;  /* 0x000000ffff217224 */ /* 0x000fe200010e0609 */
[----:B-1----:R-:W-:-:S05]  /*37a0*/  SEL R16, R16, RZ, !P1 ;  /* 0x000000ff10107207 */ /* 0x002fca0004800000 */
[----:B------:R-:W-:-:S07]  /*37b0*/  IMAD.IADD R19, R19, 0x1, R16 ;  /* 0x0000000113137824 */ /* 0x000fce00078e0210 */
.L_x_200:
[----:B------:R-:W-:Y:S05]  /*37c0*/  @!P0 BRA `(.L_x_45) ;  /* 0x00000004003c8947 */ /* 0x000fea0003800000 */
[----:B------:R-:W-:-:S07]  /*37d0*/  IMAD.MOV.U32 R35, RZ, RZ, 0x25a ;  /* 0x0000025aff237424 */ /* 0x000fce00078e00ff */
.L_x_51:
[----:B------:R-:W-:Y:S02]  /*37e0*/  IMAD.MOV.U32 R8, RZ, RZ, R32 ;  /* 0x000000ffff087224 */ /* 0x000fe400078e0020 */
[----:B------:R-:W-:Y:S02]  /*37f0*/  IMAD.MOV.U32 R9, RZ, RZ, R33 ;  /* 0x000000ffff097224 */ /* 0x000fe400078e0021 */
[----:B------:R-:W-:-:S05]  /*3800*/  IMAD.WIDE R8, R34, 0x8, R8 ;  /* 0x0000000822087825 */ /* 0x000fca00078e0208 */
[----:B------:R-:W2:Y:S01]  /*3810*/  LD.E.64.STRONG.GPU R14, desc[UR6][R8.64+-0x100] ;  /* 0xffff0006080e7980 */ /* 0x000ea2000c10fb00 */
[----:B------:R-:W-:Y:S05]  /*3820*/  YIELD ;  /* 0x0000000000007946 */ /* 0x000fea0003800000 */
[----:B------:R-:W-:Y:S01]  /*3830*/  UMOV UR5, 0xffffffff ;  /* 0xffffffff00057882 */ /* 0x000fe20000000000 */
[----:B------:R-:W-:Y:S02]  /*3840*/  SHF.R.U32.HI R35, RZ, 0x1, R35 ;  /* 0x00000001ff237819 */ /* 0x000fe40000011623 */
[----:B--2---:R-:W-:Y:S01]  /*3850*/  ISETP.NE.AND P0, PT, R14, 0x63, PT ;  /* 0x000000630e00780c */ /* 0x004fe20003f05270 */
[----:B------:R-:W-:-:S12]  /*3860*/  BRA.DIV UR5, `(.L_x_46) ;  /* 0x0000008605007947 */ /* 0x000fd8000b800000 */
[----:B------:R-:W-:-:S13]  /*3870*/  VOTE.ANY P0, !P0 ;  /* 0x0000000000ff7806 */ /* 0x000fda0004000100 */
.L_x_203:
[----:B------:R-:W-:Y:S05]  /*3880*/  @!P0 BRA `(.L_x_47) ;  /* 0x00000000007c8947 */ /* 0x000fea0003800000 */
[----:B------:R-:W-:-:S07]  /*3890*/  IMAD.MOV.U32 R16, RZ, RZ, R35 ;  /* 0x000000ffff107224 */ /* 0x000fce00078e0023 */
.L_x_49:
        /* <DEDUP_REMOVED lines=9> */
[----:B------:R-:W0:Y:S02]  /*3930*/  F2I.FTZ.U32.TRUNC.NTZ R15, R15 ;  /* 0x0000000f000f7305 */ /* 0x000e24000021f000 */
[----:B0-----:R-:W-:Y:S02]  /*3940*/  IMAD R36, R14, R15, RZ ;  /* 0x0000000f0e247224 */ /* 0x001fe400078e02ff */
[----:B------:R-:W-:-:S04]  /*3950*/  IMAD.MOV.U32 R14, RZ, RZ, RZ ;  /* 0x000000ffff0e7224 */ /* 0x000fc800078e00ff */
        /* <DEDUP_REMOVED lines=17> */
.L_x_206:
[----:B------:R-:W-:Y:S05]  /*3a70*/  @P0 BRA `(.L_x_49) ;  /* 0xfffffffc00880947 */ /* 0x000fea000383ffff */
.L_x_47:
[----:B------:R-:W-:Y:S01]  /*3a80*/  UMOV UR5, 0xffffffff ;  /* 0xffffffff00057882 */ /* 0x000fe20000000000 */
[----:B------:R-:W-:Y:S02]  /*3a90*/  ISETP.NE.AND P0, PT, R14, 0x65, PT ;  /* 0x000000650e00780c */ /* 0x000fe40003f05270 */
[----:B------:R-:W-:Y:S11]  /*3aa0*/  BRA.DIV UR5, `(.L_x_50) ;  /* 0x0000008205b07947 */ /* 0x000ff6000b800000 */
[----:B------:R-:W-:Y:S01]  /*3ab0*/  VOTE.ANY R10, PT, !P0 ;  /* 0x00000000000a7806 */ /* 0x000fe200040e0100 */
[----:B------:R-:W-:-:S03]  /*3ac0*/  VIADD R34, R34, 0xffffffe0 ;  /* 0xffffffe022227836 */ /* 0x000fc60000000000 */
[----:B------:R-:W-:-:S05]  /*3ad0*/  LOP3.LUT R10, R10, 0x80000000, R37, 0xec, !PT ;  /* 0x800000000a0a7812 */ /* 0x000fca00078eec25 */
[----:B------:R-:W-:-:S05]  /*3ae0*/  VIADD R9, R10, 0xffffffff ;  /* 0xffffffff0a097836 */ /* 0x000fca0000000000 */
[----:B------:R-:W-:Y:S01]  /*3af0*/  LOP3.LUT R9, R10, R9, RZ, 0xc, !PT ;  /* 0x000000090a097212 */ /* 0x000fe200078e0cff */
[----:B------:R-:W-:-:S03]  /*3b00*/  VIADD R10, R0, 0x2 ;  /* 0x00000002000a7836 */ /* 0x000fc60000000000 */
[----:B------:R0:W1:Y:S02]  /*3b10*/  POPC R8, R9 ;  /* 0x0000000900087309 */ /* 0x0000640000000000 */
[C---:B0-----:R-:W-:Y:S01]  /*3b20*/  VIADD R9, R0.reuse, 0x4 ;  /* 0x0000000400097836 */ /* 0x041fe20000000000 */
[----:B-1----:R-:W0:Y:S01]  /*3b30*/  SHFL.DOWN PT, R16, R15, 0x1, R8 ;  /* 0x082000000f107989 */ /* 0x002e2200000e0008 */
[----:B------:R-:W-:-:S04]  /*3b40*/  ISETP.GE.AND P0, PT, R0, R8, PT ;  /* 0x000000080000720c */ /* 0x000fc80003f06270 */
[----:B0-----:R-:W-:Y:S02]  /*3b50*/  SEL R16, R16, RZ, !P0 ;  /* 0x000000ff10107207 */ /* 0x001fe40004000000 */
[----:B------:R-:W-:-:S03]  /*3b60*/  ISETP.GT.AND P0, PT, R10, R8, PT ;  /* 0x000000080a00720c */ /* 0x000fc60003f04270 */
[----:B------:R-:W-:-:S05]  /*3b70*/  IMAD.IADD R15, R16, 0x1, R15 ;  /* 0x00000001100f7824 */ /* 0x000fca00078e020f */
[----:B------:R-:W0:Y:S02]  /*3b80*/  SHFL.DOWN PT, R16, R15, 0x2, R8 ;  /* 0x084000000f107989 */ /* 0x000e2400000e0008 */
[----:B0-----:R-:W-:Y:S02]  /*3b90*/  SEL R16, R16, RZ, !P0 ;  /* 0x000000ff10107207 */ /* 0x001fe40004000000 */
[----:B------:R-:W-:Y:S01]  /*3ba0*/  ISETP.GT.AND P0, PT, R9, R8, PT ;  /* 0x000000080900720c */ /* 0x000fe20003f04270 */
[----:B------:R-:W-:Y:S02]  /*3bb0*/  VIADD R9, R0, 0x8 ;  /* 0x0000000800097836 */ /* 0x000fe40000000000 */
[----:B------:R-:W-:-:S05]  /*3bc0*/  IMAD.IADD R15, R15, 0x1, R16 ;  /* 0x000000010f0f7824 */ /* 0x000fca00078e0210 */
[----:B------:R-:W0:Y:S02]  /*3bd0*/  SHFL.DOWN PT, R16, R15, 0x4, R8 ;  /* 0x088000000f107989 */ /* 0x000e2400000e0008 */
[----:B0-----:R-:W-:Y:S02]  /*3be0*/  SEL R16, R16, RZ, !P0 ;  /* 0x000000ff10107207 */ /* 0x001fe40004000000 */
[----:B------:R-:W-:Y:S01]  /*3bf0*/  ISETP.GT.AND P0, PT, R9, R8, PT ;  /* 0x000000080900720c */ /* 0x000fe20003f04270 */
[----:B------:R-:W-:Y:S02]  /*3c00*/  VIADD R9, R0, 0x10 ;  /* 0x0000001000097836 */ /* 0x000fe40000000000 */
[----:B------:R-:W-:-:S03]  /*3c10*/  IMAD.IADD R15, R15, 0x1, R16 ;  /* 0x000000010f0f7824 */ /* 0x000fc600078e0210 */
[----:B------:R-:W-:Y:S02]  /*3c20*/  ISETP.GT.AND P1, PT, R9, R8, PT ;  /* 0x000000080900720c */ /* 0x000fe40003f24270 */
[----:B------:R-:W0:Y:S02]  /*3c30*/  SHFL.DOWN PT, R16, R15, 0x8, R8 ;  /* 0x090000000f107989 */ /* 0x000e2400000e0008 */
[----:B0-----:R-:W-:Y:S02]  /*3c40*/  SEL R16, R16, RZ, !P0 ;  /* 0x000000ff10107207 */ /* 0x001fe40004000000 */
[----:B------:R-:W-:-:S03]  /*3c50*/  ISETP.NE.AND P0, PT, R14, 0x65, PT ;  /* 0x000000650e00780c */ /* 0x000fc60003f05270 */
[----:B------:R-:W-:-:S05]  /*3c60*/  IMAD.IADD R15, R15, 0x1, R16 ;  /* 0x000000010f0f7824 */ /* 0x000fca00078e0210 */
[----:B------:R-:W0:Y:S05]  /*3c70*/  SHFL.DOWN PT, R16, R15, 0x10, R8 ;  /* 0x0a0000000f107989 */ /* 0x000e2a00000e0008 */
[----:B------:R-:W-:Y:S02]  /*3c80*/  VOTE.ALL P0, P0 ;  /* 0x0000000000ff7806 */ /* 0x000fe40000000000 */
[----:B0-----:R-:W-:-:S04]  /*3c90*/  SEL R16, R16, RZ, !P1 ;  /* 0x000000ff10107207 */ /* 0x001fc80004800000 */
[----:B------:R-:W-:-:S07]  /*3ca0*/  IADD3 R19, PT, PT, R15, R16, R19 ;  /* 0x000000100f137210 */ /* 0x000fce0007ffe013 */
.L_x_215:
[----:B------:R-:W-:Y:S05]  /*3cb0*/  @P0 BRA `(.L_x_51) ;  /* 0xfffffff800c80947 */ /* 0x000fea000383ffff */
.L_x_45:
[----:B------:R-:W0:Y:S01]  /*3cc0*/  S2R R32, SR_TID.X ;  /* 0x0000000000207919 */ /* 0x000e220000002100 */
[----:B------:R-:W-:-:S13]  /*3cd0*/  ISETP.NE.AND P0, PT, R0, RZ, PT ;  /* 0x000000ff0000720c */ /* 0x000fda0003f05270 */
[----:B------:R-:W1:Y:S01]  /*3ce0*/  @!P0 S2R R15, SR_CgaCtaId ;  /* 0x00000000000f8919 */ /* 0x000e620000008800 */
[----:B------:R-:W-:Y:S02]  /*3cf0*/  @!P0 MOV R8, 0x400 ;  /* 0x0000040000088802 */ /* 0x000fe40000000f00 */
[----:B0-----:R-:W-:-:S13]  /*3d00*/  ISETP.NE.AND P1, PT, R32, RZ, PT ;  /* 0x000000ff2000720c */ /* 0x001fda0003f25270 */
[----:B------:R-:W0:Y:S01]  /*3d10*/  @!P1 S2R R9, SR_CgaCtaId ;  /* 0x0000000000099919 */ /* 0x000e220000008800 */
[----:B------:R-:W-:Y:S01]  /*3d20*/  @!P1 MOV R0, 0x400 ;  /* 0x0000040000009802 */ /* 0x000fe20000000f00 */
[----:B------:R-:W-:Y:S01]  /*3d30*/  @!P1 IMAD.IADD R11, R11, 0x1, R19 ;  /* 0x000000010b0b9824 */ /* 0x000fe200078e0213 */
[----:B-1----:R-:W-:Y:S01]  /*3d40*/  @!P0 LEA R14, R15, R8, 0x18 ;  /* 0x000000080f0e8211 */ /* 0x002fe200078ec0ff */
[----:B------:R-:W-:Y:S02]  /*3d50*/  @!P1 IMAD.MOV.U32 R10, RZ, RZ, 0x65 ;  /* 0x00000065ff0a9424 */ /* 0x000fe400078e00ff */
[----:B------:R-:W-:Y:S02]  /*3d60*/  IMAD.MOV.U32 R8, RZ, RZ, R17 ;  /* 0x000000ffff087224 */ /* 0x000fe400078e0011 */
[----:B------:R-:W-:Y:S01]  /*3d70*/  @!P0 IMAD.MOV.U32 R8, RZ, RZ, R19 ;  /* 0x000000ffff088224 */ /* 0x000fe200078e0013 */
[----:B------:R1:W-:Y:S01]  /*3d80*/  @!P1 ST.E.64.STRONG.GPU desc[UR6][R12.64+0x100], R10 ;  /* 0x0001000a0c009985 */ /* 0x0003e2000c10fb06 */
[----:B0-----:R-:W-:-:S05]  /*3d90*/  @!P1 LEA R0, R9, R0, 0x18 ;  /* 0x0000000009009211 */ /* 0x001fca00078ec0ff */
[----:B------:R1:W-:Y:S04]  /*3da0*/  @!P1 STS [R0+0x88], R11 ;  /* 0x0000880b00009388 */ /* 0x0003e80000000800 */
[----:B------:R1:W-:Y:S04]  /*3db0*/  @!P1 STS [R0+0x84], R19 ;  /* 0x0000841300009388 */ /* 0x0003e80000000800 */
[----:B------:R1:W-:Y:S02]  /*3dc0*/  @!P0 STS [R14+0x64], R19 ;  /* 0x000064130e008388 */ /* 0x0003e40000000800 */
.L_x_39:
[----:B------:R-:W-:Y:S05]  /*3dd0*/  WARPSYNC.ALL ;  /* 0x0000000000007948 */ /* 0x000fea0003800000 */
[----:B------:R-:W2:Y:S04]  /*3de0*/  LDL.LU R16, [R1+0x4] ;  /* 0x0000040001107983 */ /* 0x000ea80000300800 */
[----:B-1----:R-:W3:Y:S01]  /*3df0*/  LDL.LU R14, [R1] ;  /* 0x00000000010e7983 */ /* 0x002ee20000300800 */
[----:B------:R-:W0:Y:S01]  /*3e00*/  S2UR UR5, SR_CgaCtaId ;  /* 0x00000000000579c3 */ /* 0x000e220000008800 */
[----:B------:R-:W-:-:S07]  /*3e10*/  UMOV UR4, 0x400 ;  /* 0x0000040000047882 */ /* 0x000fce0000000000 */
[----:B------:R-:W-:Y:S01]  /*3e20*/  BAR.SYNC.DEFER_BLOCKING 0x0 ;  /* 0x0000000000007b1d */ /* 0x000fe20000010000 */
[----:B------:R-:W-:Y:S02]  /*3e30*/  ISETP.NE.AND P0, PT, R32, RZ, PT ;  /* 0x000000ff2000720c */ /* 0x000fe40003f05270 */
[C---:B------:R-:W-:Y:S02]  /*3e40*/  ISETP.NE.AND P1, PT, R27.reuse, RZ, PT ;  /* 0x000000ff1b00720c */ /* 0x040fe40003f25270 */
[----:B------:R-:W-:Y:S02]  /*3e50*/  LOP3.LUT R27, R27, 0x1, RZ, 0x3c, !PT ;  /* 0x000000011b1b7812 */ /* 0x000fe400078e3cff */
[C---:B------:R-:W-:Y:S02]  /*3e60*/  ISETP.NE.AND P2, PT, R26.reuse, RZ, PT ;  /* 0x000000ff1a00720c */ /* 0x040fe40003f45270 */
[----:B------:R-:W-:Y:S02]  /*3e70*/  LOP3.LUT R26, R26, 0x1, RZ, 0x3c, !PT ;  /* 0x000000011a1a7812 */ /* 0x000fe400078e3cff */
[----:B------:R-:W-:-:S02]  /*3e80*/  ISETP.NE.AND P4, PT, R3, RZ, PT ;  /* 0x000000ff0300720c */ /* 0x000fc40003f85270 */
[----:B------:R-:W-:Y:S01]  /*3e90*/  ISETP.NE.AND P3, PT, R5, RZ, PT ;  /* 0x000000ff0500720c */ /* 0x000fe20003f65270 */
[----:B0-----:R-:W-:Y:S01]  /*3ea0*/  ULEA UR4, UR5, UR4, 0x18 ;  /* 0x0000000405047291 */ /* 0x001fe2000f8ec0ff */
[----:B------:R-:W0:Y:S08]  /*3eb0*/  LDCU.U8 UR5, c[0x0][0x3c0] ;  /* 0x00007800ff0577ac */ /* 0x000e300008000000 */
[----:B------:R-:W1:Y:S04]  /*3ec0*/  LDS R9, [UR4+0x64] ;  /* 0x00006404ff097984 */ /* 0x000e680008000800 */
[----:B------:R-:W4:Y:S04]  /*3ed0*/  LDS R0, [UR4+0x8c] ;  /* 0x00008c04ff007984 */ /* 0x000f280008000800 */
[----:B------:R-:W0:Y:S01]  /*3ee0*/  LDS R11, [UR4+0x84] ;  /* 0x00008404ff0b7984 */ /* 0x000e220008000800 */
[----:B-1----:R-:W-:Y:S01]  /*3ef0*/  SEL R9, R9, RZ, P0 ;  /* 0x000000ff09097207 */ /* 0x002fe20000000000 */
[----:B------:R-:W-:Y:S01]  /*3f00*/  BAR.SYNC.DEFER_BLOCKING 0x0 ;  /* 0x0000000000007b1d */ /* 0x000fe20000010000 */
[----:B------:R-:W-:-:S03]  /*3f10*/  ISETP.NE.AND P0, PT, R2, RZ, PT ;  /* 0x000000ff0200720c */ /* 0x000fc60003f05270 */
[----:B------:R-:W-:Y:S01]  /*3f20*/  IMAD.IADD R8, R9, 0x1, R8 ;  /* 0x0000000109087824 */ /* 0x000fe200078e0208 */
[----:B----4-:R-:W-:-:S03]  /*3f30*/  IADD3 R9, PT, PT, -R0, 0x2300, RZ ;  /* 0x0000230000097810 */ /* 0x010fc60007ffe1ff */
[C---:B0-----:R-:W-:Y:S01]  /*3f40*/  IMAD.IADD R10, R8.reuse, 0x1, -R11 ;  /* 0x00000001080a7824 */ /* 0x041fe200078e0a0b */
[--C-:B------:R-:W-:Y:S02]  /*3f50*/  IADD3 R15, PT, PT, R11, -R8, -R27.reuse ;  /* 0x800000080b0f7210 */ /* 0x100fe40007ffe81b */
[----:B------:R-:W-:Y:S01]  /*3f60*/  IADD3 R8, PT, PT, R8, R26, R27 ;  /* 0x0000001a08087210 */ /* 0x000fe20007ffe01b */
[C-C-:B------:R-:W-:Y:S02]  /*3f70*/  IMAD R12, R32.reuse, 0xe, -R10.reuse ;  /* 0x0000000e200c7824 */ /* 0x140fe400078e0a0a */
[----:B------:R-:W-:Y:S02]  /*3f80*/  IMAD.IADD R13, R9, 0x1, R10 ;  /* 0x00000001090d7824 */ /* 0x000fe400078e020a */
[C---:B------:R-:W-:Y:S02]  /*3f90*/  IMAD R15, R32.reuse, 0xe, R15 ;  /* 0x0000000e200f7824 */ /* 0x040fe400078e020f */
[--C-:B------:R-:W-:Y:S01]  /*3fa0*/  IMAD.IADD R17, R11, 0x1, -R8.reuse ;  /* 0x000000010b117824 */ /* 0x100fe200078e0a08 */
[----:B------:R-:W-:Y:S01]  /*3fb0*/  SEL R12, R13, R12, !P1 ;  /* 0x0000000c0d0c7207 */ /* 0x000fe20004800000 */
[----:B------:R-:W-:Y:S01]  /*3fc0*/  IMAD.IADD R13, R27, 0x1, R13 ;  /* 0x000000011b0d7824 */ /* 0x000fe200078e020d */
[----:B------:R-:W-:Y:S01]  /*3fd0*/  ISETP.NE.AND P1, PT, R25, RZ, PT ;  /* 0x000000ff1900720c */ /* 0x000fe20003f25270 */
[----:B------:R-:W-:Y:S01]  /*3fe0*/  VIADD R15, R15, 0x1 ;  /* 0x000000010f0f7836 */ /* 0x000fe20000000000 */
[----:B------:R-:W-:Y:S01]  /*3ff0*/  LOP3.LUT R25, R25, 0x1, RZ, 0x3c, !PT ;  /* 0x0000000119197812 */ /* 0x000fe200078e3cff */
[----:B------:R-:W-:Y:S01]  /*4000*/  IMAD R17, R32, 0xe, R17 ;  /* 0x0000000e20117824 */ /* 0x000fe200078e0211 */
[----:B------:R-:W-:Y:S01]  /*4010*/  LOP3.LUT R27, R24, 0x1, RZ, 0x3c, !PT ;  /* 0x00000001181b7812 */ /* 0x000fe200078e3cff */
[----:B------:R-:W-:Y:S01]  /*4020*/  IMAD.IADD R26, R26, 0x1, R13 ;  /* 0x000000011a1a7824 */ /* 0x000fe200078e020d */
[----:B------:R-:W-:Y:S01]  /*4030*/  SEL R15, R13, R15, !P2 ;  /* 0x0000000f0d0f7207 */ /* 0x000fe20005000000 */
[----:B------:R-:W-:Y:S01]  /*4040*/  IMAD.IADD R8, R25, 0x1, R8 ;  /* 0x0000000119087824 */ /* 0x000fe200078e0208 */
[----:B------:R-:W-:Y:S01]  /*4050*/  ISETP.NE.AND P2, PT, R24, RZ, PT ;  /* 0x000000ff1800720c */ /* 0x000fe20003f45270 */
[----:B------:R-:W-:Y:S01]  /*4060*/  VIADD R17, R17, 0x2 ;  /* 0x0000000211117836 */ /* 0x000fe20000000000 */
[----:B------:R-:W-:Y:S01]  /*4070*/  LEA R12, R12, UR4, 0x2 ;  /* 0x000000040c0c7c11 */ /* 0x000fe2000f8e10ff */
[--C-:B------:R-:W-:Y:S01]  /*4080*/  IMAD.IADD R13, R11, 0x1, -R8.reuse ;  /* 0x000000010b0d7824 */ /* 0x100fe200078e0a08 */
[----:B------:R-:W-:Y:S01]  /*4090*/  LEA R15, R15, UR4, 0x2 ;  /* 0x000000040f0f7c11 */ /* 0x000fe2000f8e10ff */
[----:B------:R-:W-:Y:S01]  /*40a0*/  IMAD.IADD R8, R27, 0x1, R8 ;  /* 0x000000011b087824 */ /* 0x000fe200078e0208 */
[----:B------:R-:W-:Y:S01]  /*40b0*/  SEL R17, R26, R17, !P1 ;  /* 0x000000111a117207 */ /* 0x000fe20004800000 */
[----:B------:R-:W-:Y:S01]  /*40c0*/  IMAD R13, R32, 0xe, R13 ;  /* 0x0000000e200d7824 */ /* 0x000fe200078e020d */
[----:B------:R-:W-:Y:S01]  /*40d0*/  ISETP.NE.AND P1, PT, R23, RZ, PT ;  /* 0x000000ff1700720c */ /* 0x000fe20003f25270 */
[----:B------:R-:W-:Y:S01]  /*40e0*/  IMAD.IADD R19, R11, 0x1, -R8 ;  /* 0x000000010b137824 */ /* 0x000fe200078e0a08 */
[----:B------:R-:W-:Y:S01]  /*40f0*/  LOP3.LUT R23, R23, 0x1, RZ, 0x3c, !PT ;  /* 0x0000000117177812 */ /* 0x000fe200078e3cff */
[----:B------:R-:W-:Y:S01]  /*4100*/  IMAD.IADD R26, R25, 0x1, R26 ;  /* 0x00000001191a7824 */ /* 0x000fe200078e021a */
[----:B------:R-:W-:Y:S01]  /*4110*/  LOP3.LUT R25, R22, 0x1, RZ, 0x3c, !PT ;  /* 0x0000000116197812 */ /* 0x000fe200078e3cff */
[----:B------:R-:W-:Y:S01]  /*4120*/  VIADD R13, R13, 0x3 ;  /* 0x000000030d0d7836 */ /* 0x000fe20000000000 */
[----:B------:R-:W-:Y:S01]  /*4130*/  LEA R2, R17, UR4, 0x2 ;  /* 0x0000000411027c11 */ /* 0x000fe2000f8e10ff */
[----:B------:R-:W-:-:S02]  /*4140*/  IMAD R19, R32, 0xe, R19 ;  /* 0x0000000e20137824 */ /* 0x000fc400078e0213 */
[----:B------:R-:W-:Y:S01]  /*4150*/  IMAD.IADD R8, R23, 0x1, R8 ;  /* 0x0000000117087824 */ /* 0x000fe200078e0208 */
[----:B------:R-:W-:Y:S01]  /*4160*/  SEL R13, R26, R13, !P2 ;  /* 0x0000000d1a0d7207 */ /* 0x000fe20005000000 */
[----:B------:R-:W-:Y:S01]  /*4170*/  IMAD.IADD R26, R27, 0x1, R26 ;  /* 0x000000011b1a7824 */ /* 0x000fe200078e021a */
[----:B------:R-:W-:Y:S01]  /*4180*/  ISETP.NE.AND P2, PT, R22, RZ, PT ;  /* 0x000000ff1600720c */ /* 0x000fe20003f45270 */
[----:B------:R-:W-:Y:S01]  /*4190*/  VIADD R19, R19, 0x4 ;  /* 0x0000000413137836 */ /* 0x000fe20000000000 */
[----:B------:R-:W-:-:S04]  /*41a0*/  LEA R13, R13, UR4, 0x2 ;  /* 0x000000040d0d7c11 */ /* 0x000fc8000f8e10ff */
[----:B------:R-:W-:Y:S01]  /*41b0*/  SEL R19, R26, R19, !P1 ;  /* 0x000000131a137207 */ /* 0x000fe20004800000 */
[----:B------:R-:W-:Y:S01]  /*41c0*/  IMAD.IADD R26, R23, 0x1, R26 ;  /* 0x00000001171a7824 */ /* 0x000fe200078e021a */
[C---:B------:R-:W-:Y:S02]  /*41d0*/  ISETP.NE.AND P1, PT, R21.reuse, RZ, PT ;  /* 0x000000ff1500720c */ /* 0x040fe40003f25270 */
[----:B------:R-:W-:Y:S02]  /*41e0*/  LOP3.LUT R21, R21, 0x1, RZ, 0x3c, !PT ;  /* 0x0000000115157812 */ /* 0x000fe400078e3cff */
[----:B------:R-:W-:Y:S01]  /*41f0*/  LOP3.LUT R23, R20, 0x1, RZ, 0x3c, !PT ;  /* 0x0000000114177812 */ /* 0x000fe200078e3cff */
[----:B--2---:R-:W-:Y:S04]  /*4200*/  STS [R12], R16 ;  /* 0x000000100c007388 */ /* 0x004fe80000000800 */
[----:B---3--:R0:W-:Y:S04]  /*4210*/  STS [R15], R14 ;  /* 0x0000000e0f007388 */ /* 0x0081e80000000800 */
[----:B-----5:R1:W-:Y:S04]  /*4220*/  STS [R2], R45 ;  /* 0x0000002d02007388 */ /* 0x0203e80000000800 */
[----:B------:R2:W-:Y:S01]  /*4230*/  STS [R13], R44 ;  /* 0x0000002c0d007388 */ /* 0x0005e20000000800 */
[----:B0-----:R-:W-:-:S02]  /*4240*/  IMAD.IADD R15, R11, 0x1, -R8 ;  /* 0x000000010b0f7824 */ /* 0x001fc400078e0a08 */
[----:B------:R-:W-:Y:S02]  /*4250*/  IMAD.IADD R8, R25, 0x1, R8 ;  /* 0x0000000119087824 */ /* 0x000fe400078e0208 */
[C---:B------:R-:W-:Y:S01]  /*4260*/  IMAD R15, R32.reuse, 0xe, R15 ;  /* 0x0000000e200f7824 */ /* 0x040fe200078e020f */
[----:B-1----:R-:W-:Y:S01]  /*4270*/  LEA R2, R19, UR4, 0x2 ;  /* 0x0000000413027c11 */ /* 0x002fe2000f8e10ff */
[--C-:B------:R-:W-:Y:S02]  /*4280*/  IMAD.IADD R17, R11, 0x1, -R8.reuse ;  /* 0x000000010b117824 */ /* 0x100fe400078e0a08 */
[----:B------:R-:W-:Y:S02]  /*4290*/  VIADD R15, R15, 0x5 ;  /* 0x000000050f0f7836 */ /* 0x000fe40000000000 */
[----:B------:R-:W-:Y:S01]  /*42a0*/  IMAD.IADD R8, R21, 0x1, R8 ;  /* 0x0000000115087824 */ /* 0x000fe200078e0208 */
[----:B------:R0:W-:Y:S01]  /*42b0*/  STS [R2], R43 ;  /* 0x0000002b02007388 */ /* 0x0001e20000000800 */
[----:B------:R-:W-:Y:S01]  /*42c0*/  IMAD R17, R32, 0xe, R17 ;  /* 0x0000000e20117824 */ /* 0x000fe200078e0211 */
[----:B------:R-:W-:Y:S01]  /*42d0*/  SEL R15, R26, R15, !P2 ;  /* 0x0000000f1a0f7207 */ /* 0x000fe20005000000 */
[----:B--2---:R-:W-:Y:S01]  /*42e0*/  IMAD.IADD R13, R11, 0x1, -R8 ;  /* 0x000000010b0d7824 */ /* 0x004fe200078e0a08 */
[----:B------:R-:W-:Y:S01]  /*42f0*/  ISETP.NE.AND P2, PT, R20, RZ, PT ;  /* 0x000000ff1400720c */ /* 0x000fe20003f45270 */
[----:B------:R-:W-:Y:S01]  /*4300*/  IMAD.IADD R26, R25, 0x1, R26 ;  /* 0x00000001191a7824 */ /* 0x000fe200078e021a */
[----:B------:R-:W-:Y:S01]  /*4310*/  LEA R15, R15, UR4, 0x2 ;  /* 0x000000040f0f7c11 */ /* 0x000fe2000f8e10ff */
[----:B------:R-:W-:-:S02]  /*4320*/  VIADD R17, R17, 0x6 ;  /* 0x0000000611117836 */ /* 0x000fc40000000000 */
[----:B------:R-:W-:Y:S02]  /*4330*/  IMAD.IADD R8, R23, 0x1, R8 ;  /* 0x0000000117087824 */ /* 0x000fe400078e0208 */
[----:B------:R-:W-:Y:S01]  /*4340*/  IMAD R13, R32, 0xe, R13 ;  /* 0x0000000e200d7824 */ /* 0x000fe200078e020d */
[----:B------:R-:W-:Y:S01]  /*4350*/  SEL R17, R26, R17, !P1 ;  /* 0x000000111a117207 */ /* 0x000fe20004800000 */
[----:B------:R-:W-:Y:S01]  /*4360*/  IMAD.IADD R19, R11, 0x1, -R8 ;  /* 0x000000010b137824 */ /* 0x000fe200078e0a08 */
[----:B------:R-:W-:Y:S01]  /*4370*/  ISETP.NE.AND P1, PT, R7, RZ, PT ;  /* 0x000000ff0700720c */ /* 0x000fe20003f25270 */
[----:B------:R-:W-:Y:S01]  /*4380*/  IMAD.IADD R26, R21, 0x1, R26 ;  /* 0x00000001151a7824 */ /* 0x000fe200078e021a */
[----:B------:R-:W-:Y:S01]  /*4390*/  LOP3.LUT R21, R7, 0x1, RZ, 0x3c, !PT ;  /* 0x0000000107157812 */ /* 0x000fe200078e3cff */
[----:B------:R-:W-:Y:S01]  /*43a0*/  VIADD R13, R13, 0x7 ;  /* 0x000000070d0d7836 */ /* 0x000fe20000000000 */
[----:B------:R1:W-:Y:S01]  /*43b0*/  STS [R15], R42 ;  /* 0x0000002a0f007388 */ /* 0x0003e20000000800 */
[----:B------:R-:W-:Y:S01]  /*43c0*/  IMAD R19, R32, 0xe, R19 ;  /* 0x0000000e20137824 */ /* 0x000fe200078e0213 */
[----:B0-----:R-:W-:Y:S01]  /*43d0*/  LEA R2, R17, UR4, 0x2 ;  /* 0x0000000411027c11 */ /* 0x001fe2000f8e10ff */
[----:B------:R-:W-:Y:S01]  /*43e0*/  IMAD.IADD R8, R21, 0x1, R8 ;  /* 0x0000000115087824 */ /* 0x000fe200078e0208 */
[----:B------:R-:W-:Y:S01]  /*43f0*/  SEL R13, R26, R13, !P2 ;  /* 0x0000000d1a0d7207 */ /* 0x000fe20005000000 */
[----:B------:R-:W-:Y:S01]  /*4400*/  IMAD.IADD R26, R23, 0x1, R26 ;  /* 0x00000001171a7824 */ /* 0x000fe200078e021a */
[C---:B------:R-:W-:Y:S01]  /*4410*/  ISETP.NE.AND P2, PT, R6.reuse, RZ, PT ;  /* 0x000000ff0600720c */ /* 0x040fe20003f45270 */
[----:B------:R-:W-:Y:S01]  /*4420*/  VIADD R19, R19, 0x8 ;  /* 0x0000000813137836 */ /* 0x000fe20000000000 */
[----:B------:R0:W-:Y:S01]  /*4430*/  STS [R2], R41 ;  /* 0x0000002902007388 */ /* 0x0001e20000000800 */
[----:B------:R-:W-:Y:S01]  /*4440*/  IMAD.IADD R7, R11, 0x1, -R8 ;  /* 0x000000010b077824 */ /* 0x000fe200078e0a08 */
[----:B-1----:R-:W-:-:S02]  /*4450*/  LOP3.LUT R15, R6, 0x1, RZ, 0x3c, !PT ;  /* 0x00000001060f7812 */ /* 0x002fc400078e3cff */
[----:B------:R-:W-:Y:S01]  /*4460*/  SEL R19, R26, R19, !P1 ;  /* 0x000000131a137207 */ /* 0x000fe20004800000 */
[----:B------:R-:W-:Y:S01]  /*4470*/  IMAD.IADD R26, R21, 0x1, R26 ;  /* 0x00000001151a7824 */ /* 0x000fe200078e021a */
[----:B------:R-:W-:Y:S01]  /*4480*/  LOP3.LUT R21, R5, 0x1, RZ, 0x3c, !PT ;  /* 0x0000000105157812 */ /* 0x000fe200078e3cff */
[----:B------:R-:W-:Y:S01]  /*4490*/  IMAD.IADD R8, R15, 0x1, R8 ;  /* 0x000000010f087824 */ /* 0x000fe200078e0208 */
[----:B------:R-:W-:Y:S01]  /*44a0*/  LEA R10, R19, UR4, 0x2 ;  /* 0x00000004130a7c11 */ /* 0x000fe2000f8e10ff */
[----:B------:R-:W-:Y:S01]  /*44b0*/  IMAD R7, R32, 0xe, R7 ;  /* 0x0000000e20077824 */ /* 0x000fe200078e0207 */
[----:B------:R-:W-:Y:S01]  /*44c0*/  LOP3.LUT R19, R4, 0x1, RZ, 0x3c, !PT ;  /* 0x0000000104137812 */ /* 0x000fe200078e3cff */
[----:B0-----:R-:W-:Y:S01]  /*44d0*/  IMAD.IADD R2, R21, 0x1, R8 ;  /* 0x0000000115027824 */ /* 0x001fe200078e0208 */
[----:B------:R-:W-:Y:S01]  /*44e0*/  LEA R13, R13, UR4, 0x2 ;  /* 0x000000040d0d7c11 */ /* 0x000fe2000f8e10ff */
[----:B------:R-:W-:Y:S01]  /*44f0*/  VIADD R7, R7, 0x9 ;  /* 0x0000000907077836 */ /* 0x000fe20000000000 */
[----:B------:R-:W-:Y:S01]  /*4500*/  LOP3.LUT R23, R3, 0x1, RZ, 0x3c, !PT ;  /* 0x0000000103177812 */ /* 0x000fe200078e3cff */
[----:B------:R-:W-:Y:S01]  /*4510*/  IMAD.IADD R6, R19, 0x1, R2 ;  /* 0x0000000113067824 */ /* 0x000fe200078e0202 */
[----:B------:R-:W-:Y:S01]  /*4520*/  ISETP.NE.AND P1, PT, RZ, UR5, PT ;  /* 0x00000005ff007c0c */ /* 0x000fe2000bf25270 */
[----:B------:R0:W-:Y:S01]  /*4530*/  STS [R13], R40 ;  /* 0x000000280d007388 */ /* 0x0001e20000000800 */
[----:B------:R-:W-:Y:S01]  /*4540*/  SEL R12, R26, R7, !P2 ;  /* 0x000000071a0c7207 */ /* 0x000fe20005000000 */
[C---:B------:R-:W-:Y:S01]  /*4550*/  IMAD.IADD R3, R11.reuse, 0x1, -R8 ;  /* 0x000000010b037824 */ /* 0x040fe200078e0a08 */
[----:B------:R-:W-:Y:S01]  /*4560*/  IADD3 R17, PT, PT, R11, -R6, -R23 ;  /* 0x800000060b117210 */ /* 0x000fe20007ffe817 */
[----:B------:R-:W-:Y:S01]  /*4570*/  IMAD.IADD R26, R15, 0x1, R26 ;  /* 0x000000010f1a7824 */ /* 0x000fe200078e021a */
[----:B------:R-:W-:Y:S01]  /*4580*/  ISETP.NE.AND P2, PT, R4, RZ, PT ;  /* 0x000000ff0400720c */ /* 0x000fe20003f45270 */
[----:B------:R-:W-:Y:S01]  /*4590*/  IMAD.IADD R15, R11, 0x1, -R6 ;  /* 0x000000010b0f7824 */ /* 0x000fe200078e0a06 */
[----:B------:R1:W-:Y:S01]  /*45a0*/  STS [R10], R39 ;  /* 0x000000270a007388 */ /* 0x0003e20000000800 */
[----:B------:R-:W-:-:S02]  /*45b0*/  IMAD R3, R32, 0xe, R3 ;  /* 0x0000000e20037824 */ /* 0x000fc400078e0203 */
[----:B0-----:R-:W-:Y:S02]  /*45c0*/  IMAD.IADD R13, R11, 0x1, -R2 ;  /* 0x000000010b0d7824 */ /* 0x001fe400078e0a02 */
[C---:B------:R-:W-:Y:S01]  /*45d0*/  IMAD R15, R32.reuse, 0xe, R15 ;  /* 0x0000000e200f7824 */ /* 0x040fe200078e020f */
[----:B------:R-:W0:Y:S01]  /*45e0*/  @!P1 LDC.64 R6, c[0x0][0x3d8] ;  /* 0x0000f600ff069b82 */ /* 0x000e220000000a00 */
[C---:B------:R-:W-:Y:S02]  /*45f0*/  IMAD R13, R32.reuse, 0xe, R13 ;  /* 0x0000000e200d7824 */ /* 0x040fe400078e020d */
[----:B------:R-:W-:Y:S02]  /*4600*/  IMAD.IADD R2, R21, 0x1, R26 ;  /* 0x0000000115027824 */ /* 0x000fe400078e021a */
[----:B------:R-:W-:Y:S02]  /*4610*/  VIADD R3, R3, 0xa ;  /* 0x0000000a03037836 */ /* 0x000fe40000000000 */
[----:B------:R-:W-:Y:S01]  /*4620*/  VIADD R13, R13, 0xb ;  /* 0x0000000b0d0d7836 */ /* 0x000fe20000000000 */
[----:B------:R-:W2:Y:S01]  /*4630*/  @!P1 LDC.64 R4, c[0x0][0x3d8] ;  /* 0x0000f600ff049b82 */ /* 0x000ea20000000a00 */
[----:B------:R-:W-:Y:S01]  /*4640*/  IMAD R17, R32, 0xe, R17 ;  /* 0x0000000e20117824 */ /* 0x000fe200078e0211 */
[----:B------:R-:W-:Y:S01]  /*4650*/  SEL R3, R26, R3, !P3 ;  /* 0x000000031a037207 */ /* 0x000fe20005800000 */
[----:B------:R-:W-:Y:S01]  /*4660*/  IMAD.IADD R8, R19, 0x1, R2 ;  /* 0x0000000113087824 */ /* 0x000fe200078e0202 */
[----:B------:R-:W-:Y:S01]  /*4670*/  SEL R2, R2, R13, !P2 ;  /* 0x0000000d02027207 */ /* 0x000fe20005000000 */
[----:B------:R-:W-:Y:S01]  /*4680*/  VIADD R15, R15, 0xc ;  /* 0x0000000c0f0f7836 */ /* 0x000fe20000000000 */
[----:B------:R-:W-:Y:S01]  /*4690*/  LEA R13, R12, UR4, 0x2 ;  /* 0x000000040c0d7c11 */ /* 0x000fe2000f8e10ff */
[----:B------:R-:W-:Y:S01]  /*46a0*/  VIADD R17, R17, 0xd ;  /* 0x0000000d11117836 */ /* 0x000fe20000000000 */
[----:B------:R-:W3:Y:S01]  /*46b0*/  S2R R16, SR_CTAID.Y ;  /* 0x0000000000107919 */ /* 0x000ee20000002600 */
[----:B------:R-:W-:Y:S01]  /*46c0*/  @!P0 IMAD.IADD R17, R23, 0x1, R8 ;  /* 0x0000000117118824 */ /* 0x000fe200078e0208 */
[----:B-1----:R-:W-:Y:S01]  /*46d0*/  SEL R10, R8, R15, !P4 ;  /* 0x0000000f080a7207 */ /* 0x002fe20006000000 */
[----:B------:R-:W3:Y:S01]  /*46e0*/  LDC R14, c[0x0][0x374] ;  /* 0x0000dd00ff0e7b82 */ /* 0x000ee20000000800 */
[----:B------:R-:W-:Y:S01]  /*46f0*/  LEA R8, R3, UR4, 0x2 ;  /* 0x0000000403087c11 */ /* 0x000fe2000f8e10ff */
[----:B------:R-:W-:Y:S01]  /*4700*/  STS [R13], R38 ;  /* 0x000000260d007388 */ /* 0x000fe20000000800 */
[----:B------:R-:W-:-:S02]  /*4710*/  LEA R15, R2, UR4, 0x2 ;  /* 0x00000004020f7c11 */ /* 0x000fc4000f8e10ff */
[----:B------:R-:W-:Y:S01]  /*4720*/  LEA R10, R10, UR4, 0x2 ;  /* 0x000000040a0a7c11 */ /* 0x000fe2000f8e10ff */
[----:B------:R1:W-:Y:S01]  /*4730*/  STS [R8], R31 ;  /* 0x0000001f08007388 */ /* 0x0003e20000000800 */
[----:B------:R-:W-:Y:S01]  /*4740*/  LEA R17, R17, UR4, 0x2 ;  /* 0x0000000411117c11 */ /* 0x000fe2000f8e10ff */
[----:B------:R-:W4:Y:S02]  /*4750*/  @!P1 LDC.64 R20, c[0x0][0x3d0] ;  /* 0x0000f400ff149b82 */ /* 0x000f240000000a00 */
[----:B------:R-:W-:Y:S04]  /*4760*/  STS [R15], R30 ;  /* 0x0000001e0f007388 */ /* 0x000fe80000000800 */
[----:B------:R3:W-:Y:S04]  /*4770*/  STS [R10], R29 ;  /* 0x0000001d0a007388 */ /* 0x0007e80000000800 */
[----:B------:R-:W-:Y:S01]  /*4780*/  STS [R17], R28 ;  /* 0x0000001c11007388 */ /* 0x000fe20000000800 */
[----:B------:R-:W-:Y:S01]  /*4790*/  BAR.SYNC.DEFER_BLOCKING 0x0 ;  /* 0x0000000000007b1d */ /* 0x000fe20000010000 */
[----:B------:R-:W-:-:S05]  /*47a0*/  CS2R R2, SRZ ;  /* 0x0000000000027805 */ /* 0x000fca000001ff00 */
[----:B0-----:R-:W4:Y:S04]  /*47b0*/  @!P1 LDG.E.64 R6, desc[UR6][R6.64] ;  /* 0x0000000606069981 */ /* 0x001f28000c1e1b00 */
[----:B--2---:R0:W2:Y:S01]  /*47c0*/  @!P1 LDG.E.64 R2, desc[UR6][R4.64] ;  /* 0x0000000604029981 */ /* 0x0040a2000c1e1b00 */
[C---:B------:R-:W-:Y:S01]  /*47d0*/  ISETP.GE.AND P0, PT, R32.reuse, R9, PT ;  /* 0x000000092000720c */ /* 0x040fe20003f06270 */
[----:B------:R-:W-:Y:S01]  /*47e0*/  BSSY.RECONVERGENT B0, `(.L_x_52) ;  /* 0x000002b000007945 */ /* 0x000fe20003800200 */
[C---:B-1----:R-:W-:Y:S01]  /*47f0*/  LEA R8, R32.reuse, UR4, 0x2 ;  /* 0x0000000420087c11 */ /* 0x042fe2000f8e10ff */
[----:B------:R-:W3:Y:S01]  /*4800*/  S2R R19, SR_CTAID.X ;  /* 0x0000000000137919 */ /* 0x000ee20000002500 */
[----:B------:R-:W1:Y:S01]  /*4810*/  LDCU.64 UR4, c[0x0][0x398] ;  /* 0x00007300ff0477ac */ /* 0x000e620008000a00 */
[----:B------:R-:W-:-:S02]  /*4820*/  IADD3 R0, PT, PT, R32, R0, R11 ;  /* 0x0000000020007210 */ /* 0x000fc40007ffe00b */
[----:B------:R-:W1:Y:S03]  /*4830*/  LDS R15, [R8] ;  /* 0x00000000080f7984 */ /* 0x000e660000000800 */
[----:B0-----:R-:W-:Y:S01]  /*4840*/  VIADD R5, R0, 0xffffdd00 ;  /* 0xffffdd0000057836 */ /* 0x001fe20000000000 */
[----:B------:R0:W0:Y:S02]  /*4850*/  LDS R17, [R8+0xa00] ;  /* 0x000a000008117984 */ /* 0x0000240000000800 */
[----:B------:R-:W1:Y:S01]  /*4860*/  @P0 LDC.64 R12, c[0x0][0x390] ;  /* 0x0000e400ff0c0b82 */ /* 0x000e620000000a00 */
[----:B---3--:R-:W-:Y:S02]  /*4870*/  IMAD R10, R19, R14, R16 ;  /* 0x0000000e130a7224 */ /* 0x008fe400078e0210 */
[----:B------:R-:W-:Y:S02]  /*4880*/  IMAD.MOV.U32 R19, RZ, RZ, RZ ;  /* 0x000000ffff137224 */ /* 0x000fe400078e00ff */
[----:B------:R-:W-:-:S02]  /*4890*/  IMAD R11, R10, 0x2300, -R11 ;  /* 0x000023000a0b7824 */ /* 0x000fc400078e0a0b */
[----:B------:R-:W-:Y:S02]  /*48a0*/  IMAD.MOV.U32 R14, RZ, RZ, RZ ;  /* 0x000000ffff0e7224 */ /* 0x000fe400078e00ff */
[----:B------:R-:W-:Y:S02]  /*48b0*/  @!P0 IMAD.IADD R4, R11, 0x1, R32 ;  /* 0x000000010b048824 */ /* 0x000fe400078e0220 */
[----:B------:R-:W-:Y:S01]  /*48c0*/  VIADD R16, R32, 0x280 ;  /* 0x0000028020107836 */ /* 0x000fe20000000000 */
[----:B----4-:R-:W-:-:S05]  /*48d0*/  @!P1 IADD3 R19, P2, PT, -R6, R20, RZ ;  /* 0x0000001406139210 */ /* 0x010fca0007f5e1ff */
[----:B------:R-:W-:Y:S01]  /*48e0*/  @!P1 IMAD.X R14, R21, 0x1, ~R7, P2 ;  /* 0x00000001150e9824 */ /* 0x000fe200010e0e07 */
[C---:B--2---:R-:W-:Y:S02]  /*48f0*/  @P0 IADD3 R10, P1, PT, R5.reuse, R2, RZ ;  /* 0x00000002050a0210 */ /* 0x044fe40007f3e0ff */
[----:B------:R-:W-:Y:S02]  /*4900*/  @!P0 IADD3 R7, P2, PT, R4, R19, RZ ;  /* 0x0000001304078210 */ /* 0x000fe40007f5e0ff */
[----:B------:R-:W-:Y:S02]  /*4910*/  @P0 LEA.HI.X.SX32 R5, R5, R3, 0x1, P1 ;  /* 0x0000000305050211 */ /* 0x000fe400008f0eff */
[----:B-1----:R-:W-:Y:S02]  /*4920*/  @P0 LEA R12, P1, R10, R12, 0x2 ;  /* 0x0000000c0a0c0211 */ /* 0x002fe400078210ff */
[----:B------:R-:W-:Y:S02]  /*4930*/  @!P0 LEA.HI.X.SX32 R4, R4, R14, 0x1, P2 ;  /* 0x0000000e04048211 */ /* 0x000fe400010f0eff */
[----:B------:R-:W-:-:S02]  /*4940*/  @!P0 LEA R6, P2, R7, UR4, 0x2 ;  /* 0x0000000407068c11 */ /* 0x000fc4000f8410ff */
[----:B------:R-:W-:Y:S02]  /*4950*/  @P0 LEA.HI.X R13, R10, R13, R5, 0x2, P1 ;  /* 0x0000000d0a0d0211 */ /* 0x000fe400008f1405 */
[----:B------:R-:W-:-:S03]  /*4960*/  @!P0 LEA.HI.X R7, R7, UR5, R4, 0x2, P2 ;  /* 0x0000000507078c11 */ /* 0x000fc600090f1404 */
[----:B------:R1:W-:Y:S04]  /*4970*/  @P0 STG.E desc[UR6][R12.64], R15 ;  /* 0x0000000f0c000986 */ /* 0x0003e8000c101906 */
[----:B------:R1:W-:Y:S01]  /*4980*/  @!P0 STG.E desc[UR6][R6.64], R15 ;  /* 0x0000000f06008986 */ /* 0x0003e2000c101906 */
[----:B------:R-:W-:Y:S02]  /*4990*/  IADD3 R5, P0, P1, R19, R11, R32 ;  /* 0x0000000b13057210 */ /* 0x000fe4000791e020 */
[----:B------:R-:W-:-:S04]  /*49a0*/  SHF.R.S32.HI R11, RZ, 0x1f, R11 ;  /* 0x0000001fff0b7819 */ /* 0x000fc8000001140b */
[----:B------:R-:W-:Y:S02]  /*49b0*/  IADD3.X R10, PT, PT, R14, R11, RZ, P0, P1 ;  /* 0x0000000b0e0a7210 */ /* 0x000fe400007e24ff */
[----:B------:R-:W-:Y:S02]  /*49c0*/  ISETP.GE.AND P0, PT, R16, R9, PT ;  /* 0x000000091000720c */ /* 0x000fe40003f06270 */
[----:B------:R-:W-:-:S04]  /*49d0*/  LEA R4, P1, R5, UR4, 0x2 ;  /* 0x0000000405047c11 */ /* 0x000fc8000f8210ff */
[----:B------:R-:W-:-:S07]  /*49e0*/  LEA.HI.X R5, R5, UR5, R10, 0x2, P1 ;  /* 0x0000000505057c11 */ /* 0x000fce00088f140a */
[----:B01----:R-:W-:Y:S05]  /*49f0*/  @!P0 BRA `(.L_x_53) ;  /* 0x0000000000208947 */ /* 0x003fea0003800000 */
[----:B------:R-:W0:Y:S01]  /*4a00*/  LDCU.64 UR4, c[0x0][0x390] ;  /* 0x00007200ff0477ac */ /* 0x000e220008000a00 */
[----:B------:R-:W-:-:S05]  /*4a10*/  VIADD R7, R0, 0xffffdf80 ;  /* 0xffffdf8000077836 */ /* 0x000fca0000000000 */
[----:B------:R-:W-:-:S04]  /*4a20*/  IADD3 R10, P0, PT, R7, R2, RZ ;  /* 0x00000002070a7210 */ /* 0x000fc80007f1e0ff */
[----:B------:R-:W-:Y:S02]  /*4a30*/  LEA.HI.X.SX32 R7, R7, R3, 0x1, P0 ;  /* 0x0000000307077211 */ /* 0x000fe400000f0eff */
[----:B0-----:R-:W-:-:S04]  /*4a40*/  LEA R6, P0, R10, UR4, 0x2 ;  /* 0x000000040a067c11 */ /* 0x001fc8000f8010ff */
[----:B------:R-:W-:-:S05]  /*4a50*/  LEA.HI.X R7, R10, UR5, R7, 0x2, P0 ;  /* 0x000000050a077c11 */ /* 0x000fca00080f1407 */
[----:B------:R1:W-:Y:S01]  /*4a60*/  STG.E desc[UR6][R6.64], R17 ;  /* 0x0000001106007986 */ /* 0x0003e2000c101906 */
[----:B------:R-:W-:Y:S05]  /*4a70*/  BRA `(.L_x_54) ;  /* 0x0000000000047947 */ /* 0x000fea0003800000 */
.L_x_53:
[----:B------:R0:W-:Y:S02]  /*4a80*/  STG.E desc[UR6][R4.64+0xa00], R17 ;  /* 0x000a001104007986 */ /* 0x0001e4000c101906 */
.L_x_54:
[----:B------:R-:W-:Y:S05]  /*4a90*/  BSYNC.RECONVERGENT B0 ;  /* 0x0000000000007941 */ /* 0x000fea0003800200 */
.L_x_52:
[----:B------:R2:W3:Y:S01]  /*4aa0*/  LDS R11, [R8+0x1400] ;  /* 0x00140000080b7984 */ /* 0x0004e20000000800 */
[----:B-1----:R-:W-:Y:S01]  /*4ab0*/  VIADD R6, R32, 0x500 ;  /* 0x0000050020067836 */ /* 0x002fe20000000000 */
[----:B------:R-:W-:Y:S04]  /*4ac0*/  BSSY.RECONVERGENT B0, `(.L_x_55) ;  /* 0x000000c000007945 */ /* 0x000fe80003800200 */
[----:B------:R-:W-:-:S13]  /*4ad0*/  ISETP.GE.AND P0, PT, R6, R9, PT ;  /* 0x000000090600720c */ /* 0x000fda0003f06270 */
[----:B--2---:R-:W-:Y:S05]  /*4ae0*/  @!P0 BRA `(.L_x_56) ;  /* 0x0000000000208947 */ /* 0x004fea0003800000 */
[----:B------:R-:W1:Y:S01]  /*4af0*/  LDCU.64 UR4, c[0x0][0x390] ;  /* 0x00007200ff0477ac */ /* 0x000e620008000a00 */
[----:B------:R-:W-:-:S05]  /*4b00*/  VIADD R7, R0, 0xffffe200 ;  /* 0xffffe20000077836 */ /* 0x000fca0000000000 */
[----:B------:R-:W-:-:S04]  /*4b10*/  IADD3 R10, P0, PT, R7, R2, RZ ;  /* 0x00000002070a7210 */ /* 0x000fc80007f1e0ff */
[----:B------:R-:W-:Y:S02]  /*4b20*/  LEA.HI.X.SX32 R7, R7, R3, 0x1, P0 ;  /* 0x0000000307077211 */ /* 0x000fe400000f0eff */
[----:B-1----:R-:W-:-:S04]  /*4b30*/  LEA R6, P0, R10, UR4, 0x2 ;  /* 0x000000040a067c11 */ /* 0x002fc8000f8010ff */
[----:B------:R-:W-:-:S05]  /*4b40*/  LEA.HI.X R7, R10, UR5, R7, 0x2, P0 ;  /* 0x000000050a077c11 */ /* 0x000fca00080f1407 */
[----:B---3--:R2:W-:Y:S01]  /*4b50*/  STG.E desc[UR6][R6.64], R11 ;  /* 0x0000000b06007986 */ /* 0x0085e2000c101906 */
[----:B------:R-:W-:Y:S05]  /*4b60*/  BRA `(.L_x_57) ;  /* 0x0000000000047947 */ /* 0x000fea0003800000 */
.L_x_56:
[----:B---3--:R1:W-:Y:S02]  /*4b70*/  STG.E desc[UR6][R4.64+0x1400], R11 ;  /* 0x0014000b04007986 */ /* 0x0083e4000c101906 */
.L_x_57:
[----:B------:R-:W-:Y:S05]  /*4b80*/  BSYNC.RECONVERGENT B0 ;  /* 0x0000000000007941 */ /* 0x000fea0003800200 */
.L_x_55:
[----:B-12---:R1:W2:Y:S01]  /*4b90*/  LDS R11, [R8+0x1e00] ;  /* 0x001e0000080b7984 */ /* 0x0062a20000000800 */
[----:B------:R-:W-:Y:S01]  /*4ba0*/  VIADD R6, R32, 0x780 ;  /* 0x0000078020067836 */ /* 0x000fe20000000000 */
[----:B------:R-:W-:Y:S04]  /*4bb0*/  BSSY.RECONVERGENT B0, `(.L_x_58) ;  /* 0x000000c000007945 */ /* 0x000fe80003800200 */
[----:B------:R-:W-:-:S13]  /*4bc0*/  ISETP.GE.AND P0, PT, R6, R9, PT ;  /* 0x000000090600720c */ /* 0x000fda0003f06270 */
[----:B-1----:R-:W-:Y:S05]  /*4bd0*/  @!P0 BRA `(.L_x_59) ;  /* 0x0000000000208947 */ /* 0x002fea0003800000 */
[----:B------:R-:W1:Y:S01]  /*4be0*/  LDCU.64 UR4, c[0x0][0x390] ;  /* 0x00007200ff0477ac */ /* 0x000e620008000a00 */
[----:B------:R-:W-:-:S05]  /*4bf0*/  VIADD R7, R0, 0xffffe480 ;  /* 0xffffe48000077836 */ /* 0x000fca0000000000 */
[----:B------:R-:W-:-:S04]  /*4c00*/  IADD3 R10, P0, PT, R7, R2, RZ ;  /* 0x00000002070a7210 */ /* 0x000fc80007f1e0ff */
[----:B------:R-:W-:Y:S02]  /*4c10*/  LEA.HI.X.SX32 R7, R7, R3, 0x1, P0 ;  /* 0x0000000307077211 */ /* 0x000fe400000f0eff */
[----:B-1----:R-:W-:-:S04]  /*4c20*/  LEA R6, P0, R10, UR4, 0x2 ;  /* 0x000000040a067c11 */ /* 0x002fc8000f8010ff */
[----:B------:R-:W-:-:S05]  /*4c30*/  LEA.HI.X R7, R10, UR5, R7, 0x2, P0 ;  /* 0x000000050a077c11 */ /* 0x000fca00080f1407 */
[----:B--2---:R2:W-:Y:S01]  /*4c40*/  STG.E desc[UR6][R6.64], R11 ;  /* 0x0000000b06007986 */ /* 0x0045e2000c101906 */
[----:B------:R-:W-:Y:S05]  /*4c50*/  BRA `(.L_x_60) ;  /* 0x0000000000047947 */ /* 0x000fea0003800000 */
.L_x_59:
[----:B--2---:R1:W-:Y:S02]  /*4c60*/  STG.E desc[UR6][R4.64+0x1e00], R11 ;  /* 0x001e000b04007986 */ /* 0x0043e4000c101906 */
.L_x_60:
[----:B------:R-:W-:Y:S05]  /*4c70*/  BSYNC.RECONVERGENT B0 ;  /* 0x0000000000007941 */ /* 0x000fea0003800200 */
.L_x_58:
        /* <DEDUP_REMOVED lines=13> */
.L_x_62:
[----:B--2---:R1:W-:Y:S02]  /*4d50*/  STG.E desc[UR6][R4.64+0x2800], R11 ;  /* 0x0028000b04007986 */ /* 0x0043e4000c101906 */
.L_x_63:
[----:B------:R-:W-:Y:S05]  /*4d60*/  BSYNC.RECONVERGENT B0 ;  /* 0x0000000000007941 */ /* 0x000fea0003800200 */
.L_x_61:
        /* <DEDUP_REMOVED lines=13> */
.L_x_65:
[----:B--2---:R1:W-:Y:S02]  /*4e40*/  STG.E desc[UR6][R4.64+0x3200], R11 ;  /* 0x0032000b04007986 */ /* 0x0043e4000c101906 */
.L_x_66:
[----:B------:R-:W-:Y:S05]  /*4e50*/  BSYNC.RECONVERGENT B0 ;  /* 0x0000000000007941 */ /* 0x000fea0003800200 */
.L_x_64:
        /* <DEDUP_REMOVED lines=13> */
.L_x_68:
[----:B--2---:R1:W-:Y:S02]  /*4f30*/  STG.E desc[UR6][R4.64+0x3c00], R11 ;  /* 0x003c000b04007986 */ /* 0x0043e4000c101906 */
.L_x_69:
[----:B------:R-:W-:Y:S05]  /*4f40*/  BSYNC.RECONVERGENT B0 ;  /* 0x0000000000007941 */ /* 0x000fea0003800200 */
.L_x_67:
        /* <DEDUP_REMOVED lines=13> */
.L_x_71:
[----:B--2---:R1:W-:Y:S02]  /*5020*/  STG.E desc[UR6][R4.64+0x4600], R11 ;  /* 0x0046000b04007986 */ /* 0x0043e4000c101906 */
.L_x_72:
[----:B------:R-:W-:Y:S05]  /*5030*/  BSYNC.RECONVERGENT B0 ;  /* 0x0000000000007941 */ /* 0x000fea0003800200 */
.L_x_70:
[----:B-12---:R1:W2:Y:S01]  /*5040*/  LDS R11, [R8+0x5000] ;  /* 0x00500000080b7984 */ /* 0x0062a20000000800 */
[----:B------:R-:W-:Y:S01]  /*5050*/  LOP3.LUT R6, R32, 0x1400, RZ, 0xfc, !PT ;  /* 0x0000140020067812 */ /* 0x000fe200078efcff */
[----:B------:R-:W-:Y:S03]  /*5060*/  BSSY.RECONVERGENT B0, `(.L_x_73) ;  /* 0x000000c000007945 */ /* 0x000fe60003800200 */
        /* <DEDUP_REMOVED lines=10> */
.L_x_74:
[----:B--2---:R1:W-:Y:S02]  /*5110*/  STG.E desc[UR6][R4.64+0x5000], R11 ;  /* 0x0050000b04007986 */ /* 0x0043e4000c101906 */
.L_x_75:
[----:B------:R-:W-:Y:S05]  /*5120*/  BSYNC.RECONVERGENT B0 ;  /* 0x0000000000007941 */ /* 0x000fea0003800200 */
.L_x_73:
        /* <DEDUP_REMOVED lines=13> */
.L_x_77:
[----:B--2---:R1:W-:Y:S02]  /*5200*/  STG.E desc[UR6][R4.64+0x5a00], R11 ;  /* 0x005a000b04007986 */ /* 0x0043e4000c101906 */
.L_x_78:
[----:B------:R-:W-:Y:S05]  /*5210*/  BSYNC.RECONVERGENT B0 ;  /* 0x0000000000007941 */ /* 0x000fea0003800200 */
.L_x_76:
        /* <DEDUP_REMOVED lines=13> */
.L_x_80:
[----:B--2---:R1:W-:Y:S02]  /*52f0*/  STG.E desc[UR6][R4.64+0x6400], R11 ;  /* 0x0064000b04007986 */ /* 0x0043e4000c101906 */
.L_x_81:
[----:B------:R-:W-:Y:S05]  /*5300*/  BSYNC.RECONVERGENT B0 ;  /* 0x0000000000007941 */ /* 0x000fea0003800200 */
.L_x_79:
        /* <DEDUP_REMOVED lines=13> */
.L_x_83:
[----:B--2---:R1:W-:Y:S02]  /*53e0*/  STG.E desc[UR6][R4.64+0x6e00], R11 ;  /* 0x006e000b04007986 */ /* 0x0043e4000c101906 */
.L_x_84:
[----:B------:R-:W-:Y:S05]  /*53f0*/  BSYNC.RECONVERGENT B0 ;  /* 0x0000000000007941 */ /* 0x000fea0003800200 */
.L_x_82:
        /* <DEDUP_REMOVED lines=13> */
.L_x_86:
[----:B--2---:R1:W-:Y:S02]  /*54d0*/  STG.E desc[UR6][R4.64+0x7800], R11 ;  /* 0x0078000b04007986 */ /* 0x0043e4000c101906 */
.L_x_87:
[----:B------:R-:W-:Y:S05]  /*54e0*/  BSYNC.RECONVERGENT B0 ;  /* 0x0000000000007941 */ /* 0x000fea0003800200 */
.L_x_85:
[----:B--2---:R2:W3:Y:S01]  /*54f0*/  LDS R7, [R8+0x8200] ;  /* 0x0082000008077984 */ /* 0x0044e20000000800 */
[----:B------:R-:W-:-:S05]  /*5500*/  VIADD R32, R32, 0x2080 ;  /* 0x0000208020207836 */ /* 0x000fca0000000000 */
[----:B------:R-:W-:-:S13]  /*5510*/  ISETP.GE.AND P0, PT, R32, R9, PT ;  /* 0x000000092000720c */ /* 0x000fda0003f06270 */
[----:B--2---:R-:W-:Y:S05]  /*5520*/  @!P0 BRA `(.L_x_88) ;  /* 0x0000000000208947 */ /* 0x004fea0003800000 */
[----:B------:R-:W2:Y:S01]  /*5530*/  LDCU.64 UR4, c[0x0][0x390] ;  /* 0x00007200ff0477ac */ /* 0x000ea20008000a00 */
[----:B01----:R-:W-:-:S05]  /*5540*/  VIADD R5, R0, 0xfffffd80 ;  /* 0xfffffd8000057836 */ /* 0x003fca0000000000 */
[----:B------:R-:W-:-:S04]  /*5550*/  IADD3 R0, P0, PT, R5, R2, RZ ;  /* 0x0000000205007210 */ /* 0x000fc80007f1e0ff */
[----:B------:R-:W-:Y:S02]  /*5560*/  LEA.HI.X.SX32 R3, R5, R3, 0x1, P0 ;  /* 0x0000000305037211 */ /* 0x000fe400000f0eff */
[----:B--2---:R-:W-:-:S04]  /*5570*/  LEA R2, P0, R0, UR4, 0x2 ;  /* 0x0000000400027c11 */ /* 0x004fc8000f8010ff */
[----:B------:R-:W-:-:S05]  /*5580*/  LEA.HI.X R3, R0, UR5, R3, 0x2, P0 ;  /* 0x0000000500037c11 */ /* 0x000fca00080f1403 */
[----:B---3--:R-:W-:Y:S01]  /*5590*/  STG.E desc[UR6][R2.64], R7 ;  /* 0x0000000702007986 */ /* 0x008fe2000c101906 */
[----:B------:R-:W-:Y:S05]  /*55a0*/  EXIT ;  /* 0x000000000000794d */ /* 0x000fea0003800000 */
.L_x_88:
[----:B---3--:R-:W-:Y:S01]  /*55b0*/  STG.E desc[UR6][R4.64+0x8200], R7 ;  /* 0x0082000704007986 */ /* 0x008fe2000c101906 */
[----:B------:R-:W-:Y:S05]  /*55c0*/  EXIT ;  /* 0x000000000000794d */ /* 0x000fea0003800000 */
.L_x_0:
[----:B------:R-:W0:Y:S01]  /*55d0*/  LDC R2, c[0x0][0x3b4] ;  /* 0x0000ed00ff027b82 */ /* 0x000e220000000800 */
[----:B------:R-:W-:Y:S01]  /*55e0*/  ISETP.NE.AND P0, PT, R0, RZ, PT ;  /* 0x000000ff0000720c */ /* 0x000fe20003f05270 */
[----:B------:R-:W-:Y:S01]  /*55f0*/  BSSY.RECONVERGENT B0, `(.L_x_89) ;  /* 0x00005ff000007945 */ /* 0x000fe20003800200 */
[----:B0-----:R-:W-:-:S11]  /*5600*/  IMAD.IADD R10, R2, 0x1, -R4 ;  /* 0x00000001020a7824 */ /* 0x001fd600078e0a04 */
[----:B------:R-:W-:Y:S05]  /*5610*/  @P0 BRA `(.L_x_90) ;  /* 0x0000002800fc0947 */ /* 0x000fea0003800000 */
[----:B------:R-:W2:Y:S01]  /*5620*/  LDL R22, [R1+0x4] ;  /* 0x0000040001167983 */ /* 0x000ea20000100800 */
[----:B------:R-:W0:Y:S03]  /*5630*/  LDCU.U8 UR9, c[0x0][0x3c0] ;  /* 0x00007800ff0977ac */ /* 0x000e260008000000 */
[----:B------:R-:W3:Y:S01]  /*5640*/  LDL R18, [R1] ;  /* 0x0000000001127983 */ /* 0x000ee20000100800 */
[----:B------:R-:W1:Y:S01]  /*5650*/  LDCU.64 UR10, c[0x0][0x3d0] ;  /* 0x00007a00ff0a77ac */ /* 0x000e620008000a00 */
[----:B------:R-:W-:Y:S01]  /*5660*/  LOP3.LUT R14, R14, 0xffffffdf, RZ, 0xc0, !PT ;  /* 0xffffffdf0e0e7812 */ /* 0x000fe200078ec0ff */
[----:B------:R-:W4:Y:S01]  /*5670*/  S2R R0, SR_TID.X ;  /* 0x0000000000007919 */ /* 0x000f220000002100 */
[----:B------:R-:W4:Y:S01]  /*5680*/  LDCU.64 UR14, c[0x0][0x388] ;  /* 0x00007100ff0e77ac */ /* 0x000f220008000a00 */
[----:B------:R-:W4:Y:S01]  /*5690*/  LDCU.64 UR12, c[0x0][0x380] ;  /* 0x00007000ff0c77ac */ /* 0x000f220008000a00 */
[----:B0-----:R-:W-:-:S04]  /*56a0*/  UISETP.NE.AND UP0, UPT, UR9, URZ, UPT ;  /* 0x000000ff0900728c */ /* 0x001fc8000bf05270 */
[----:B-1----:R-:W-:Y:S02]  /*56b0*/  USEL UR4, UR10, URZ, !UP0 ;  /* 0x000000ff0a047287 */ /* 0x002fe4000c000000 */
[----:B------:R-:W-:Y:S01]  /*56c0*/  USEL UR5, UR11, URZ, !UP0 ;  /* 0x000000ff0b057287 */ /* 0x000fe2000c000000 */
[----:B----4-:R-:W-:-:S04]  /*56d0*/  IMAD R11, R0, 0xe, RZ ;  /* 0x0000000e000b7824 */ /* 0x010fc800078e02ff */
[C---:B------:R-:W-:Y:S02]  /*56e0*/  VIADD R9, R11.reuse, 0x1 ;  /* 0x000000010b097836 */ /* 0x040fe40000000000 */
[C---:B------:R-:W-:Y:S02]  /*56f0*/  VIADD R13, R11.reuse, 0x3 ;  /* 0x000000030b0d7836 */ /* 0x040fe40000000000 */
[----:B------:R-:W-:Y:S01]  /*5700*/  VIADD R15, R11, 0x4 ;  /* 0x000000040b0f7836 */ /* 0x000fe20000000000 */
[-C--:B------:R-:W-:Y:S01]  /*5710*/  ISETP.GE.AND P0, PT, R9, R10.reuse, PT ;  /* 0x0000000a0900720c */ /* 0x080fe20003f06270 */
[----:B------:R-:W-:Y:S01]  /*5720*/  VIADD R9, R11, 0x2 ;  /* 0x000000020b097836 */ /* 0x000fe20000000000 */
[-C--:B------:R-:W-:Y:S01]  /*5730*/  ISETP.GE.AND P5, PT, R13, R10.reuse, PT ;  /* 0x0000000a0d00720c */ /* 0x080fe20003fa6270 */
[----:B------:R-:W-:Y:S01]  /*5740*/  VIADD R19, R11, 0x9 ;  /* 0x000000090b137836 */ /* 0x000fe20000000000 */
[-C--:B------:R-:W-:Y:S01]  /*5750*/  ISETP.GE.AND P4, PT, R15, R10.reuse, PT ;  /* 0x0000000a0f00720c */ /* 0x080fe20003f86270 */
[----:B------:R-:W-:Y:S01]  /*5760*/  VIADD R15, R11, 0x6 ;  /* 0x000000060b0f7836 */ /* 0x000fe20000000000 */
[----:B------:R-:W-:Y:S01]  /*5770*/  ISETP.GE.AND P6, PT, R9, R10, PT ;  /* 0x0000000a0900720c */ /* 0x000fe20003fc6270 */
[----:B------:R-:W-:-:S02]  /*5780*/  VIADD R9, R11, 0x5 ;  /* 0x000000050b097836 */ /* 0x000fc40000000000 */
[----:B------:R-:W-:Y:S01]  /*5790*/  VIADD R23, R11, 0xa ;  /* 0x0000000a0b177836 */ /* 0x000fe20000000000 */
[-C--:B------:R-:W-:Y:S01]  /*57a0*/  ISETP.GE.AND P2, PT, R15, R10.reuse, PT ;  /* 0x0000000a0f00720c */ /* 0x080fe20003f46270 */
[----:B------:R-:W-:Y:S01]  /*57b0*/  VIADD R15, R11, 0x7 ;  /* 0x000000070b0f7836 */ /* 0x000fe20000000000 */
[----:B------:R-:W-:Y:S01]  /*57c0*/  ISETP.GE.AND P3, PT, R9, R10, PT ;  /* 0x0000000a0900720c */ /* 0x000fe20003f66270 */
[C---:B------:R-:W-:Y:S01]  /*57d0*/  VIADD R25, R11.reuse, 0xb ;  /* 0x0000000b0b197836 */ /* 0x040fe20000000000 */
[----:B------:R-:W-:Y:S01]  /*57e0*/  @P0 LOP3.LUT R14, R14, 0x20, RZ, 0xfc, !PT ;  /* 0x000000200e0e0812 */ /* 0x000fe200078efcff */
[C---:B------:R-:W-:Y:S01]  /*57f0*/  VIADD R27, R11.reuse, 0xc ;  /* 0x0000000c0b1b7836 */ /* 0x040fe20000000000 */
[C---:B------:R-:W-:Y:S01]  /*5800*/  IADD3 R16, P0, P1, R11.reuse, UR4, R4 ;  /* 0x000000040b107c10 */ /* 0x040fe2000f91e004 */
[----:B------:R-:W-:Y:S01]  /*5810*/  VIADD R29, R11, 0xd ;  /* 0x0000000d0b1d7836 */ /* 0x000fe20000000000 */
[----:B------:R-:W-:Y:S02]  /*5820*/  LOP3.LUT R14, R14, 0xffffffef, RZ, 0xc0, !PT ;  /* 0xffffffef0e0e7812 */ /* 0x000fe400078ec0ff */
[----:B------:R-:W-:-:S02]  /*5830*/  IADD3.X R17, PT, PT, RZ, UR5, RZ, P0, P1 ;  /* 0x00000005ff117c10 */ /* 0x000fc400087e24ff */
[----:B------:R-:W-:Y:S02]  /*5840*/  LEA R8, P0, R16, UR14, 0x2 ;  /* 0x0000000e10087c11 */ /* 0x000fe4000f8010ff */
[----:B------:R-:W-:Y:S02]  /*5850*/  @P6 LOP3.LUT R14, R14, 0x10, RZ, 0xfc, !PT ;  /* 0x000000100e0e6812 */ /* 0x000fe400078efcff */
[----:B------:R-:W-:Y:S02]  /*5860*/  LEA.HI.X R9, R16, UR15, R17, 0x2, P0 ;  /* 0x0000000f10097c11 */ /* 0x000fe400080f1411 */
[----:B------:R-:W-:Y:S02]  /*5870*/  ISETP.GE.AND P0, PT, R11, R10, PT ;  /* 0x0000000a0b00720c */ /* 0x000fe40003f06270 */
[----:B------:R-:W-:Y:S02]  /*5880*/  LOP3.LUT R14, R14, 0xfffffff7, RZ, 0xc0, !PT ;  /* 0xfffffff70e0e7812 */ /* 0x000fe400078ec0ff */
[----:B------:R-:W-:-:S02]  /*5890*/  LEA R12, P1, R16, UR12, 0x2 ;  /* 0x0000000c100c7c11 */ /* 0x000fc4000f8210ff */
[----:B------:R-:W-:Y:S02]  /*58a0*/  @P5 LOP3.LUT R14, R14, 0x8, RZ, 0xfc, !PT ;  /* 0x000000080e0e5812 */ /* 0x000fe400078efcff */
[----:B------:R-:W-:Y:S01]  /*58b0*/  LEA.HI.X R13, R16, UR13, R17, 0x2, P1 ;  /* 0x0000000d100d7c11 */ /* 0x000fe200088f1411 */
[----:B------:R-:W-:Y:S01]  /*58c0*/  VIADD R17, R11, 0x8 ;  /* 0x000000080b117836 */ /* 0x000fe20000000000 */
[----:B------:R-:W-:-:S03]  /*58d0*/  LOP3.LUT R14, R14, 0xfffffffb, RZ, 0xc0, !PT ;  /* 0xfffffffb0e0e7812 */ /* 0x000fc600078ec0ff */
[----:B------:R-:W4:Y:S01]  /*58e0*/  @!P6 LDG.E R42, desc[UR6][R12.64+0x8] ;  /* 0x000008060c2ae981 */ /* 0x000f22000c1e1900 */
[----:B------:R-:W-:-:S03]  /*58f0*/  @P4 LOP3.LUT R14, R14, 0x4, RZ, 0xfc, !PT ;  /* 0x000000040e0e4812 */ /* 0x000fc600078efcff */
[----:B------:R-:W4:Y:S01]  /*5900*/  @!P5 LDG.E R41, desc[UR6][R12.64+0xc] ;  /* 0x00000c060c29d981 */ /* 0x000f22000c1e1900 */
[C---:B------:R-:W-:Y:S02]  /*5910*/  LOP3.LUT P1, RZ, R14.reuse, 0x20, RZ, 0xc0, !PT ;  /* 0x000000200eff7812 */ /* 0x040fe4000782c0ff */
[----:B------:R-:W-:Y:S01]  /*5920*/  LOP3.LUT R14, R14, 0xfffffffd, RZ, 0xc0, !PT ;  /* 0xfffffffd0e0e7812 */ /* 0x000fe200078ec0ff */
[----:B------:R-:W4:Y:S03]  /*5930*/  @!P4 LDG.E R40, desc[UR6][R12.64+0x10] ;  /* 0x000010060c28c981 */ /* 0x000f26000c1e1900 */
[----:B------:R-:W-:Y:S01]  /*5940*/  @P3 LOP3.LUT R14, R14, 0x2, RZ, 0xfc, !PT ;  /* 0x000000020e0e3812 */ /* 0x000fe200078efcff */
[----:B------:R-:W4:Y:S03]  /*5950*/  @!P3 LDG.E R39, desc[UR6][R12.64+0x14] ;  /* 0x000014060c27b981 */ /* 0x000f26000c1e1900 */
[----:B------:R-:W-:Y:S01]  /*5960*/  LOP3.LUT R14, R14, 0xfffffffe, RZ, 0xc0, !PT ;  /* 0xfffffffe0e0e7812 */ /* 0x000fe200078ec0ff */
[----:B------:R-:W4:Y:S03]  /*5970*/  @!P2 LDG.E R38, desc[UR6][R12.64+0x18] ;  /* 0x000018060c26a981 */ /* 0x000f26000c1e1900 */
[----:B------:R-:W-:Y:S01]  /*5980*/  @P2 LOP3.LUT R14, R14, 0x1, RZ, 0xfc, !PT ;  /* 0x000000010e0e2812 */ /* 0x000fe200078efcff */
[----:B--2---:R-:W2:Y:S04]  /*5990*/  @!P0 LDG.E R22, desc[UR6][R12.64] ;  /* 0x000000060c168981 */ /* 0x004ea8000c1e1900 */
[----:B---3--:R-:W3:Y:S01]  /*59a0*/  @!P1 LDG.E R18, desc[UR6][R12.64+0x4] ;  /* 0x000004060c129981 */ /* 0x008ee2000c1e1900 */
[----:B------:R-:W-:-:S02]  /*59b0*/  ISETP.GE.AND P2, PT, R19, R10, PT ;  /* 0x0000000a1300720c */ /* 0x000fc40003f46270 */
[-C--:B------:R-:W-:Y:S02]  /*59c0*/  ISETP.GE.AND P3, PT, R23, R10.reuse, PT ;  /* 0x0000000a1700720c */ /* 0x080fe40003f66270 */
[-C--:B------:R-:W-:Y:S02]  /*59d0*/  ISETP.GE.AND P4, PT, R25, R10.reuse, PT ;  /* 0x0000000a1900720c */ /* 0x080fe40003f86270 */
[-C--:B------:R-:W-:Y:S02]  /*59e0*/  ISETP.GE.AND P5, PT, R27, R10.reuse, PT ;  /* 0x0000000a1b00720c */ /* 0x080fe40003fa6270 */
[----:B------:R-:W-:-:S05]  /*59f0*/  ISETP.GE.AND P6, PT, R29, R10, PT ;  /* 0x0000000a1d00720c */ /* 0x000fca0003fc6270 */
[----:B------:R-:W4:Y:S04]  /*5a00*/  @!P2 LDG.E R5, desc[UR6][R12.64+0x24] ;  /* 0x000024060c05a981 */ /* 0x000f28000c1e1900 */
[----:B------:R-:W4:Y:S04]  /*5a10*/  @!P3 LDG.E R6, desc[UR6][R12.64+0x28] ;  /* 0x000028060c06b981 */ /* 0x000f28000c1e1900 */
[----:B------:R-:W4:Y:S04]  /*5a20*/  @!P4 LDG.E R7, desc[UR6][R12.64+0x2c] ;  /* 0x00002c060c07c981 */ /* 0x000f28000c1e1900 */
[----:B------:R-:W4:Y:S04]  /*5a30*/  @!P5 LDG.E R20, desc[UR6][R12.64+0x30] ;  /* 0x000030060c14d981 */ /* 0x000f28000c1e1900 */
[----:B------:R-:W4:Y:S04]  /*5a40*/  @!P6 LDG.E R21, desc[UR6][R12.64+0x34] ;  /* 0x000034060c15e981 */ /* 0x000f28000c1e1900 */
[----:B--2---:R-:W-:Y:S01]  /*5a50*/  @!P0 STL [R1+0x4], R22 ;  /* 0x0000041601008387 */ /* 0x004fe20000100800 */
[----:B------:R-:W-:-:S04]  /*5a60*/  ISETP.GE.AND P0, PT, R15, R10, PT ;  /* 0x0000000a0f00720c */ /* 0x000fc80003f06270 */
[----:B------:R-:W-:Y:S01]  /*5a70*/  P2R R15, PR, RZ, 0x1 ;  /* 0x00000001ff0f7803 */ /* 0x000fe20000000000 */
[----:B---3--:R0:W-:Y:S01]  /*5a80*/  @!P1 STL [R1], R18 ;  /* 0x0000001201009387 */ /* 0x0081e20000100800 */
[----:B------:R-:W-:-:S07]  /*5a90*/  ISETP.GE.AND P1, PT, R17, R10, PT ;  /* 0x0000000a1100720c */ /* 0x000fce0003f26270 */
[----:B------:R-:W2:Y:S01]  /*5aa0*/  @!P0 LDG.E R3, desc[UR6][R12.64+0x1c] ;  /* 0x00001c060c038981 */ /* 0x000ea2000c1e1900 */
[----:B------:R-:W-:-:S04]  /*5ab0*/  LOP3.LUT P0, RZ, R14, 0x1, RZ, 0xc0, !PT ;  /* 0x000000010eff7812 */ /* 0x000fc8000780c0ff */
[----:B------:R-:W-:Y:S01]  /*5ac0*/  P2R R16, PR, RZ, 0x1 ;  /* 0x00000001ff107803 */ /* 0x000fe20000000000 */
[----:B------:R1:W3:Y:S01]  /*5ad0*/  @!P1 LDG.E R4, desc[UR6][R12.64+0x20] ;  /* 0x000020060c049981 */ /* 0x0002e2000c1e1900 */
[C---:B------:R-:W-:Y:S01]  /*5ae0*/  LOP3.LUT P0, RZ, R14.reuse, 0x2, RZ, 0xc0, !PT ;  /* 0x000000020eff7812 */ /* 0x040fe2000780c0ff */
[----:B------:R-:W-:Y:S03]  /*5af0*/  BAR.SYNC.DEFER_BLOCKING 0x0 ;  /* 0x0000000000007b1d */ /* 0x000fe60000010000 */
[----:B0-----:R-:W-:Y:S02]  /*5b00*/  P2R R18, PR, RZ, 0x1 ;  /* 0x00000001ff127803 */ /* 0x001fe40000000000 */
[----:B------:R-:W-:-:S04]  /*5b10*/  LOP3.LUT P0, RZ, R14, 0x4, RZ, 0xc0, !PT ;  /* 0x000000040eff7812 */ /* 0x000fc8000780c0ff */
[----:B------:R-:W-:Y:S02]  /*5b20*/  P2R R28, PR, RZ, 0x1 ;  /* 0x00000001ff1c7803 */ /* 0x000fe40000000000 */
[----:B------:R-:W-:-:S04]  /*5b30*/  LOP3.LUT P0, RZ, R14, 0x8, RZ, 0xc0, !PT ;  /* 0x000000080eff7812 */ /* 0x000fc8000780c0ff */
[----:B------:R-:W-:Y:S02]  /*5b40*/  P2R R26, PR, RZ, 0x1 ;  /* 0x00000001ff1a7803 */ /* 0x000fe40000000000 */
[----:B------:R-:W-:-:S04]  /*5b50*/  LOP3.LUT P0, RZ, R14, 0x10, RZ, 0xc0, !PT ;  /* 0x000000100eff7812 */ /* 0x000fc8000780c0ff */
[----:B------:R-:W-:Y:S02]  /*5b60*/  P2R R24, PR, RZ, 0x1 ;  /* 0x00000001ff187803 */ /* 0x000fe40000000000 */
[----:B------:R-:W-:Y:S01]  /*5b70*/  LOP3.LUT P0, RZ, R14, 0x20, RZ, 0xc0, !PT ;  /* 0x000000200eff7812 */ /* 0x000fe2000780c0ff */
[----:B------:R-:W-:Y:S02]  /*5b80*/  IMAD.MOV.U32 R22, RZ, RZ, 0x1 ;  /* 0x00000001ff167424 */ /* 0x000fe400078e00ff */
[----:B------:R-:W-:Y:S01]  /*5b90*/  IMAD.MOV.U32 R23, RZ, RZ, 0x1 ;  /* 0x00000001ff177424 */ /* 0x000fe200078e00ff */
[----:B------:R-:W-:Y:S01]  /*5ba0*/  P2R R14, PR, RZ, 0x1 ;  /* 0x00000001ff0e7803 */ /* 0x000fe20000000000 */
[----:B------:R-:W-:Y:S01]  /*5bb0*/  IMAD.MOV.U32 R25, RZ, RZ, 0x1 ;  /* 0x00000001ff197424 */ /* 0x000fe200078e00ff */
[----:B------:R-:W-:Y:S01]  /*5bc0*/  ISETP.GE.AND P0, PT, R11, R10, PT ;  /* 0x0000000a0b00720c */ /* 0x000fe20003f06270 */
[----:B------:R-:W-:Y:S01]  /*5bd0*/  IMAD.MOV.U32 R27, RZ, RZ, 0x1 ;  /* 0x00000001ff1b7424 */ /* 0x000fe200078e00ff */
[----:B------:R-:W4:Y:S04]  /*5be0*/  @!P1 LDG.E R11, desc[UR6][R8.64+0x20] ;  /* 0x00002006080b9981 */ /* 0x000f28000c1e1900 */
[----:B------:R-:W2:Y:S04]  /*5bf0*/  @!P2 LDG.E R12, desc[UR6][R8.64+0x24] ;  /* 0x00002406080ca981 */ /* 0x000ea8000c1e1900 */
[----:B------:R-:W3:Y:S04]  /*5c00*/  @!P3 LDG.E R13, desc[UR6][R8.64+0x28] ;  /* 0x00002806080db981 */ /* 0x000ee8000c1e1900 */
[----:B------:R-:W4:Y:S02]  /*5c10*/  @!P0 LDG.E R10, desc[UR6][R8.64] ;  /* 0x00000006080a8981 */ /* 0x000f24000c1e1900 */
[----:B----4-:R-:W-:-:S02]  /*5c20*/  @!P0 LOP3.LUT R22, R10, 0x1, RZ, 0xc, !PT ;  /* 0x000000010a168812 */ /* 0x010fc400078e0cff */
[----:B------:R-:W-:Y:S02]  /*5c30*/  ISETP.NE.AND P0, PT, R14, RZ, PT ;  /* 0x000000ff0e00720c */ /* 0x000fe40003f05270 */
[----:B------:R-:W4:Y:S11]  /*5c40*/  @!P4 LDG.E R14, desc[UR6][R8.64+0x2c] ;  /* 0x00002c06080ec981 */ /* 0x000f36000c1e1900 */
[----:B------:R-:W2:Y:S02]  /*5c50*/  @!P0 LDG.E R10, desc[UR6][R8.64+0x4] ;  /* 0x00000406080a8981 */ /* 0x000ea4000c1e1900 */
[----:B--2---:R-:W-:-:S02]  /*5c60*/  @!P0 LOP3.LUT R23, R10, 0x1, RZ, 0xc, !PT ;  /* 0x000000010a178812 */ /* 0x004fc400078e0cff */
[----:B------:R-:W-:-:S13]  /*5c70*/  ISETP.NE.AND P0, PT, R24, RZ, PT ;  /* 0x000000ff1800720c */ /* 0x000fda0003f05270 */
[----:B------:R-:W2:Y:S01]  /*5c80*/  @!P0 LDG.E R10, desc[UR6][R8.64+0x8] ;  /* 0x00000806080a8981 */ /* 0x000ea2000c1e1900 */
[----:B------:R-:W-:Y:S01]  /*5c90*/  IMAD.MOV.U32 R24, RZ, RZ, 0x1 ;  /* 0x00000001ff187424 */ /* 0x000fe200078e00ff */
[----:B--2---:R-:W-:Y:S02]  /*5ca0*/  @!P0 LOP3.LUT R24, R10, 0x1, RZ, 0xc, !PT ;  /* 0x000000010a188812 */ /* 0x004fe400078e0cff */
[----:B------:R-:W-:-:S13]  /*5cb0*/  ISETP.NE.AND P0, PT, R26, RZ, PT ;  /* 0x000000ff1a00720c */ /* 0x000fda0003f05270 */
[----:B------:R-:W2:Y:S02]  /*5cc0*/  @!P0 LDG.E R10, desc[UR6][R8.64+0xc] ;  /* 0x00000c06080a8981 */ /* 0x000ea4000c1e1900 */
[----:B--2---:R-:W-:Y:S02]  /*5cd0*/  @!P0 LOP3.LUT R25, R10, 0x1, RZ, 0xc, !PT ;  /* 0x000000010a198812 */ /* 0x004fe400078e0cff */
[----:B------:R-:W-:-:S13]  /*5ce0*/  ISETP.NE.AND P0, PT, R28, RZ, PT ;  /* 0x000000ff1c00720c */ /* 0x000fda0003f05270 */
[----:B------:R-:W2:Y:S01]  /*5cf0*/  @!P0 LDG.E R10, desc[UR6][R8.64+0x10] ;  /* 0x00001006080a8981 */ /* 0x000ea2000c1e1900 */
[----:B------:R-:W-:Y:S01]  /*5d00*/  IMAD.MOV.U32 R26, RZ, RZ, 0x1 ;  /* 0x00000001ff1a7424 */ /* 0x000fe200078e00ff */
[----:B--2---:R-:W-:Y:S02]  /*5d10*/  @!P0 LOP3.LUT R26, R10, 0x1, RZ, 0xc, !PT ;  /* 0x000000010a1a8812 */ /* 0x004fe400078e0cff */
[----:B------:R-:W-:-:S13]  /*5d20*/  ISETP.NE.AND P0, PT, R18, RZ, PT ;  /* 0x000000ff1200720c */ /* 0x000fda0003f05270 */
[----:B------:R-:W2:Y:S02]  /*5d30*/  @!P0 LDG.E R10, desc[UR6][R8.64+0x14] ;  /* 0x00001406080a8981 */ /* 0x000ea4000c1e1900 */
[----:B--2---:R-:W-:Y:S02]  /*5d40*/  @!P0 LOP3.LUT R27, R10, 0x1, RZ, 0xc, !PT ;  /* 0x000000010a1b8812 */ /* 0x004fe400078e0cff */
[----:B------:R-:W-:Y:S01]  /*5d50*/  ISETP.NE.AND P0, PT, R16, RZ, PT ;  /* 0x000000ff1000720c */ /* 0x000fe20003f05270 */
[----:B------:R-:W-:Y:S01]  /*5d60*/  IMAD.MOV.U32 R28, RZ, RZ, 0x1 ;  /* 0x00000001ff1c7424 */ /* 0x000fe200078e00ff */
[----:B------:R-:W2:Y:S11]  /*5d70*/  @!P6 LDG.E R16, desc[UR6][R8.64+0x34] ;  /* 0x000034060810e981 */ /* 0x000eb6000c1e1900 */
[----:B------:R-:W3:Y:S02]  /*5d80*/  @!P0 LDG.E R10, desc[UR6][R8.64+0x18] ;  /* 0x00001806080a8981 */ /* 0x000ee4000c1e1900 */
[----:B---3--:R-:W-:-:S02]  /*5d90*/  @!P0 LOP3.LUT R28, R10, 0x1, RZ, 0xc, !PT ;  /* 0x000000010a1c8812 */ /* 0x008fc400078e0cff */
[----:B------:R-:W-:Y:S02]  /*5da0*/  ISETP.NE.AND P0, PT, R15, RZ, PT ;  /* 0x000000ff0f00720c */ /* 0x000fe40003f05270 */
[----:B------:R-:W3:Y:S11]  /*5db0*/  @!P5 LDG.E R15, desc[UR6][R8.64+0x30] ;  /* 0x00003006080fd981 */ /* 0x000ef6000c1e1900 */
[----:B------:R-:W3:Y:S01]  /*5dc0*/  @!P0 LDG.E R10, desc[UR6][R8.64+0x1c] ;  /* 0x00001c06080a8981 */ /* 0x000ee2000c1e1900 */
[----:B------:R-:W-:-:S02]  /*5dd0*/  IMAD.IADD R30, R23, 0x1, R22 ;  /* 0x00000001171e7824 */ /* 0x000fc400078e0216 */
[----:B------:R-:W-:Y:S02]  /*5de0*/  IMAD.MOV.U32 R29, RZ, RZ, 0x1 ;  /* 0x00000001ff1d7424 */ /* 0x000fe400078e00ff */
[----:B------:R-:W-:Y:S01]  /*5df0*/  IMAD.MOV.U32 R31, RZ, RZ, 0x1 ;  /* 0x00000001ff1f7424 */ /* 0x000fe200078e00ff */
[----:B------:R-:W-:Y:S01]  /*5e00*/  @!P1 LOP3.LUT R31, R11, 0x1, RZ, 0xc, !PT ;  /* 0x000000010b1f9812 */ /* 0x000fe200078e0cff */
[----:B------:R-:W-:Y:S01]  /*5e10*/  IMAD.MOV.U32 R32, RZ, RZ, 0x1 ;  /* 0x00000001ff207424 */ /* 0x000fe200078e00ff */
[----:B------:R-:W-:Y:S01]  /*5e20*/  @!P2 LOP3.LUT R32, R12, 0x1, RZ, 0xc, !PT ;  /* 0x000000010c20a812 */ /* 0x000fe200078e0cff */
[----:B------:R-:W-:Y:S01]  /*5e30*/  IMAD.MOV.U32 R33, RZ, RZ, 0x1 ;  /* 0x00000001ff217424 */ /* 0x000fe200078e00ff */
[----:B------:R-:W-:Y:S01]  /*5e40*/  @!P3 LOP3.LUT R33, R13, 0x1, RZ, 0xc, !PT ;  /* 0x000000010d21b812 */ /* 0x000fe200078e0cff */
[----:B------:R-:W-:Y:S01]  /*5e50*/  IMAD.MOV.U32 R34, RZ, RZ, 0x1 ;  /* 0x00000001ff227424 */ /* 0x000fe200078e00ff */
[----:B----4-:R-:W-:Y:S01]  /*5e60*/  @!P4 LOP3.LUT R34, R14, 0x1, RZ, 0xc, !PT ;  /* 0x000000010e22c812 */ /* 0x010fe200078e0cff */
[----:B------:R-:W-:-:S02]  /*5e70*/  IMAD.MOV.U32 R35, RZ, RZ, 0x1 ;  /* 0x00000001ff237424 */ /* 0x000fc400078e00ff */
[----:B------:R-:W-:Y:S01]  /*5e80*/  IMAD.MOV.U32 R36, RZ, RZ, 0x1 ;  /* 0x00000001ff247424 */ /* 0x000fe200078e00ff */
[----:B--2---:R-:W-:Y:S01]  /*5e90*/  @!P6 LOP3.LUT R36, R16, 0x1, RZ, 0xc, !PT ;  /* 0x000000011024e812 */ /* 0x004fe200078e0cff */
[----:B------:R-:W0:Y:S01]  /*5ea0*/  S2R R44, SR_LANEID ;  /* 0x00000000002c7919 */ /* 0x000e220000000000 */
[----:B------:R-:W2:Y:S01]  /*5eb0*/  S2UR UR5, SR_CgaCtaId ;  /* 0x00000000000579c3 */ /* 0x000ea20000008800 */
[----:B------:R-:W-:-:S07]  /*5ec0*/  UMOV UR4, 0x400 ;  /* 0x0000040000047882 */ /* 0x000fce0000000000 */
[----:B------:R-:W-:Y:S01]  /*5ed0*/  BAR.SYNC.DEFER_BLOCKING 0x0 ;  /* 0x0000000000007b1d */ /* 0x000fe20000010000 */
[----:B0-----:R-:W-:Y:S01]  /*5ee0*/  ISETP.NE.AND P1, PT, R44, 0x1f, PT ;  /* 0x0000001f2c00780c */ /* 0x001fe20003f25270 */
[----:B--2---:R-:W-:Y:S01]  /*5ef0*/  ULEA UR4, UR5, UR4, 0x18 ;  /* 0x0000000405047291 */ /* 0x004fe2000f8ec0ff */
[----:B------:R-:W-:Y:S02]  /*5f00*/  SHF.R.U32.HI R45, RZ, 0x5, R0 ;  /* 0x00000005ff2d7819 */ /* 0x000fe40000011600 */
[----:B---3--:R-:W-:Y:S02]  /*5f10*/  @!P0 LOP3.LUT R29, R10, 0x1, RZ, 0xc, !PT ;  /* 0x000000010a1d8812 */ /* 0x008fe400078e0cff */
[----:B------:R-:W-:-:S04]  /*5f20*/  IADD3 R10, PT, PT, R25, R24, R30 ;  /* 0x00000018190a7210 */ /* 0x000fc80007ffe01e */
[----:B------:R-:W-:-:S04]  /*5f30*/  IADD3 R10, PT, PT, R27, R26, R10 ;  /* 0x0000001a1b0a7210 */ /* 0x000fc80007ffe00a */
[----:B------:R-:W-:-:S04]  /*5f40*/  IADD3 R10, PT, PT, R29, R28, R10 ;  /* 0x0000001c1d0a7210 */ /* 0x000fc80007ffe00a */
[----:B------:R-:W-:Y:S02]  /*5f50*/  IADD3 R10, PT, PT, R32, R31, R10 ;  /* 0x0000001f200a7210 */ /* 0x000fe40007ffe00a */
[----:B------:R-:W-:Y:S02]  /*5f60*/  @!P5 LOP3.LUT R35, R15, 0x1, RZ, 0xc, !PT ;  /* 0x000000010f23d812 */ /* 0x000fe400078e0cff */
[----:B------:R-:W-:-:S04]  /*5f70*/  IADD3 R10, PT, PT, R34, R33, R10 ;  /* 0x00000021220a7210 */ /* 0x000fc80007ffe00a */
[----:B------:R-:W-:-:S05]  /*5f80*/  IADD3 R10, PT, PT, R36, R35, R10 ;  /* 0x00000023240a7210 */ /* 0x000fca0007ffe00a */
[----:B------:R-:W0:Y:S02]  /*5f90*/  SHFL.UP P0, R9, R10, 0x1, RZ ;  /* 0x042000000a097989 */ /* 0x000e2400000000ff */
[----:B0-----:R-:W-:-:S05]  /*5fa0*/  @P0 IMAD.IADD R9, R10, 0x1, R9 ;  /* 0x000000010a090824 */ /* 0x001fca00078e0209 */
[----:B------:R-:W0:Y:S02]  /*5fb0*/  SHFL.UP P0, R8, R9, 0x2, RZ ;  /* 0x0440000009087989 */ /* 0x000e2400000000ff */
[----:B0-----:R-:W-:-:S05]  /*5fc0*/  @P0 IMAD.IADD R8, R9, 0x1, R8 ;  /* 0x0000000109080824 */ /* 0x001fca00078e0208 */
[----:B------:R-:W0:Y:S02]  /*5fd0*/  SHFL.UP P0, R11, R8, 0x4, RZ ;  /* 0x04800000080b7989 */ /* 0x000e2400000000ff */
[----:B0-----:R-:W-:-:S05]  /*5fe0*/  @P0 IMAD.IADD R11, R8, 0x1, R11 ;  /* 0x00000001080b0824 */ /* 0x001fca00078e020b */
[----:B-1----:R-:W0:Y:S02]  /*5ff0*/  SHFL.UP P0, R12, R11, 0x8, RZ ;  /* 0x050000000b0c7989 */ /* 0x002e2400000000ff */
[----:B0-----:R-:W-:-:S05]  /*6000*/  @P0 IMAD.IADD R12, R11, 0x1, R12 ;  /* 0x000000010b0c0824 */ /* 0x001fca00078e020c */
[----:B------:R-:W0:Y:S01]  /*6010*/  SHFL.UP P0, R37, R12, 0x10, RZ ;  /* 0x060000000c257989 */ /* 0x000e2200000000ff */
[----:B------:R-:W-:-:S04]  /*6020*/  @!P1 SHF.R.U32.HI R9, RZ, 0x3, R0 ;  /* 0x00000003ff099819 */ /* 0x000fc80000011600 */
[----:B------:R-:W-:Y:S01]  /*6030*/  @!P1 LOP3.LUT R43, R9, 0x7c, RZ, 0xc0, !PT ;  /* 0x0000007c092b9812 */ /* 0x000fe200078ec0ff */
[----:B0-----:R-:W-:-:S05]  /*6040*/  @P0 IMAD.IADD R37, R12, 0x1, R37 ;  /* 0x000000010c250824 */ /* 0x001fca00078e0225 */
[----:B------:R-:W-:Y:S01]  /*6050*/  @!P1 STS [R43+UR4], R37 ;  /* 0x000000252b009988 */ /* 0x000fe20008000804 */
[----:B------:R-:W-:Y:S06]  /*6060*/  BAR.SYNC.DEFER_BLOCKING 0x0 ;  /* 0x0000000000007b1d */ /* 0x000fec0000010000 */
[----:B------:R-:W0:Y:S04]  /*6070*/  LDS.128 R16, [UR4] ;  /* 0x00000004ff107984 */ /* 0x000e280008000c00 */
[----:B------:R-:W1:Y:S01]  /*6080*/  LDS.128 R8, [UR4+0x10] ;  /* 0x00001004ff087984 */ /* 0x000e620008000c00 */
[----:B------:R-:W-:-:S03]  /*6090*/  ISETP.NE.AND P0, PT, R45, 0x2, PT ;  /* 0x000000022d00780c */ /* 0x000fc60003f05270 */
        /* <DEDUP_REMOVED lines=13> */
[----:B------:R-:W0:Y:S01]  /*6170*/  LDS.128 R16, [UR4+0x30] ;  /* 0x00003004ff107984 */ /* 0x000e220008000c00 */
[----:B------:R-:W-:Y:S01]  /*6180*/  ISETP.NE.AND P0, PT, R45, 0x6, PT ;  /* 0x000000062d00780c */ /* 0x000fe20003f05270 */
[----:B------:R-:W-:-:S03]  /*6190*/  IMAD.IADD R10, R10, 0x1, R9 ;  /* 0x000000010a0a7824 */ /* 0x000fc600078e0209 */
[----:B------:R-:W-:Y:S02]  /*61a0*/  SEL R8, R9, R8, !P0 ;  /* 0x0000000809087207 */ /* 0x000fe40004000000 */
[----:B------:R-:W-:Y:S01]  /*61b0*/  ISETP.NE.AND P0, PT, R45, 0x7, PT ;  /* 0x000000072d00780c */ /* 0x000fe20003f05270 */
[----:B------:R-:W-:-:S03]  /*61c0*/  IMAD.IADD R11, R11, 0x1, R10 ;  /* 0x000000010b0b7824 */ /* 0x000fc600078e020a */
[----:B------:R-:W-:Y:S02]  /*61d0*/  SEL R8, R10, R8, !P0 ;  /* 0x000000080a087207 */ /* 0x000fe40004000000 */
[----:B------:R-:W-:Y:S01]  /*61e0*/  ISETP.NE.AND P0, PT, R45, 0x8, PT ;  /* 0x000000082d00780c */ /* 0x000fe20003f05270 */
[----:B--2---:R-:W-:-:S03]  /*61f0*/  IMAD.IADD R12, R11, 0x1, R12 ;  /* 0x000000010b0c7824 */ /* 0x004fc600078e020c */
[----:B------:R-:W-:Y:S02]  /*6200*/  SEL R8, R11, R8, !P0 ;  /* 0x000000080b087207 */ /* 0x000fe40004000000 */
[----:B------:R-:W-:Y:S01]  /*6210*/  ISETP.NE.AND P0, PT, R45, 0x9, PT ;  /* 0x000000092d00780c */ /* 0x000fe20003f05270 */
[----:B------:R-:W-:-:S03]  /*6220*/  IMAD.IADD R13, R13, 0x1, R12 ;  /* 0x000000010d0d7824 */ /* 0x000fc600078e020c */
[----:B------:R-:W-:Y:S02]  /*6230*/  SEL R8, R12, R8, !P0 ;  /* 0x000000080c087207 */ /* 0x000fe40004000000 */
[----:B------:R-:W-:Y:S01]  /*6240*/  ISETP.NE.AND P0, PT, R45, 0xa, PT ;  /* 0x0000000a2d00780c */ /* 0x000fe20003f05270 */
[----:B------:R-:W-:-:S03]  /*6250*/  IMAD.IADD R14, R14, 0x1, R13 ;  /* 0x000000010e0e7824 */ /* 0x000fc600078e020d */
[----:B------:R-:W-:Y:S02]  /*6260*/  SEL R12, R13, R8, !P0 ;  /* 0x000000080d0c7207 */ /* 0x000fe40004000000 */
[----:B------:R-:W-:Y:S01]  /*6270*/  ISETP.NE.AND P0, PT, R45, 0xb, PT ;  /* 0x0000000b2d00780c */ /* 0x000fe20003f05270 */
[----:B------:R-:W-:Y:S01]  /*6280*/  IMAD.IADD R15, R15, 0x1, R14 ;  /* 0x000000010f0f7824 */ /* 0x000fe200078e020e */
[----:B------:R-:W1:Y:S02]  /*6290*/  LDS.128 R8, [UR4+0x40] ;  /* 0x00004004ff087984 */ /* 0x000e640008000c00 */
[----:B------:R-:W-:Y:S01]  /*62a0*/  SEL R12, R14, R12, !P0 ;  /* 0x0000000c0e0c7207 */ /* 0x000fe20004000000 */
[----:B------:R-:W-:Y:S01]  /*62b0*/  BAR.SYNC.DEFER_BLOCKING 0x0 ;  /* 0x0000000000007b1d */ /* 0x000fe20000010000 */
[----:B------:R-:W-:Y:S01]  /*62c0*/  ISETP.NE.AND P0, PT, R45, 0xc, PT ;  /* 0x0000000c2d00780c */ /* 0x000fe20003f05270 */
[----:B0-----:R-:W-:-:S03]  /*62d0*/  IMAD.IADD R16, R15, 0x1, R16 ;  /* 0x000000010f107824 */ /* 0x001fc600078e0210 */
[----:B------:R-:W-:Y:S02]  /*62e0*/  SEL R43, R15, R12, !P0 ;  /* 0x0000000c0f2b7207 */ /* 0x000fe40004000000 */
[----:B------:R-:W-:Y:S01]  /*62f0*/  ISETP.NE.AND P0, PT, R45, 0xd, PT ;  /* 0x0000000d2d00780c */ /* 0x000fe20003f05270 */
[----:B------:R-:W-:Y:S01]  /*6300*/  IMAD.IADD R17, R17, 0x1, R16 ;  /* 0x0000000111117824 */ /* 0x000fe200078e0210 */
[----:B------:R-:W-:Y:S02]  /*6310*/  ISETP.NE.AND P1, PT, R45, 0xe, PT ;  /* 0x0000000e2d00780c */ /* 0x000fe40003f25270 */
[----:B------:R-:W-:Y:S01]  /*6320*/  SEL R43, R16, R43, !P0 ;  /* 0x0000002b102b7207 */ /* 0x000fe20004000000 */
[----:B------:R-:W-:-:S03]  /*6330*/  IMAD.IADD R18, R18, 0x1, R17 ;  /* 0x0000000112127824 */ /* 0x000fc600078e0211 */
[----:B------:R-:W-:Y:S02]  /*6340*/  SEL R43, R17, R43, !P1 ;  /* 0x0000002b112b7207 */ /* 0x000fe40004800000 */
[----:B------:R-:W-:Y:S01]  /*6350*/  ISETP.NE.AND P1, PT, R45, 0xf, PT ;  /* 0x0000000f2d00780c */ /* 0x000fe20003f25270 */
[----:B------:R-:W-:-:S03]  /*6360*/  IMAD.IADD R19, R19, 0x1, R18 ;  /* 0x0000000113137824 */ /* 0x000fc600078e0212 */
[----:B------:R-:W-:Y:S02]  /*6370*/  SEL R43, R18, R43, !P1 ;  /* 0x0000002b122b7207 */ /* 0x000fe40004800000 */
[C---:B------:R-:W-:Y:S01]  /*6380*/  ISETP.NE.AND P1, PT, R45.reuse, 0x10, PT ;  /* 0x000000102d00780c */ /* 0x040fe20003f25270 */
[----:B------:R-:W-:Y:S01]  /*6390*/  IMAD.IADD R12, R30, 0x1, R24 ;  /* 0x000000011e0c7824 */ /* 0x000fe200078e0218 */
[----:B------:R-:W-:Y:S02]  /*63a0*/  ISETP.NE.AND P2, PT, R45, 0x12, PT ;  /* 0x000000122d00780c */ /* 0x000fe40003f45270 */
[----:B------:R-:W-:Y:S02]  /*63b0*/  SEL R43, R19, R43, !P1 ;  /* 0x0000002b132b7207 */ /* 0x000fe40004800000 */
[C---:B------:R-:W-:Y:S02]  /*63c0*/  ISETP.NE.AND P1, PT, R45.reuse, 0x11, PT ;  /* 0x000000112d00780c */ /* 0x040fe40003f25270 */
[----:B------:R-:W-:Y:S01]  /*63d0*/  ISETP.NE.AND P3, PT, R45, 0x13, PT ;  /* 0x000000132d00780c */ /* 0x000fe20003f65270 */
[----:B------:R-:W-:Y:S01]  /*63e0*/  IMAD.IADD R14, R12, 0x1, R25 ;  /* 0x000000010c0e7824 */ /* 0x000fe200078e0219 */
[----:B------:R-:W0:Y:S03]  /*63f0*/  S2R R45, SR_CTAID.Y ;  /* 0x00000000002d7919 */ /* 0x000e260000002600 */
[----:B------:R-:W-:Y:S01]  /*6400*/  IMAD.IADD R13, R14, 0x1, R26 ;  /* 0x000000010e0d7824 */ /* 0x000fe200078e021a */
[----:B------:R-:W0:Y:S03]  /*6410*/  LDC R16, c[0x0][0x374] ;  /* 0x0000dd00ff107b82 */ /* 0x000e260000000800 */
[----:B------:R-:W-:-:S04]  /*6420*/  IMAD.IADD R15, R13, 0x1, R27 ;  /* 0x000000010d0f7824 */ /* 0x000fc800078e021b */
[----:B------:R-:W-:Y:S01]  /*6430*/  IMAD.IADD R18, R15, 0x1, R28 ;  /* 0x000000010f127824 */ /* 0x000fe200078e021c */
[----:B------:R-:W-:-:S03]  /*6440*/  ISETP.NE.AND P0, PT, R44, RZ, PT ;  /* 0x000000ff2c00720c */ /* 0x000fc60003f05270 */
[----:B------:R-:W-:Y:S02]  /*6450*/  IMAD.IADD R17, R18, 0x1, R29 ;  /* 0x0000000112117824 */ /* 0x000fe400078e021d */
[----:B-1----:R-:W-:Y:S02]  /*6460*/  IMAD.IADD R44, R19, 0x1, R8 ;  /* 0x00000001132c7824 */ /* 0x002fe400078e0208 */
[----:B------:R-:W-:-:S04]  /*6470*/  IMAD.IADD R19, R17, 0x1, R31 ;  /* 0x0000000111137824 */ /* 0x000fc800078e021f */
[----:B------:R-:W-:Y:S01]  /*6480*/  IMAD.IADD R8, R19, 0x1, R32 ;  /* 0x0000000113087824 */ /* 0x000fe200078e0220 */
[----:B------:R-:W-:Y:S01]  /*6490*/  SEL R43, R44, R43, !P1 ;  /* 0x0000002b2c2b7207 */ /* 0x000fe20004800000 */
[----:B------:R-:W-:Y:S02]  /*64a0*/  IMAD.IADD R44, R9, 0x1, R44 ;  /* 0x00000001092c7824 */ /* 0x000fe400078e022c */
[----:B------:R-:W-:Y:S02]  /*64b0*/  IMAD.IADD R9, R8, 0x1, R33 ;  /* 0x0000000108097824 */ /* 0x000fe400078e0221 */
[----:B0-----:R-:W-:Y:S02]  /*64c0*/  IMAD R45, R16, UR8, R45 ;  /* 0x00000008102d7c24 */ /* 0x001fe4000f8e022d */
[----:B------:R-:W-:Y:S01]  /*64d0*/  IMAD.IADD R16, R9, 0x1, R34 ;  /* 0x0000000109107824 */ /* 0x000fe200078e0222 */
[----:B------:R-:W-:Y:S01]  /*64e0*/  SEL R43, R44, R43, !P2 ;  /* 0x0000002b2c2b7207 */ /* 0x000fe20005000000 */
[----:B------:R-:W-:-:S02]  /*64f0*/  IMAD.IADD R10, R10, 0x1, R44 ;  /* 0x000000010a0a7824 */ /* 0x000fc400078e022c */
[----:B------:R-:W-:Y:S02]  /*6500*/  IMAD.IADD R44, R16, 0x1, R35 ;  /* 0x00000001102c7824 */ /* 0x000fe400078e0223 */
[----:B------:R-:W-:Y:S01]  /*6510*/  IMAD R45, R45, -0x2300, R2 ;  /* 0xffffdd002d2d7824 */ /* 0x000fe200078e0202 */
[----:B------:R-:W-:Y:S02]  /*6520*/  ISETP.GE.U32.AND P1, PT, R0, 0x20, PT ;  /* 0x000000200000780c */ /* 0x000fe40003f26070 */
[----:B------:R-:W-:Y:S02]  /*6530*/  IADD3 R37, PT, PT, R37, -R36, -R44 ;  /* 0x8000002425257210 */ /* 0x000fe40007ffe82c */
[C---:B------:R-:W-:Y:S02]  /*6540*/  SEL R43, R10.reuse, R43, !P3 ;  /* 0x0000002b0a2b7207 */ /* 0x040fe40005800000 */
[----:B------:R-:W-:Y:S02]  /*6550*/  IADD3 R10, PT, PT, R10, R45, R11 ;  /* 0x0000002d0a0a7210 */ /* 0x000fe40007ffe00b */
[----:B------:R-:W-:-:S02]  /*6560*/  SEL R2, R37, RZ, P0 ;  /* 0x000000ff25027207 */ /* 0x000fc40000000000 */
[----:B------:R-:W-:Y:S01]  /*6570*/  SEL R43, R43, RZ, P1 ;  /* 0x000000ff2b2b7207 */ /* 0x000fe20000800000 */
[----:B------:R-:W-:Y:S01]  /*6580*/  VIADD R10, R10, 0xffffdd00 ;  /* 0xffffdd000a0a7836 */ /* 0x000fe20000000000 */
[----:B------:R-:W-:-:S03]  /*6590*/  ISETP.NE.AND P0, PT, R36, RZ, PT ;  /* 0x000000ff2400720c */ /* 0x000fc60003f05270 */
[----:B------:R-:W-:Y:S02]  /*65a0*/  IMAD.IADD R2, R43, 0x1, R2 ;  /* 0x000000012b027824 */ /* 0x000fe400078e0202 */
[----:B------:R-:W-:Y:S02]  /*65b0*/  IMAD.IADD R11, R45, 0x1, -R10 ;  /* 0x000000012d0b7824 */ /* 0x000fe400078e0a0a */
[--C-:B------:R-:W-:Y:S01]  /*65c0*/  IMAD.IADD R36, R18, 0x1, R2.reuse ;  /* 0x0000000112247824 */ /* 0x100fe200078e0202 */
[----:B------:R-:W-:Y:S01]  /*65d0*/  ISETP.NE.AND P1, PT, R22, RZ, PT ;  /* 0x000000ff1600720c */ /* 0x000fe20003f25270 */
[--C-:B------:R-:W-:Y:S02]  /*65e0*/  IMAD R18, R0, 0xe, -R2.reuse ;  /* 0x0000000e00127824 */ /* 0x100fe400078e0a02 */
[----:B------:R-:W-:Y:S02]  /*65f0*/  IMAD.IADD R37, R2, 0x1, R11 ;  /* 0x0000000102257824 */ /* 0x000fe400078e020b */
[----:B------:R-:W-:-:S02]  /*6600*/  IMAD.IADD R30, R30, 0x1, R2 ;  /* 0x000000011e1e7824 */ /* 0x000fc400078e0202 */
[--C-:B------:R-:W-:Y:S01]  /*6610*/  IMAD.IADD R12, R12, 0x1, R2.reuse ;  /* 0x000000010c0c7824 */ /* 0x100fe200078e0202 */
[----:B------:R-:W-:Y:S01]  /*6620*/  SEL R43, R18, R37, !P1 ;  /* 0x00000025122b7207 */ /* 0x000fe20004800000 */
[--C-:B------:R-:W-:Y:S02]  /*6630*/  IMAD.IADD R14, R14, 0x1, R2.reuse ;  /* 0x000000010e0e7824 */ /* 0x100fe400078e0202 */
[--C-:B------:R-:W-:Y:S02]  /*6640*/  IMAD.IADD R13, R13, 0x1, R2.reuse ;  /* 0x000000010d0d7824 */ /* 0x100fe400078e0202 */
[--C-:B------:R-:W-:Y:S02]  /*6650*/  IMAD.IADD R15, R15, 0x1, R2.reuse ;  /* 0x000000010f0f7824 */ /* 0x100fe400078e0202 */
[--C-:B------:R-:W-:Y:S02]  /*6660*/  IMAD.IADD R17, R17, 0x1, R2.reuse ;  /* 0x0000000111117824 */ /* 0x100fe400078e0202 */
[----:B------:R-:W-:-:S02]  /*6670*/  IMAD.IADD R19, R19, 0x1, R2 ;  /* 0x0000000113137824 */ /* 0x000fc400078e0202 */
[----:B------:R-:W-:Y:S02]  /*6680*/  IMAD.IADD R8, R8, 0x1, R2 ;  /* 0x0000000108087824 */ /* 0x000fe400078e0202 */
[----:B------:R-:W-:Y:S02]  /*6690*/  IMAD.IADD R18, R2, 0x1, R22 ;  /* 0x0000000102127824 */ /* 0x000fe400078e0216 */
[--C-:B------:R-:W-:Y:S02]  /*66a0*/  IMAD.IADD R9, R9, 0x1, R2.reuse ;  /* 0x0000000109097824 */ /* 0x100fe400078e0202 */
[--C-:B------:R-:W-:Y:S02]  /*66b0*/  IMAD.IADD R16, R16, 0x1, R2.reuse ;  /* 0x0000000110107824 */ /* 0x100fe400078e0202 */
[----:B------:R-:W-:Y:S02]  /*66c0*/  IMAD.IADD R2, R44, 0x1, R2 ;  /* 0x000000012c027824 */ /* 0x000fe400078e0202 */
[----:B------:R-:W2:Y:S01]  /*66d0*/  LDL.LU R44, [R1] ;  /* 0x00000000012c7983 */ /* 0x000ea20000300800 */
[----:B------:R-:W-:-:S03]  /*66e0*/  IMAD.IADD R22, R37, 0x1, R22 ;  /* 0x0000000125167824 */ /* 0x000fc600078e0216 */
[----:B------:R-:W3:Y:S01]  /*66f0*/  LDL.LU R37, [R1+0x4] ;  /* 0x0000040001257983 */ /* 0x000ee20000300800 */
[----:B------:R-:W-:Y:S01]  /*6700*/  LEA R43, R43, UR4, 0x2 ;  /* 0x000000042b2b7c11 */ /* 0x000fe2000f8e10ff */
[C---:B------:R-:W-:Y:S01]  /*6710*/  IMAD R18, R0.reuse, 0xe, -R18 ;  /* 0x0000000e00127824 */ /* 0x040fe200078e0a12 */
[----:B------:R-:W-:Y:S01]  /*6720*/  ISETP.NE.AND P1, PT, R23, RZ, PT ;  /* 0x000000ff1700720c */ /* 0x000fe20003f25270 */
[----:B------:R-:W-:Y:S02]  /*6730*/  IMAD R30, R0, 0xe, -R30 ;  /* 0x0000000e001e7824 */ /* 0x000fe400078e0a1e */
[----:B------:R-:W-:Y:S02]  /*6740*/  IMAD.IADD R23, R22, 0x1, R23 ;  /* 0x0000000116177824 */ /* 0x000fe400078e0217 */
[----:B------:R-:W-:Y:S02]  /*6750*/  VIADD R30, R30, 0x2 ;  /* 0x000000021e1e7836 */ /* 0x000fe40000000000 */
[----:B------:R-:W-:Y:S01]  /*6760*/  IMAD R14, R0, 0xe, -R14 ;  /* 0x0000000e000e7824 */ /* 0x000fe200078e0a0e */
[----:B------:R-:W-:-:S03]  /*6770*/  ISETP.NE.AND P2, PT, R25, RZ, PT ;  /* 0x000000ff1900720c */ /* 0x000fc60003f45270 */
[----:B------:R-:W-:Y:S02]  /*6780*/  VIADD R14, R14, 0x4 ;  /* 0x000000040e0e7836 */ /* 0x000fe40000000000 */
[C---:B------:R-:W-:Y:S02]  /*6790*/  IMAD R12, R0.reuse, 0xe, -R12 ;  /* 0x0000000e000c7824 */ /* 0x040fe400078e0a0c */
[----:B------:R-:W-:Y:S02]  /*67a0*/  IMAD R36, R0, 0xe, -R36 ;  /* 0x0000000e00247824 */ /* 0x000fe400078e0a24 */
[----:B------:R-:W-:Y:S02]  /*67b0*/  VIADD R12, R12, 0x3 ;  /* 0x000000030c0c7836 */ /* 0x000fe40000000000 */
[----:B------:R-:W-:Y:S02]  /*67c0*/  IMAD R15, R0, 0xe, -R15 ;  /* 0x0000000e000f7824 */ /* 0x000fe400078e0a0f */
[----:B------:R-:W-:-:S02]  /*67d0*/  VIADD R36, R36, 0x7 ;  /* 0x0000000724247836 */ /* 0x000fc40000000000 */
[----:B------:R-:W-:Y:S02]  /*67e0*/  VIADD R15, R15, 0x6 ;  /* 0x000000060f0f7836 */ /* 0x000fe40000000000 */
[----:B------:R-:W-:-:S04]  /*67f0*/  IMAD R17, R0, 0xe, -R17 ;  /* 0x0000000e00117824 */ /* 0x000fc800078e0a11 */
[----:B------:R-:W-:Y:S02]  /*6800*/  VIADD R17, R17, 0x8 ;  /* 0x0000000811117836 */ /* 0x000fe40000000000 */
[C---:B------:R-:W-:Y:S02]  /*6810*/  IMAD R8, R0.reuse, 0xe, -R8 ;  /* 0x0000000e00087824 */ /* 0x040fe400078e0a08 */
[----:B------:R-:W-:Y:S01]  /*6820*/  IMAD R19, R0, 0xe, -R19 ;  /* 0x0000000e00137824 */ /* 0x000fe200078e0a13 */
[----:B------:R-:W-:Y:S01]  /*6830*/  ISETP.NE.AND P3, PT, R33, RZ, PT ;  /* 0x000000ff2100720c */ /* 0x000fe20003f65270 */
[----:B------:R-:W-:Y:S02]  /*6840*/  VIADD R8, R8, 0xa ;  /* 0x0000000a08087836 */ /* 0x000fe40000000000 */
[----:B------:R-:W-:Y:S02]  /*6850*/  VIADD R19, R19, 0x9 ;  /* 0x0000000913137836 */ /* 0x000fe40000000000 */
[C---:B------:R-:W-:Y:S01]  /*6860*/  IMAD R9, R0.reuse, 0xe, -R9 ;  /* 0x0000000e00097824 */ /* 0x040fe200078e0a09 */
[----:B------:R-:W-:Y:S01]  /*6870*/  UISETP.NE.AND UP0, UPT, UR9, URZ, UPT ;  /* 0x000000ff0900728c */ /* 0x000fe2000bf05270 */
[----:B------:R-:W-:-:S02]  /*6880*/  IMAD R16, R0, 0xe, -R16 ;  /* 0x0000000e00107824 */ /* 0x000fc400078e0a10 */
[----:B------:R-:W-:Y:S02]  /*6890*/  VIADD R9, R9, 0xb ;  /* 0x0000000b09097836 */ /* 0x000fe40000000000 */
[----:B------:R-:W-:Y:S02]  /*68a0*/  IMAD R2, R0, 0xe, -R2 ;  /* 0x0000000e00027824 */ /* 0x000fe400078e0a02 */
[----:B------:R-:W-:Y:S02]  /*68b0*/  VIADD R16, R16, 0xc ;  /* 0x0000000c10107836 */ /* 0x000fe40000000000 */
[----:B------:R-:W-:Y:S01]  /*68c0*/  VIADD R2, R2, 0xd ;  /* 0x0000000d02027836 */ /* 0x000fe20000000000 */
[----:B---3--:R0:W-:Y:S02]  /*68d0*/  STS [R43], R37 ;  /* 0x000000252b007388 */ /* 0x0081e40000000800 */
[----:B0-----:R-:W-:-:S05]  /*68e0*/  VIADD R37, R18, 0x1 ;  /* 0x0000000112257836 */ /* 0x001fca0000000000 */
[----:B------:R-:W-:Y:S02]  /*68f0*/  SEL R37, R37, R22, !P1 ;  /* 0x0000001625257207 */ /* 0x000fe40004800000 */
[----:B------:R-:W-:Y:S01]  /*6900*/  ISETP.NE.AND P1, PT, R24, RZ, PT ;  /* 0x000000ff1800720c */ /* 0x000fe20003f25270 */
[----:B------:R-:W-:-:S03]  /*6910*/  IMAD.IADD R24, R23, 0x1, R24 ;  /* 0x0000000117187824 */ /* 0x000fc600078e0218 */
[----:B------:R-:W-:Y:S01]  /*6920*/  SEL R23, R30, R23, !P1 ;  /* 0x000000171e177207 */ /* 0x000fe20004800000 */
[----:B------:R-:W-:Y:S01]  /*6930*/  IMAD.IADD R25, R24, 0x1, R25 ;  /* 0x0000000118197824 */ /* 0x000fe200078e0219 */
[----:B------:R-:W-:Y:S01]  /*6940*/  ISETP.NE.AND P1, PT, R26, RZ, PT ;  /* 0x000000ff1a00720c */ /* 0x000fe20003f25270 */
[----:B------:R-:W-:-:S03]  /*6950*/  IMAD R18, R0, 0xe, -R13 ;  /* 0x0000000e00127824 */ /* 0x000fc600078e0a0d */
[----:B------:R-:W-:Y:S01]  /*6960*/  SEL R13, R14, R25, !P1 ;  /* 0x000000190e0d7207 */ /* 0x000fe20004800000 */
[----:B------:R-:W-:Y:S01]  /*6970*/  IMAD.IADD R25, R25, 0x1, R26 ;  /* 0x0000000119197824 */ /* 0x000fe200078e021a */
[----:B------:R-:W-:Y:S01]  /*6980*/  ISETP.NE.AND P1, PT, R27, RZ, PT ;  /* 0x000000ff1b00720c */ /* 0x000fe20003f25270 */
[----:B------:R-:W-:-:S05]  /*6990*/  VIADD R18, R18, 0x5 ;  /* 0x0000000512127836 */ /* 0x000fca0000000000 */
[----:B------:R-:W-:Y:S01]  /*69a0*/  SEL R18, R18, R25, !P1 ;  /* 0x0000001912127207 */ /* 0x000fe20004800000 */
[----:B------:R-:W-:Y:S01]  /*69b0*/  IMAD.IADD R25, R25, 0x1, R27 ;  /* 0x0000000119197824 */ /* 0x000fe200078e021b */
[----:B------:R-:W-:Y:S02]  /*69c0*/  ISETP.NE.AND P1, PT, R28, RZ, PT ;  /* 0x000000ff1c00720c */ /* 0x000fe40003f25270 */
[----:B------:R-:W-:Y:S01]  /*69d0*/  SEL R12, R12, R24, !P2 ;  /* 0x000000180c0c7207 */ /* 0x000fe20005000000 */
[----:B------:R-:W-:Y:S01]  /*69e0*/  IMAD.IADD R28, R25, 0x1, R28 ;  /* 0x00000001191c7824 */ /* 0x000fe200078e021c */
[----:B------:R-:W-:Y:S02]  /*69f0*/  ISETP.NE.AND P2, PT, R29, RZ, PT ;  /* 0x000000ff1d00720c */ /* 0x000fe40003f45270 */
[----:B------:R-:W-:Y:S02]  /*6a00*/  SEL R15, R15, R25, !P1 ;  /* 0x000000190f0f7207 */ /* 0x000fe40004800000 */
[----:B------:R-:W-:Y:S01]  /*6a10*/  SEL R36, R36, R28, !P2 ;  /* 0x0000001c24247207 */ /* 0x000fe20005000000 */
[----:B------:R-:W-:Y:S01]  /*6a20*/  IMAD.IADD R28, R28, 0x1, R29 ;  /* 0x000000011c1c7824 */ /* 0x000fe200078e021d */
[----:B------:R-:W-:-:S04]  /*6a30*/  ISETP.NE.AND P1, PT, R31, RZ, PT ;  /* 0x000000ff1f00720c */ /* 0x000fc80003f25270 */
[----:B------:R-:W-:Y:S01]  /*6a40*/  SEL R17, R17, R28, !P1 ;  /* 0x0000001c11117207 */ /* 0x000fe20004800000 */
[----:B------:R-:W-:Y:S01]  /*6a50*/  IMAD.IADD R28, R28, 0x1, R31 ;  /* 0x000000011c1c7824 */ /* 0x000fe200078e021f */
[----:B------:R-:W-:-:S03]  /*6a60*/  ISETP.NE.AND P2, PT, R32, RZ, PT ;  /* 0x000000ff2000720c */ /* 0x000fc60003f45270 */
[----:B------:R-:W-:Y:S01]  /*6a70*/  IMAD.IADD R32, R28, 0x1, R32 ;  /* 0x000000011c207824 */ /* 0x000fe200078e0220 */
[----:B------:R-:W-:Y:S02]  /*6a80*/  LEA R37, R37, UR4, 0x2 ;  /* 0x0000000425257c11 */ /* 0x000fe4000f8e10ff */
[----:B------:R-:W-:Y:S02]  /*6a90*/  LEA R23, R23, UR4, 0x2 ;  /* 0x0000000417177c11 */ /* 0x000fe4000f8e10ff */
[----:B------:R-:W-:Y:S02]  /*6aa0*/  LEA R12, R12, UR4, 0x2 ;  /* 0x000000040c0c7c11 */ /* 0x000fe4000f8e10ff */
[----:B------:R-:W-:Y:S01]  /*6ab0*/  SEL R8, R8, R32, !P3 ;  /* 0x0000002008087207 */ /* 0x000fe20005800000 */
[----:B------:R-:W-:Y:S01]  /*6ac0*/  IMAD.IADD R32, R32, 0x1, R33 ;  /* 0x0000000120207824 */ /* 0x000fe200078e0221 */
[----:B------:R-:W-:Y:S01]  /*6ad0*/  LEA R13, R13, UR4, 0x2 ;  /* 0x000000040d0d7c11 */ /* 0x000fe2000f8e10ff */
[----:B--2---:R-:W-:Y:S01]  /*6ae0*/  STS [R37], R44 ;  /* 0x0000002c25007388 */ /* 0x004fe20000000800 */
[----:B------:R-:W-:-:S02]  /*6af0*/  LEA R18, R18, UR4, 0x2 ;  /* 0x0000000412127c11 */ /* 0x000fc4000f8e10ff */
[----:B------:R-:W-:Y:S01]  /*6b00*/  LEA R15, R15, UR4, 0x2 ;  /* 0x000000040f0f7c11 */ /* 0x000fe2000f8e10ff */
[----:B------:R-:W-:Y:S01]  /*6b10*/  STS [R23], R42 ;  /* 0x0000002a17007388 */ /* 0x000fe20000000800 */
[----:B------:R-:W-:Y:S02]  /*6b20*/  SEL R19, R19, R28, !P2 ;  /* 0x0000001c13137207 */ /* 0x000fe40005000000 */
[----:B------:R-:W-:Y:S01]  /*6b30*/  LEA R36, R36, UR4, 0x2 ;  /* 0x0000000424247c11 */ /* 0x000fe2000f8e10ff */
[----:B------:R-:W-:Y:S01]  /*6b40*/  STS [R12], R41 ;  /* 0x000000290c007388 */ /* 0x000fe20000000800 */
[----:B------:R-:W-:Y:S01]  /*6b50*/  ISETP.NE.AND P2, PT, R34, RZ, PT ;  /* 0x000000ff2200720c */ /* 0x000fe20003f45270 */
[----:B------:R-:W-:Y:S01]  /*6b60*/  IMAD.IADD R34, R32, 0x1, R34 ;  /* 0x0000000120227824 */ /* 0x000fe200078e0222 */
[----:B------:R-:W-:Y:S01]  /*6b70*/  LEA R17, R17, UR4, 0x2 ;  /* 0x0000000411117c11 */ /* 0x000fe2000f8e10ff */
[----:B------:R-:W-:Y:S01]  /*6b80*/  STS [R13], R40 ;  /* 0x000000280d007388 */ /* 0x000fe20000000800 */
[----:B------:R-:W-:-:S02]  /*6b90*/  ISETP.NE.AND P3, PT, R35, RZ, PT ;  /* 0x000000ff2300720c */ /* 0x000fc40003f65270 */
[----:B------:R-:W-:Y:S01]  /*6ba0*/  PLOP3.LUT P1, PT, PT, PT, UP0, 0x80, 0x8 ;  /* 0x000000000008781c */ /* 0x000fe20003f2f008 */
[----:B------:R-:W-:Y:S01]  /*6bb0*/  STS [R18], R39 ;  /* 0x0000002712007388 */ /* 0x000fe20000000800 */
[----:B------:R-:W-:Y:S01]  /*6bc0*/  SEL R9, R9, R32, !P2 ;  /* 0x0000002009097207 */ /* 0x000fe20005000000 */
[----:B------:R-:W-:Y:S02]  /*6bd0*/  @P0 IMAD.IADD R2, R34, 0x1, R35 ;  /* 0x0000000122020824 */ /* 0x000fe400078e0223 */
[----:B------:R0:W-:Y:S01]  /*6be0*/  STS [R15], R38 ;  /* 0x000000260f007388 */ /* 0x0001e20000000800 */
[----:B------:R-:W-:-:S03]  /*6bf0*/  SEL R16, R16, R34, !P3 ;  /* 0x0000002210107207 */ /* 0x000fc60005800000 */
[----:B------:R-:W-:Y:S01]  /*6c00*/  STS [R36], R3 ;  /* 0x0000000324007388 */ /* 0x000fe20000000800 */
[----:B------:R-:W-:-:S03]  /*6c10*/  LEA R14, R9, UR4, 0x2 ;  /* 0x00000004090e7c11 */ /* 0x000fc6000f8e10ff */
[----:B------:R1:W-:Y:S01]  /*6c20*/  STS [R17], R4 ;  /* 0x0000000411007388 */ /* 0x0003e20000000800 */
[----:B0-----:R-:W-:Y:S02]  /*6c30*/  LEA R15, R8, UR4, 0x2 ;  /* 0x00000004080f7c11 */ /* 0x001fe4000f8e10ff */
[----:B-1----:R-:W-:Y:S02]  /*6c40*/  LEA R4, R19, UR4, 0x2 ;  /* 0x0000000413047c11 */ /* 0x002fe4000f8e10ff */
[----:B------:R-:W-:Y:S02]  /*6c50*/  LEA R17, R16, UR4, 0x2 ;  /* 0x0000000410117c11 */ /* 0x000fe4000f8e10ff */
[----:B------:R-:W-:Y:S01]  /*6c60*/  LEA R16, R2, UR4, 0x2 ;  /* 0x0000000402107c11 */ /* 0x000fe2000f8e10ff */
[----:B------:R0:W-:Y:S04]  /*6c70*/  STS [R4], R5 ;  /* 0x0000000504007388 */ /* 0x0001e80000000800 */
[----:B------:R1:W-:Y:S01]  /*6c80*/  STS [R15], R6 ;  /* 0x000000060f007388 */ /* 0x0003e20000000800 */
[----:B------:R-:W2:Y:S03]  /*6c90*/  @!P1 LDC.64 R12, c[0x0][0x3d8] ;  /* 0x0000f600ff0c9b82 */ /* 0x000ea60000000a00 */
[----:B------:R3:W-:Y:S04]  /*6ca0*/  STS [R14], R7 ;  /* 0x000000070e007388 */ /* 0x0007e80000000800 */
[----:B------:R3:W-:Y:S04]  /*6cb0*/  STS [R17], R20 ;  /* 0x0000001411007388 */ /* 0x0007e80000000800 */
[----:B------:R3:W-:Y:S01]  /*6cc0*/  STS [R16], R21 ;  /* 0x0000001510007388 */ /* 0x0007e20000000800 */
[----:B------:R-:W-:Y:S08]  /*6cd0*/  BAR.SYNC.DEFER_BLOCKING 0x0 ;  /* 0x0000000000007b1d */ /* 0x000ff00000010000 */
[----:B------:R-:W4:Y:S01]  /*6ce0*/  @!P1 LDC.64 R8, c[0x0][0x3d8] ;  /* 0x0000f600ff089b82 */ /* 0x000f220000000a00 */
[----:B------:R-:W-:Y:S01]  /*6cf0*/  CS2R R2, SRZ ;  /* 0x0000000000027805 */ /* 0x000fe2000001ff00 */
[----:B--2---:R-:W2:Y:S05]  /*6d00*/  @!P1 LDG.E.64 R12, desc[UR6][R12.64] ;  /* 0x000000060c0c9981 */ /* 0x004eaa000c1e1b00 */
[----:B----4-:R3:W5:Y:S01]  /*6d10*/  @!P1 LDG.E.64 R2, desc[UR6][R8.64] ;  /* 0x0000000608029981 */ /* 0x010762000c1e1b00 */
[----:B------:R-:W-:-:S02]  /*6d20*/  ISETP.GE.AND P2, PT, R0, R45, PT ;  /* 0x0000002d0000720c */ /* 0x000fc40003f46270 */
[----:B0-----:R-:W-:Y:S01]  /*6d30*/  CS2R R4, SRZ ;  /* 0x0000000000047805 */ /* 0x001fe2000001ff00 */
[C---:B------:R-:W-:Y:S01]  /*6d40*/  VIADD R22, R0.reuse, 0x280 ;  /* 0x0000028000167836 */ /* 0x040fe20000000000 */
[----:B-1----:R-:W-:Y:S01]  /*6d50*/  LEA R6, R0, UR4, 0x2 ;  /* 0x0000000400067c11 */ /* 0x002fe2000f8e10ff */
[----:B------:R-:W-:Y:S03]  /*6d60*/  BSSY.RECONVERGENT B1, `(.L_x_91) ;  /* 0x0000015000017945 */ /* 0x000fe60003800200 */
[----:B------:R-:W-:Y:S02]  /*6d70*/  ISETP.GE.AND P0, PT, R22, R45, PT ;  /* 0x0000002d1600720c */ /* 0x000fe40003f06270 */
[----:B--2---:R-:W-:-:S04]  /*6d80*/  @!P1 IADD3 R5, P3, PT, -R12, UR10, RZ ;  /* 0x0000000a0c059c10 */ /* 0x004fc8000ff7e1ff */
[----:B------:R-:W-:Y:S01]  /*6d90*/  @!P1 IADD3.X R4, PT, PT, ~R13, UR11, RZ, P3, !PT ;  /* 0x0000000b0d049c10 */ /* 0x000fe20009ffe5ff */
[----:B---3--:R-:W-:Y:S08]  /*6da0*/  @P2 BRA `(.L_x_92) ;  /* 0x0000000000402947 */ /* 0x008ff00003800000 */
[----:B------:R-:W-:Y:S01]  /*6db0*/  ISETP.GE.AND P2, PT, R0, R11, PT ;  /* 0x0000000b0000720c */ /* 0x000fe20003f46270 */
[----:B------:R-:W0:Y:S03]  /*6dc0*/  LDS R15, [R6] ;  /* 0x00000000060f7984 */ /* 0x000e260000000800 */
[----:B------:R-:W-:-:S05]  /*6dd0*/  SEL R7, R11, RZ, P2 ;  /* 0x000000ff0b077207 */ /* 0x000fca0001000000 */
[----:B------:R-:W-:-:S04]  /*6de0*/  IMAD.IADD R7, R0, 0x1, -R7 ;  /* 0x0000000100077824 */ /* 0x000fc800078e0a07 */
[----:B------:R-:W1:Y:S01]  /*6df0*/  @P2 LDC.64 R18, c[0x0][0x390] ;  /* 0x0000e400ff122b82 */ /* 0x000e620000000a00 */
[C---:B-----5:R-:W-:Y:S02]  /*6e00*/  @P2 IADD3 R9, P3, PT, R7.reuse, R2, RZ ;  /* 0x0000000207092210 */ /* 0x060fe40007f7e0ff */
[C---:B------:R-:W-:Y:S02]  /*6e10*/  @!P2 IADD3 R13, P4, PT, R7.reuse, R5, RZ ;  /* 0x00000005070da210 */ /* 0x040fe40007f9e0ff */
[C---:B------:R-:W-:Y:S02]  /*6e20*/  @P2 LEA.HI.X.SX32 R16, R7.reuse, R3, 0x1, P3 ;  /* 0x0000000307102211 */ /* 0x040fe400018f0eff */
[----:B------:R-:W-:Y:S01]  /*6e30*/  @!P2 LEA.HI.X.SX32 R14, R7, R4, 0x1, P4 ;  /* 0x00000004070ea211 */ /* 0x000fe200020f0eff */
[----:B------:R-:W2:Y:S01]  /*6e40*/  @!P2 LDC.64 R20, c[0x0][0x398] ;  /* 0x0000e600ff14ab82 */ /* 0x000ea20000000a00 */
[----:B-1----:R-:W-:-:S04]  /*6e50*/  @P2 LEA R8, P3, R9, R18, 0x2 ;  /* 0x0000001209082211 */ /* 0x002fc800078610ff */
[----:B------:R-:W-:Y:S02]  /*6e60*/  @P2 LEA.HI.X R9, R9, R19, R16, 0x2, P3 ;  /* 0x0000001309092211 */ /* 0x000fe400018f1410 */
[----:B--2---:R-:W-:-:S03]  /*6e70*/  @!P2 LEA R12, P4, R13, R20, 0x2 ;  /* 0x000000140d0ca211 */ /* 0x004fc600078810ff */
[----:B0-----:R0:W-:Y:S01]  /*6e80*/  @P2 STG.E desc[UR6][R8.64], R15 ;  /* 0x0000000f08002986 */ /* 0x0011e2000c101906 */
[----:B------:R-:W-:-:S05]  /*6e90*/  @!P2 LEA.HI.X R13, R13, R21, R14, 0x2, P4 ;  /* 0x000000150d0da211 */ /* 0x000fca00020f140e */
[----:B------:R0:W-:Y:S04]  /*6ea0*/  @!P2 STG.E desc[UR6][R12.64], R15 ;  /* 0x0000000f0c00a986 */ /* 0x0001e8000c101906 */
.L_x_92:
[----:B------:R-:W-:Y:S05]  /*6eb0*/  BSYNC.RECONVERGENT B1 ;  /* 0x0000000000017941 */ /* 0x000fea0003800200 */
.L_x_91:
[----:B------:R-:W-:Y:S04]  /*6ec0*/  BSSY.RECONVERGENT B1, `(.L_x_93) ;  /* 0x0000015000017945 */ /* 0x000fe80003800200 */
[----:B------:R-:W-:Y:S05]  /*6ed0*/  @P0 BRA `(.L_x_94) ;  /* 0x00000000004c0947 */ /* 0x000fea0003800000 */
[----:B0-----:R0:W1:Y:S01]  /*6ee0*/  LDS R13, [R6+0xa00] ;  /* 0x000a0000060d7984 */ /* 0x0010620000000800 */
[----:B------:R-:W-:-:S04]  /*6ef0*/  ISETP.GE.AND P0, PT, R22, R11, PT ;  /* 0x0000000b1600720c */ /* 0x000fc80003f06270 */
[----:B------:R-:W-:-:S09]  /*6f00*/  SEL R7, R11, RZ, P0 ;  /* 0x000000ff0b077207 */ /* 0x000fd20000000000 */
[----:B0-----:R-:W-:Y:S05]  /*6f10*/  @!P0 BRA `(.L_x_95) ;  /* 0x0000000000208947 */ /* 0x001fea0003800000 */
[----:B------:R-:W0:Y:S01]  /*6f20*/  LDCU.64 UR4, c[0x0][0x390] ;  /* 0x00007200ff0477ac */ /* 0x000e220008000a00 */
[--C-:B------:R-:W-:Y:S02]  /*6f30*/  SHF.R.S32.HI R9, RZ, 0x1f, R7.reuse ;  /* 0x0000001fff097819 */ /* 0x100fe40000011407 */
[----:B-----5:R-:W-:-:S04]  /*6f40*/  IADD3 R7, P0, P2, R2, R0, -R7 ;  /* 0x0000000002077210 */ /* 0x020fc80007a1e807 */
[----:B------:R-:W-:Y:S02]  /*6f50*/  IADD3.X R12, PT, PT, R3, RZ, ~R9, P0, P2 ;  /* 0x000000ff030c7210 */ /* 0x000fe400007e4c09 */
[----:B0-----:R-:W-:-:S04]  /*6f60*/  LEA R8, P0, R7, UR4, 0x2 ;  /* 0x0000000407087c11 */ /* 0x001fc8000f8010ff */
[----:B------:R-:W-:-:S05]  /*6f70*/  LEA.HI.X R9, R7, UR5, R12, 0x2, P0 ;  /* 0x0000000507097c11 */ /* 0x000fca00080f140c */
[----:B-1----:R2:W-:Y:S01]  /*6f80*/  STG.E desc[UR6][R8.64+0xa00], R13 ;  /* 0x000a000d08007986 */ /* 0x0025e2000c101906 */
[----:B------:R-:W-:Y:S05]  /*6f90*/  BRA `(.L_x_94) ;  /* 0x00000000001c7947 */ /* 0x000fea0003800000 */
.L_x_95:
[----:B------:R-:W0:Y:S01]  /*6fa0*/  LDCU.64 UR4, c[0x0][0x398] ;  /* 0x00007300ff0477ac */ /* 0x000e220008000a00 */
[--C-:B------:R-:W-:Y:S02]  /*6fb0*/  SHF.R.S32.HI R9, RZ, 0x1f, R7.reuse ;  /* 0x0000001fff097819 */ /* 0x100fe40000011407 */
[----:B------:R-:W-:-:S04]  /*6fc0*/  IADD3 R7, P0, P2, R5, R0, -R7 ;  /* 0x0000000005077210 */ /* 0x000fc80007a1e807 */
[----:B------:R-:W-:Y:S02]  /*6fd0*/  IADD3.X R12, PT, PT, R4, RZ, ~R9, P0, P2 ;  /* 0x000000ff040c7210 */ /* 0x000fe400007e4c09 */
[----:B0-----:R-:W-:-:S04]  /*6fe0*/  LEA R8, P0, R7, UR4, 0x2 ;  /* 0x0000000407087c11 */ /* 0x001fc8000f8010ff */
[----:B------:R-:W-:-:S05]  /*6ff0*/  LEA.HI.X R9, R7, UR5, R12, 0x2, P0 ;  /* 0x0000000507097c11 */ /* 0x000fca00080f140c */
[----:B-1----:R1:W-:Y:S04]  /*7000*/  STG.E desc[UR6][R8.64+0xa00], R13 ;  /* 0x000a000d08007986 */ /* 0x0023e8000c101906 */
.L_x_94:
[----:B------:R-:W-:Y:S05]  /*7010*/  BSYNC.RECONVERGENT B1 ;  /* 0x0000000000017941 */ /* 0x000fea0003800200 */
.L_x_93:
[----:B012---:R-:W-:Y:S01]  /*7020*/  VIADD R8, R0, 0x500 ;  /* 0x0000050000087836 */ /* 0x007fe20000000000 */
[----:B------:R-:W-:Y:S04]  /*7030*/  BSSY.RECONVERGENT B1, `(.L_x_96) ;  /* 0x0000016000017945 */ /* 0x000fe80003800200 */
[----:B------:R-:W-:-:S13]  /*7040*/  ISETP.GE.AND P0, PT, R8, R45, PT ;  /* 0x0000002d0800720c */ /* 0x000fda0003f06270 */
[----:B------:R-:W-:Y:S05]  /*7050*/  @P0 BRA `(.L_x_97) ;  /* 0x00000000004c0947 */ /* 0x000fea0003800000 */
[----:B------:R0:W1:Y:S01]  /*7060*/  LDS R13, [R6+0x1400] ;  /* 0x00140000060d7984 */ /* 0x0000620000000800 */
        /* <DEDUP_REMOVED lines=11> */
.L_x_98:
[----:B------:R-:W0:Y:S01]  /*7120*/  LDCU.64 UR4, c[0x0][0x398] ;  /* 0x00007300ff0477ac */ /* 0x000e220008000a00 */
[--C-:B------:R-:W-:Y:S02]  /*7130*/  SHF.R.S32.HI R9, RZ, 0x1f, R7.reuse ;  /* 0x0000001fff097819 */ /* 0x100fe40000011407 */
[----:B------:R-:W-:-:S04]  /*7140*/  IADD3 R7, P0, P2, R5, R0, -R7 ;  /* 0x0000000005077210 */ /* 0x000fc80007a1e807 */
[----:B------:R-:W-:Y:S02]  /*7150*/  IADD3.X R12, PT, PT, R4, RZ, ~R9, P0, P2 ;  /* 0x000000ff040c7210 */ /* 0x000fe400007e4c09 */
[----:B0-----:R-:W-:-:S04]  /*7160*/  LEA R8, P0, R7, UR4, 0x2 ;  /* 0x0000000407087c11 */ /* 0x001fc8000f8010ff */
[----:B------:R-:W-:-:S05]  /*7170*/  LEA.HI.X R9, R7, UR5, R12, 0x2, P0 ;  /* 0x0000000507097c11 */ /* 0x000fca00080f140c */
[----:B-1----:R1:W-:Y:S04]  /*7180*/  STG.E desc[UR6][R8.64+0x1400], R13 ;  /* 0x0014000d08007986 */ /* 0x0023e8000c101906 */
.L_x_97:
[----:B------:R-:W-:Y:S05]  /*7190*/  BSYNC.RECONVERGENT B1 ;  /* 0x0000000000017941 */ /* 0x000fea0003800200 */
.L_x_96:
[----:B01----:R-:W-:Y:S01]  /*71a0*/  VIADD R8, R0, 0x780 ;  /* 0x0000078000087836 */ /* 0x003fe20000000000 */
        /* <DEDUP_REMOVED lines=15> */
.L_x_101:
[----:B------:R-:W0:Y:S01]  /*72a0*/  LDCU.64 UR4, c[0x0][0x398] ;  /* 0x00007300ff0477ac */ /* 0x000e220008000a00 */
[--C-:B------:R-:W-:Y:S02]  /*72b0*/  SHF.R.S32.HI R9, RZ, 0x1f, R7.reuse ;  /* 0x0000001fff097819 */ /* 0x100fe40000011407 */
[----:B------:R-:W-:-:S04]  /*72c0*/  IADD3 R7, P0, P2, R5, R0, -R7 ;  /* 0x0000000005077210 */ /* 0x000fc80007a1e807 */
[----:B------:R-:W-:Y:S02]  /*72d0*/  IADD3.X R12, PT, PT, R4, RZ, ~R9, P0, P2 ;  /* 0x000000ff040c7210 */ /* 0x000fe400007e4c09 */
[----:B0-----:R-:W-:-:S04]  /*72e0*/  LEA R8, P0, R7, UR4, 0x2 ;  /* 0x0000000407087c11 */ /* 0x001fc8000f8010ff */
[----:B------:R-:W-:-:S05]  /*72f0*/  LEA.HI.X R9, R7, UR5, R12, 0x2, P0 ;  /* 0x0000000507097c11 */ /* 0x000fca00080f140c */
[----:B-1----:R0:W-:Y:S04]  /*7300*/  STG.E desc[UR6][R8.64+0x1e00], R13 ;  /* 0x001e000d08007986 */ /* 0x0021e8000c101906 */
.L_x_100:
[----:B------:R-:W-:Y:S05]  /*7310*/  BSYNC.RECONVERGENT B1 ;  /* 0x0000000000017941 */ /* 0x000fea0003800200 */
.L_x_99:
        /* <DEDUP_REMOVED lines=16> */
.L_x_104:
[----:B------:R-:W0:Y:S01]  /*7420*/  LDCU.64 UR4, c[0x0][0x398] ;  /* 0x00007300ff0477ac */ /* 0x000e220008000a00 */
[--C-:B------:R-:W-:Y:S02]  /*7430*/  SHF.R.S32.HI R9, RZ, 0x1f, R7.reuse ;  /* 0x0000001fff097819 */ /* 0x100fe40000011407 */
[----:B------:R-:W-:-:S04]  /*7440*/  IADD3 R7, P0, P2, R5, R0, -R7 ;  /* 0x0000000005077210 */ /* 0x000fc80007a1e807 */
[----:B------:R-:W-:Y:S02]  /*7450*/  IADD3.X R12, PT, PT, R4, RZ, ~R9, P0, P2 ;  /* 0x000000ff040c7210 */ /* 0x000fe400007e4c09 */
[----:B0-----:R-:W-:-:S04]  /*7460*/  LEA R8, P0, R7, UR4, 0x2 ;  /* 0x0000000407087c11 */ /* 0x001fc8000f8010ff */
[----:B------:R-:W-:-:S05]  /*7470*/  LEA.HI.X R9, R7, UR5, R12, 0x2, P0 ;  /* 0x0000000507097c11 */ /* 0x000fca00080f140c */
[----:B-1----:R1:W-:Y:S04]  /*7480*/  STG.E desc[UR6][R8.64+0x2800], R13 ;  /* 0x0028000d08007986 */ /* 0x0023e8000c101906 */
.L_x_103:
[----:B------:R-:W-:Y:S05]  /*7490*/  BSYNC.RECONVERGENT B1 ;  /* 0x0000000000017941 */ /* 0x000fea0003800200 */
.L_x_102:
        /* <DEDUP_REMOVED lines=16> */
.L_x_107:
[----:B------:R-:W0:Y:S01]  /*75a0*/  LDCU.64 UR4, c[0x0][0x398] ;  /* 0x00007300ff0477ac */ /* 0x000e220008000a00 */
[--C-:B------:R-:W-:Y:S02]  /*75b0*/  SHF.R.S32.HI R9, RZ, 0x1f, R7.reuse ;  /* 0x0000001fff097819 */ /* 0x100fe40000011407 */
[----:B------:R-:W-:-:S04]  /*75c0*/  IADD3 R7, P0, P2, R5, R0, -R7 ;  /* 0x0000000005077210 */ /* 0x000fc80007a1e807 */
[----:B------:R-:W-:Y:S02]  /*75d0*/  IADD3.X R12, PT, PT, R4, RZ, ~R9, P0, P2 ;  /* 0x000000ff040c7210 */ /* 0x000fe400007e4c09 */
[----:B0-----:R-:W-:-:S04]  /*75e0*/  LEA R8, P0, R7, UR4, 0x2 ;  /* 0x0000000407087c11 */ /* 0x001fc8000f8010ff */
[----:B------:R-:W-:-:S05]  /*75f0*/  LEA.HI.X R9, R7, UR5, R12, 0x2, P0 ;  /* 0x0000000507097c11 */ /* 0x000fca00080f140c */
[----:B-1----:R0:W-:Y:S04]  /*7600*/  STG.E desc[UR6][R8.64+0x3200], R13 ;  /* 0x0032000d08007986 */ /* 0x0021e8000c101906 */
.L_x_106:
[----:B------:R-:W-:Y:S05]  /*7610*/  BSYNC.RECONVERGENT B1 ;  /* 0x0000000000017941 */ /* 0x000fea0003800200 */
.L_x_105:
        /* <DEDUP_REMOVED lines=16> */
.L_x_110:
[----:B------:R-:W0:Y:S01]  /*7720*/  LDCU.64 UR4, c[0x0][0x398] ;  /* 0x00007300ff0477ac */ /* 0x000e220008000a00 */
[--C-:B------:R-:W-:Y:S02]  /*7730*/  SHF.R.S32.HI R9, RZ, 0x1f, R7.reuse ;  /* 0x0000001fff097819 */ /* 0x100fe40000011407 */
[----:B------:R-:W-:-:S04]  /*7740*/  IADD3 R7, P0, P2, R5, R0, -R7 ;  /* 0x0000000005077210 */ /* 0x000fc80007a1e807 */
[----:B------:R-:W-:Y:S02]  /*7750*/  IADD3.X R12, PT, PT, R4, RZ, ~R9, P0, P2 ;  /* 0x000000ff040c7210 */ /* 0x000fe400007e4c09 */
[----:B0-----:R-:W-:-:S04]  /*7760*/  LEA R8, P0, R7, UR4, 0x2 ;  /* 0x0000000407087c11 */ /* 0x001fc8000f8010ff */
[----:B------:R-:W-:-:S05]  /*7770*/  LEA.HI.X R9, R7, UR5, R12, 0x2, P0 ;  /* 0x0000000507097c11 */ /* 0x000fca00080f140c */
[----:B-1----:R1:W-:Y:S04]  /*7780*/  STG.E desc[UR6][R8.64+0x3c00], R13 ;  /* 0x003c000d08007986 */ /* 0x0023e8000c101906 */
.L_x_109:
[----:B------:R-:W-:Y:S05]  /*7790*/  BSYNC.RECONVERGENT B1 ;  /* 0x0000000000017941 */ /* 0x000fea0003800200 */
.L_x_108:
        /* <DEDUP_REMOVED lines=16> */
.L_x_113:
[----:B------:R-:W0:Y:S01]  /*78a0*/  LDCU.64 UR4, c[0x0][0x398] ;  /* 0x00007300ff0477ac */ /* 0x000e220008000a00 */
[--C-:B------:R-:W-:Y:S02]  /*78b0*/  SHF.R.S32.HI R9, RZ, 0x1f, R7.reuse ;  /* 0x0000001fff097819 */ /* 0x100fe40000011407 */
[----:B------:R-:W-:-:S04]  /*78c0*/  IADD3 R7, P0, P2, R5, R0, -R7 ;  /* 0x0000000005077210 */ /* 0x000fc80007a1e807 */
[----:B------:R-:W-:Y:S02]  /*78d0*/  IADD3.X R12, PT, PT, R4, RZ, ~R9, P0, P2 ;  /* 0x000000ff040c7210 */ /* 0x000fe400007e4c09 */
[----:B0-----:R-:W-:-:S04]  /*78e0*/  LEA R8, P0, R7, UR4, 0x2 ;  /* 0x0000000407087c11 */ /* 0x001fc8000f8010ff */
[----:B------:R-:W-:-:S05]  /*78f0*/  LEA.HI.X R9, R7, UR5, R12, 0x2, P0 ;  /* 0x0000000507097c11 */ /* 0x000fca00080f140c */
[----:B-1----:R1:W-:Y:S04]  /*7900*/  STG.E desc[UR6][R8.64+0x4600], R13 ;  /* 0x0046000d08007986 */ /* 0x0023e8000c101906 */
.L_x_112:
[----:B------:R-:W-:Y:S05]  /*7910*/  BSYNC.RECONVERGENT B1 ;  /* 0x0000000000017941 */ /* 0x000fea0003800200 */
.L_x_111:
[----:B01----:R-:W-:Y:S01]  /*7920*/  LOP3.LUT R8, R0, 0x1400, RZ, 0xfc, !PT ;  /* 0x0000140000087812 */ /* 0x003fe200078efcff */
[----:B------:R-:W-:Y:S03]  /*7930*/  BSSY.RECONVERGENT B1, `(.L_x_114) ;  /* 0x0000016000017945 */ /* 0x000fe60003800200 */
        /* <DEDUP_REMOVED lines=14> */
.L_x_116:
[----:B------:R-:W0:Y:S01]  /*7a20*/  LDCU.64 UR4, c[0x0][0x398] ;  /* 0x00007300ff0477ac */ /* 0x000e220008000a00 */
[--C-:B------:R-:W-:Y:S02]  /*7a30*/  SHF.R.S32.HI R9, RZ, 0x1f, R7.reuse ;  /* 0x0000001fff097819 */ /* 0x100fe40000011407 */
[----:B------:R-:W-:-:S04]  /*7a40*/  IADD3 R7, P0, P2, R5, R0, -R7 ;  /* 0x0000000005077210 */ /* 0x000fc80007a1e807 */
[----:B------:R-:W-:Y:S02]  /*7a50*/  IADD3.X R12, PT, PT, R4, RZ, ~R9, P0, P2 ;  /* 0x000000ff040c7210 */ /* 0x000fe400007e4c09 */
[----:B0-----:R-:W-:-:S04]  /*7a60*/  LEA R8, P0, R7, UR4, 0x2 ;  /* 0x0000000407087c11 */ /* 0x001fc8000f8010ff */
[----:B------:R-:W-:-:S05]  /*7a70*/  LEA.HI.X R9, R7, UR5, R12, 0x2, P0 ;  /* 0x0000000507097c11 */ /* 0x000fca00080f140c */
[----:B-1----:R1:W-:Y:S04]  /*7a80*/  STG.E desc[UR6][R8.64+0x5000], R13 ;  /* 0x0050000d08007986 */ /* 0x0023e8000c101906 */
.L_x_115:
[----:B------:R-:W-:Y:S05]  /*7a90*/  BSYNC.RECONVERGENT B1 ;  /* 0x0000000000017941 */ /* 0x000fea0003800200 */
.L_x_114:
        /* <DEDUP_REMOVED lines=16> */
.L_x_119:
[----:B------:R-:W0:Y:S01]  /*7ba0*/  LDCU.64 UR4, c[0x0][0x398] ;  /* 0x00007300ff0477ac */ /* 0x000e220008000a00 */
[--C-:B------:R-:W-:Y:S02]  /*7bb0*/  SHF.R.S32.HI R9, RZ, 0x1f, R7.reuse ;  /* 0x0000001fff097819 */ /* 0x100fe40000011407 */
[----:B------:R-:W-:-:S04]  /*7bc0*/  IADD3 R7, P0, P2, R5, R0, -R7 ;  /* 0x0000000005077210 */ /* 0x000fc80007a1e807 */
[----:B------:R-:W-:Y:S02]  /*7bd0*/  IADD3.X R12, PT, PT, R4, RZ, ~R9, P0, P2 ;  /* 0x000000ff040c7210 */ /* 0x000fe400007e4c09 */
[----:B0-----:R-:W-:-:S04]  /*7be0*/  LEA R8, P0, R7, UR4, 0x2 ;  /* 0x0000000407087c11 */ /* 0x001fc8000f8010ff */
[----:B------:R-:W-:-:S05]  /*7bf0*/  LEA.HI.X R9, R7, UR5, R12, 0x2, P0 ;  /* 0x0000000507097c11 */ /* 0x000fca00080f140c */
[----:B-1----:R0:W-:Y:S04]  /*7c00*/  STG.E desc[UR6][R8.64+0x5a00], R13 ;  /* 0x005a000d08007986 */ /* 0x0021e8000c101906 */
.L_x_118:
[----:B------:R-:W-:Y:S05]  /*7c10*/  BSYNC.RECONVERGENT B1 ;  /* 0x0000000000017941 */ /* 0x000fea0003800200 */
.L_x_117:
        /* <DEDUP_REMOVED lines=16> */
.L_x_122:
[----:B------:R-:W0:Y:S01]  /*7d20*/  LDCU.64 UR4, c[0x0][0x398] ;  /* 0x00007300ff0477ac */ /* 0x000e220008000a00 */
[--C-:B------:R-:W-:Y:S02]  /*7d30*/  SHF.R.S32.HI R9, RZ, 0x1f, R7.reuse ;  /* 0x0000001fff097819 */ /* 0x100fe40000011407 */
[----:B------:R-:W-:-:S04]  /*7d40*/  IADD3 R7, P0, P2, R5, R0, -R7 ;  /* 0x0000000005077210 */ /* 0x000fc80007a1e807 */
[----:B------:R-:W-:Y:S02]  /*7d50*/  IADD3.X R12, PT, PT, R4, RZ, ~R9, P0, P2 ;  /* 0x000000ff040c7210 */ /* 0x000fe400007e4c09 */
[----:B0-----:R-:W-:-:S04]  /*7d60*/  LEA R8, P0, R7, UR4, 0x2 ;  /* 0x0000000407087c11 */ /* 0x001fc8000f8010ff */
[----:B------:R-:W-:-:S05]  /*7d70*/  LEA.HI.X R9, R7, UR5, R12, 0x2, P0 ;  /* 0x0000000507097c11 */ /* 0x000fca00080f140c */
[----:B-1----:R1:W-:Y:S04]  /*7d80*/  STG.E desc[UR6][R8.64+0x6400], R13 ;  /* 0x0064000d08007986 */ /* 0x0023e8000c101906 */
.L_x_121:
[----:B------:R-:W-:Y:S05]  /*7d90*/  BSYNC.RECONVERGENT B1 ;  /* 0x0000000000017941 */ /* 0x000fea0003800200 */
.L_x_120:
        /* <DEDUP_REMOVED lines=16> */
.L_x_125:
[----:B------:R-:W0:Y:S01]  /*7ea0*/  LDCU.64 UR4, c[0x0][0x398] ;  /* 0x00007300ff0477ac */ /* 0x000e220008000a00 */
[--C-:B------:R-:W-:Y:S02]  /*7eb0*/  SHF.R.S32.HI R9, RZ, 0x1f, R7.reuse ;  /* 0x0000001fff097819 */ /* 0x100fe40000011407 */
[----:B------:R-:W-:-:S04]  /*7ec0*/  IADD3 R7, P0, P2, R5, R0, -R7 ;  /* 0x0000000005077210 */ /* 0x000fc80007a1e807 */
[----:B------:R-:W-:Y:S02]  /*7ed0*/  IADD3.X R12, PT, PT, R4, RZ, ~R9, P0, P2 ;  /* 0x000000ff040c7210 */ /* 0x000fe400007e4c09 */
[----:B0-----:R-:W-:-:S04]  /*7ee0*/  LEA R8, P0, R7, UR4, 0x2 ;  /* 0x0000000407087c11 */ /* 0x001fc8000f8010ff */
[----:B------:R-:W-:-:S05]  /*7ef0*/  LEA.HI.X R9, R7, UR5, R12, 0x2, P0 ;  /* 0x0000000507097c11 */ /* 0x000fca00080f140c */
[----:B-1----:R0:W-:Y:S04]  /*7f00*/  STG.E desc[UR6][R8.64+0x6e00], R13 ;  /* 0x006e000d08007986 */ /* 0x0021e8000c101906 */
.L_x_124:
[----:B------:R-:W-:Y:S05]  /*7f10*/  BSYNC.RECONVERGENT B1 ;  /* 0x0000000000017941 */ /* 0x000fea0003800200 */
.L_x_123:
        /* <DEDUP_REMOVED lines=16> */
.L_x_128:
[----:B------:R-:W0:Y:S01]  /*8020*/  LDCU.64 UR4, c[0x0][0x398] ;  /* 0x00007300ff0477ac */ /* 0x000e220008000a00 */
[--C-:B------:R-:W-:Y:S02]  /*8030*/  SHF.R.S32.HI R9, RZ, 0x1f, R7.reuse ;  /* 0x0000001fff097819 */ /* 0x100fe40000011407 */
[----:B------:R-:W-:-:S04]  /*8040*/  IADD3 R7, P0, P2, R5, R0, -R7 ;  /* 0x0000000005077210 */ /* 0x000fc80007a1e807 */
[----:B------:R-:W-:Y:S02]  /*8050*/  IADD3.X R12, PT, PT, R4, RZ, ~R9, P0, P2 ;  /* 0x000000ff040c7210 */ /* 0x000fe400007e4c09 */
[----:B0-----:R-:W-:-:S04]  /*8060*/  LEA R8, P0, R7, UR4, 0x2 ;  /* 0x0000000407087c11 */ /* 0x001fc8000f8010ff */
[----:B------:R-:W-:-:S05]  /*8070*/  LEA.HI.X R9, R7, UR5, R12, 0x2, P0 ;  /* 0x0000000507097c11 */ /* 0x000fca00080f140c */
[----:B-1----:R1:W-:Y:S04]  /*8080*/  STG.E desc[UR6][R8.64+0x7800], R13 ;  /* 0x0078000d08007986 */ /* 0x0023e8000c101906 */
.L_x_127:
[----:B------:R-:W-:Y:S05]  /*8090*/  BSYNC.RECONVERGENT B1 ;  /* 0x0000000000017941 */ /* 0x000fea0003800200 */
.L_x_126:
[----:B01----:R-:W-:-:S05]  /*80a0*/  VIADD R8, R0, 0x2080 ;  /* 0x0000208000087836 */ /* 0x003fca0000000000 */
[C---:B------:R-:W-:Y:S02]  /*80b0*/  ISETP.GE.AND P2, PT, R8.reuse, R45, PT ;  /* 0x0000002d0800720c */ /* 0x040fe40003f46270 */
[----:B------:R-:W-:-:S04]  /*80c0*/  ISETP.GE.AND P0, PT, R8, R11, PT ;  /* 0x0000000b0800720c */ /* 0x000fc80003f06270 */
[----:B------:R-:W-:-:S07]  /*80d0*/  SEL R11, R11, RZ, P0 ;  /* 0x000000ff0b0b7207 */ /* 0x000fce0000000000 */
[----:B------:R-:W-:Y:S05]  /*80e0*/  @P2 BRA `(.L_x_129) ;  /* 0x00000034003c2947 */ /* 0x000fea0003800000 */
[----:B------:R0:W1:Y:S01]  /*80f0*/  LDS R7, [R6+0x8200] ;  /* 0x0082000006077984 */ /* 0x0000620000000800 */
[----:B------:R-:W-:Y:S05]  /*8100*/  @!P0 BRA `(.L_x_130) ;  /* 0x0000000000208947 */ /* 0x000fea0003800000 */
[----:B------:R-:W2:Y:S01]  /*8110*/  LDCU.64 UR4, c[0x0][0x390] ;  /* 0x00007200ff0477ac */ /* 0x000ea20008000a00 */
[--C-:B------:R-:W-:Y:S02]  /*8120*/  SHF.R.S32.HI R5, RZ, 0x1f, R11.reuse ;  /* 0x0000001fff057819 */ /* 0x100fe4000001140b */
[----:B-----5:R-:W-:-:S04]  /*8130*/  IADD3 R11, P0, P2, R2, R0, -R11 ;  /* 0x00000000020b7210 */ /* 0x020fc80007a1e80b */
[----:B------:R-:W-:Y:S02]  /*8140*/  IADD3.X R4, PT, PT, R3, RZ, ~R5, P0, P2 ;  /* 0x000000ff03047210 */ /* 0x000fe400007e4c05 */
[----:B--2---:R-:W-:-:S04]  /*8150*/  LEA R2, P0, R11, UR4, 0x2 ;  /* 0x000000040b027c11 */ /* 0x004fc8000f8010ff */
[----:B------:R-:W-:-:S05]  /*8160*/  LEA.HI.X R3, R11, UR5, R4, 0x2, P0 ;  /* 0x000000050b037c11 */ /* 0x000fca00080f1404 */
[----:B-1----:R1:W-:Y:S01]  /*8170*/  STG.E desc[UR6][R2.64+0x8200], R7 ;  /* 0x0082000702007986 */ /* 0x0023e2000c101906 */
[----:B------:R-:W-:Y:S05]  /*8180*/  BRA `(.L_x_129) ;  /* 0x0000003400147947 */ /* 0x000fea0003800000 */
.L_x_130:
[----:B------:R-:W2:Y:S01]  /*8190*/  LDCU.64 UR4, c[0x0][0x398] ;  /* 0x00007300ff0477ac */ /* 0x000ea20008000a00 */
[--C-:B------:R-:W-:Y:S02]  /*81a0*/  IADD3 R5, P0, P2, R5, R0, -R11.reuse ;  /* 0x0000000005057210 */ /* 0x100fe40007a1e80b */
[----:B------:R-:W-:-:S04]  /*81b0*/  SHF.R.S32.HI R11, RZ, 0x1f, R11 ;  /* 0x0000001fff0b7819 */ /* 0x000fc8000001140b */
[----:B------:R-:W-:Y:S02]  /*81c0*/  IADD3.X R4, PT, PT, R4, RZ, ~R11, P0, P2 ;  /* 0x000000ff04047210 */ /* 0x000fe400007e4c0b */
[----:B--2--5:R-:W-:-:S04]  /*81d0*/  LEA R2, P0, R5, UR4, 0x2 ;  /* 0x0000000405027c11 */ /* 0x024fc8000f8010ff */
[----:B------:R-:W-:-:S05]  /*81e0*/  LEA.HI.X R3, R5, UR5, R4, 0x2, P0 ;  /* 0x0000000505037c11 */ /* 0x000fca00080f1404 */
[----:B-1----:R1:W-:Y:S01]  /*81f0*/  STG.E desc[UR6][R2.64+0x8200], R7 ;  /* 0x0082000702007986 */ /* 0x0023e2000c101906 */
[----:B------:R-:W-:Y:S05]  /*8200*/  BRA `(.L_x_129) ;  /* 0x0000003000f47947 */ /* 0x000fea0003800000 */
.L_x_90:
[----:B------:R-:W2:Y:S01]  /*8210*/  LDL R12, [R1] ;  /* 0x00000000010c7983 */ /* 0x000ea20000100800 */
[----:B------:R-:W0:Y:S01]  /*8220*/  LDCU.U8 UR9, c[0x0][0x3c0] ;  /* 0x00007800ff0977ac */ /* 0x000e220008000000 */
[----:B------:R-:W-:Y:S01]  /*8230*/  LOP3.LUT R14, R14, 0xffffffdf, RZ, 0xc0, !PT ;  /* 0xffffffdf0e0e7812 */ /* 0x000fe200078ec0ff */
[----:B------:R-:W1:Y:S01]  /*8240*/  S2R R0, SR_TID.X ;  /* 0x0000000000007919 */ /* 0x000e620000002100 */
[----:B------:R-:W3:Y:S01]  /*8250*/  LDCU.64 UR4, c[0x0][0x3d0] ;  /* 0x00007a00ff0477ac */ /* 0x000ee20008000a00 */
[----:B------:R-:W-:Y:S01]  /*8260*/  SHF.R.S32.HI R2, RZ, 0x1f, R4 ;  /* 0x0000001fff027819 */ /* 0x000fe20000011404 */
[----:B------:R-:W4:Y:S01]  /*8270*/  LDCU.64 UR12, c[0x0][0x388] ;  /* 0x00007100ff0c77ac */ /* 0x000f220008000a00 */
[----:B------:R-:W4:Y:S01]  /*8280*/  LDCU.64 UR10, c[0x0][0x380] ;  /* 0x00007000ff0a77ac */ /* 0x000f220008000a00 */
[----:B0-----:R-:W-:-:S04]  /*8290*/  UISETP.NE.AND UP0, UPT, UR9, URZ, UPT ;  /* 0x000000ff0900728c */ /* 0x001fc8000bf05270 */
[----:B---3--:R-:W-:Y:S02]  /*82a0*/  USEL UR4, UR4, URZ, !UP0 ;  /* 0x000000ff04047287 */ /* 0x008fe4000c000000 */
[----:B------:R-:W-:Y:S01]  /*82b0*/  USEL UR5, UR5, URZ, !UP0 ;  /* 0x000000ff05057287 */ /* 0x000fe2000c000000 */
[----:B-1----:R-:W-:-:S04]  /*82c0*/  IMAD R3, R0, 0xe, RZ ;  /* 0x0000000e00037824 */ /* 0x002fc800078e02ff */
        /* <DEDUP_REMOVED lines=15> */
[----:B------:R-:W-:Y:S01]  /*83c0*/  @P0 LOP3.LUT R14, R14, 0x20, RZ, 0xfc, !PT ;  /* 0x000000200e0e0812 */ /* 0x000fe200078efcff */
[C---:B------:R-:W-:Y:S01]  /*83d0*/  VIADD R17, R3.reuse, 0xb ;  /* 0x0000000b03117836 */ /* 0x040fe20000000000 */
[C---:B------:R-:W-:Y:S01]  /*83e0*/  IADD3 R5, P0, P1, R3.reuse, UR4, R4 ;  /* 0x0000000403057c10 */ /* 0x040fe2000f91e004 */
[C---:B------:R-:W-:Y:S01]  /*83f0*/  VIADD R19, R3.reuse, 0xc ;  /* 0x0000000c03137836 */ /* 0x040fe20000000000 */
[----:B------:R-:W-:Y:S01]  /*8400*/  LOP3.LUT R14, R14, 0xffffffef, RZ, 0xc0, !PT ;  /* 0xffffffef0e0e7812 */ /* 0x000fe200078ec0ff */
[----:B------:R-:W-:Y:S01]  /*8410*/  VIADD R21, R3, 0xd ;  /* 0x0000000d03157836 */ /* 0x000fe20000000000 */
[----:B------:R-:W-:Y:S02]  /*8420*/  IADD3.X R2, PT, PT, RZ, UR5, R2, P0, P1 ;  /* 0x00000005ff027c10 */ /* 0x000fe400087e2402 */
[C---:B----4-:R-:W-:Y:S02]  /*8430*/  LEA R8, P0, R5.reuse, UR12, 0x2 ;  /* 0x0000000c05087c11 */ /* 0x050fe4000f8010ff */
[----:B------:R-:W-:-:S02]  /*8440*/  LEA R6, P1, R5, UR10, 0x2 ;  /* 0x0000000a05067c11 */ /* 0x000fc4000f8210ff */
[--C-:B------:R-:W-:Y:S02]  /*8450*/  LEA.HI.X R9, R5, UR13, R2.reuse, 0x2, P0 ;  /* 0x0000000d05097c11 */ /* 0x100fe400080f1402 */
[----:B------:R-:W-:Y:S02]  /*8460*/  ISETP.GE.AND P0, PT, R3, R10, PT ;  /* 0x0000000a0300720c */ /* 0x000fe40003f06270 */
[----:B------:R-:W-:Y:S01]  /*8470*/  LEA.HI.X R7, R5, UR11, R2, 0x2, P1 ;  /* 0x0000000b05077c11 */ /* 0x000fe200088f1402 */
[----:B------:R-:W-:Y:S01]  /*8480*/  VIADD R5, R3, 0x7 ;  /* 0x0000000703057836 */ /* 0x000fe20000000000 */
[----:B------:R-:W-:-:S03]  /*8490*/  @P6 LOP3.LUT R14, R14, 0x10, RZ, 0xfc, !PT ;  /* 0x000000100e0e6812 */ /* 0x000fc600078efcff */
[----:B------:R-:W5:Y:S01]  /*84a0*/  @!P6 LDG.E R43, desc[UR6][R6.64+0x8] ;  /* 0x00000806062be981 */ /* 0x000f62000c1e1900 */
[----:B------:R-:W-:-:S03]  /*84b0*/  LOP3.LUT R14, R14, 0xfffffff7, RZ, 0xc0, !PT ;  /* 0xfffffff70e0e7812 */ /* 0x000fc600078ec0ff */
[----:B------:R-:W5:Y:S01]  /*84c0*/  @!P5 LDG.E R42, desc[UR6][R6.64+0xc] ;  /* 0x00000c06062ad981 */ /* 0x000f62000c1e1900 */
[----:B------:R-:W-:-:S03]  /*84d0*/  @P5 LOP3.LUT R14, R14, 0x8, RZ, 0xfc, !PT ;  /* 0x000000080e0e5812 */ /* 0x000fc600078efcff */
[----:B------:R-:W5:Y:S01]  /*84e0*/  @!P4 LDG.E R41, desc[UR6][R6.64+0x10] ;  /* 0x000010060629c981 */ /* 0x000f62000c1e1900 */
[----:B------:R-:W-:-:S03]  /*84f0*/  LOP3.LUT R14, R14, 0xfffffffb, RZ, 0xc0, !PT ;  /* 0xfffffffb0e0e7812 */ /* 0x000fc600078ec0ff */
[----:B------:R-:W5:Y:S01]  /*8500*/  @!P3 LDG.E R40, desc[UR6][R6.64+0x14] ;  /* 0x000014060628b981 */ /* 0x000f62000c1e1900 */
[----:B------:R-:W-:-:S03]  /*8510*/  @P4 LOP3.LUT R14, R14, 0x4, RZ, 0xfc, !PT ;  /* 0x000000040e0e4812 */ /* 0x000fc600078efcff */
[----:B------:R-:W5:Y:S01]  /*8520*/  @!P2 LDG.E R39, desc[UR6][R6.64+0x18] ;  /* 0x000018060627a981 */ /* 0x000f62000c1e1900 */
[C---:B------:R-:W-:Y:S02]  /*8530*/  LOP3.LUT P1, RZ, R14.reuse, 0x20, RZ, 0xc0, !PT ;  /* 0x000000200eff7812 */ /* 0x040fe4000782c0ff */
[----:B------:R-:W-:-:S04]  /*8540*/  LOP3.LUT R14, R14, 0xfffffffd, RZ, 0xc0, !PT ;  /* 0xfffffffd0e0e7812 */ /* 0x000fc800078ec0ff */
[----:B------:R-:W-:-:S04]  /*8550*/  @P3 LOP3.LUT R14, R14, 0x2, RZ, 0xfc, !PT ;  /* 0x000000020e0e3812 */ /* 0x000fc800078efcff */
[----:B------:R-:W-:Y:S01]  /*8560*/  LOP3.LUT R14, R14, 0xfffffffe, RZ, 0xc0, !PT ;  /* 0xfffffffe0e0e7812 */ /* 0x000fe200078ec0ff */
[----:B--2---:R-:W2:Y:S03]  /*8570*/  @!P0 LDG.E R12, desc[UR6][R6.64] ;  /* 0x00000006060c8981 */ /* 0x004ea6000c1e1900 */
[----:B------:R-:W-:Y:S02]  /*8580*/  @P2 LOP3.LUT R14, R14, 0x1, RZ, 0xfc, !PT ;  /* 0x000000010e0e2812 */ /* 0x000fe400078efcff */
[-C--:B------:R-:W-:Y:S01]  /*8590*/  ISETP.GE.AND P2, PT, R13, R10.reuse, PT ;  /* 0x0000000a0d00720c */ /* 0x080fe20003f46270 */
[----:B------:R-:W5:Y:S01]  /*85a0*/  @!P1 LDG.E R44, desc[UR6][R6.64+0x4] ;  /* 0x00000406062c9981 */ /* 0x000f62000c1e1900 */
[-C--:B------:R-:W-:Y:S02]  /*85b0*/  ISETP.GE.AND P1, PT, R11, R10.reuse, PT ;  /* 0x0000000a0b00720c */ /* 0x080fe40003f26270 */
[----:B------:R-:W-:-:S02]  /*85c0*/  ISETP.GE.AND P3, PT, R15, R10, PT ;  /* 0x0000000a0f00720c */ /* 0x000fc40003f66270 */
[-C--:B------:R-:W-:Y:S02]  /*85d0*/  ISETP.GE.AND P4, PT, R17, R10.reuse, PT ;  /* 0x0000000a1100720c */ /* 0x080fe40003f86270 */
[-C--:B------:R-:W-:Y:S02]  /*85e0*/  ISETP.GE.AND P5, PT, R19, R10.reuse, PT ;  /* 0x0000000a1300720c */ /* 0x080fe40003fa6270 */
[----:B------:R-:W-:-:S03]  /*85f0*/  ISETP.GE.AND P6, PT, R21, R10, PT ;  /* 0x0000000a1500720c */ /* 0x000fc60003fc6270 */
[----:B------:R-:W5:Y:S04]  /*8600*/  @!P2 LDG.E R36, desc[UR6][R6.64+0x24] ;  /* 0x000024060624a981 */ /* 0x000f68000c1e1900 */
[----:B------:R-:W5:Y:S04]  /*8610*/  @!P1 LDG.E R37, desc[UR6][R6.64+0x20] ;  /* 0x0000200606259981 */ /* 0x000f68000c1e1900 */
[----:B------:R-:W5:Y:S04]  /*8620*/  @!P3 LDG.E R32, desc[UR6][R6.64+0x28] ;  /* 0x000028060620b981 */ /* 0x000f68000c1e1900 */
[----:B------:R-:W5:Y:S04]  /*8630*/  @!P4 LDG.E R31, desc[UR6][R6.64+0x2c] ;  /* 0x00002c06061fc981 */ /* 0x000f68000c1e1900 */
[----:B------:R-:W5:Y:S04]  /*8640*/  @!P5 LDG.E R30, desc[UR6][R6.64+0x30] ;  /* 0x00003006061ed981 */ /* 0x000f68000c1e1900 */
[----:B------:R-:W5:Y:S04]  /*8650*/  @!P6 LDG.E R29, desc[UR6][R6.64+0x34] ;  /* 0x00003406061de981 */ /* 0x000f68000c1e1900 */
[----:B--2---:R0:W-:Y:S01]  /*8660*/  @!P0 STL [R1], R12 ;  /* 0x0000000c01008387 */ /* 0x0041e20000100800 */
[----:B------:R-:W-:-:S04]  /*8670*/  ISETP.GE.AND P0, PT, R5, R10, PT ;  /* 0x0000000a0500720c */ /* 0x000fc80003f06270 */
[----:B0-----:R-:W-:-:S09]  /*8680*/  P2R R12, PR, RZ, 0x1 ;  /* 0x00000001ff0c7803 */ /* 0x001fd20000000000 */
[----:B------:R0:W5:Y:S01]  /*8690*/  @!P0 LDG.E R38, desc[UR6][R6.64+0x1c] ;  /* 0x00001c0606268981 */ /* 0x000162000c1e1900 */
[C---:B------:R-:W-:Y:S01]  /*86a0*/  LOP3.LUT P0, RZ, R14.reuse, 0x1, RZ, 0xc0, !PT ;  /* 0x000000010eff7812 */ /* 0x040fe2000780c0ff */
[----:B------:R-:W-:Y:S03]  /*86b0*/  BAR.SYNC.DEFER_BLOCKING 0x0 ;  /* 0x0000000000007b1d */ /* 0x000fe60000010000 */
[----:B------:R-:W-:Y:S02]  /*86c0*/  P2R R16, PR, RZ, 0x1 ;  /* 0x00000001ff107803 */ /* 0x000fe40000000000 */
[----:B------:R-:W-:-:S04]  /*86d0*/  LOP3.LUT P0, RZ, R14, 0x2, RZ, 0xc0, !PT ;  /* 0x000000020eff7812 */ /* 0x000fc8000780c0ff */
[----:B------:R-:W-:Y:S02]  /*86e0*/  P2R R18, PR, RZ, 0x1 ;  /* 0x00000001ff127803 */ /* 0x000fe40000000000 */
[----:B------:R-:W-:-:S04]  /*86f0*/  LOP3.LUT P0, RZ, R14, 0x4, RZ, 0xc0, !PT ;  /* 0x000000040eff7812 */ /* 0x000fc8000780c0ff */
[----:B------:R-:W-:Y:S02]  /*8700*/  P2R R22, PR, RZ, 0x1 ;  /* 0x00000001ff167803 */ /* 0x000fe40000000000 */
[----:B------:R-:W-:-:S04]  /*8710*/  LOP3.LUT P0, RZ, R14, 0x8, RZ, 0xc0, !PT ;  /* 0x000000080eff7812 */ /* 0x000fc8000780c0ff */
[----:B------:R-:W-:Y:S02]  /*8720*/  P2R R20, PR, RZ, 0x1 ;  /* 0x00000001ff147803 */ /* 0x000fe40000000000 */
[C---:B------:R-:W-:Y:S01]  /*8730*/  LOP3.LUT P0, RZ, R14.reuse, 0x10, RZ, 0xc0, !PT ;  /* 0x000000100eff7812 */ /* 0x040fe2000780c0ff */
[----:B------:R-:W-:Y:S01]  /*8740*/  IMAD.MOV.U32 R2, RZ, RZ, 0x1 ;  /* 0x00000001ff027424 */ /* 0x000fe200078e00ff */
[----:B------:R-:W2:Y:S02]  /*8750*/  @!P1 LDG.E R11, desc[UR6][R8.64+0x20] ;  /* 0x00002006080b9981 */ /* 0x000ea4000c1e1900 */
[----:B------:R-:W-:Y:S02]  /*8760*/  P2R R5, PR, RZ, 0x1 ;  /* 0x00000001ff057803 */ /* 0x000fe40000000000 */
[----:B------:R-:W-:Y:S01]  /*8770*/  LOP3.LUT P0, RZ, R14, 0x20, RZ, 0xc0, !PT ;  /* 0x000000200eff7812 */ /* 0x000fe2000780c0ff */
[----:B------:R-:W3:Y:S03]  /*8780*/  @!P3 LDG.E R13, desc[UR6][R8.64+0x28] ;  /* 0x00002806080db981 */ /* 0x000ee6000c1e1900 */
[----:B------:R-:W-:Y:S01]  /*8790*/  P2R R4, PR, RZ, 0x1 ;  /* 0x00000001ff047803 */ /* 0x000fe20000000000 */
[----:B------:R-:W4:Y:S01]  /*87a0*/  @!P4 LDG.E R14, desc[UR6][R8.64+0x2c] ;  /* 0x00002c06080ec981 */ /* 0x000f22000c1e1900 */
[----:B------:R-:W-:-:S03]  /*87b0*/  ISETP.GE.AND P0, PT, R3, R10, PT ;  /* 0x0000000a0300720c */ /* 0x000fc60003f06270 */
[----:B------:R-:W4:Y:S10]  /*87c0*/  @!P5 LDG.E R15, desc[UR6][R8.64+0x30] ;  /* 0x00003006080fd981 */ /* 0x000f34000c1e1900 */
[----:B------:R-:W2:Y:S02]  /*87d0*/  @!P0 LDG.E R3, desc[UR6][R8.64] ;  /* 0x0000000608038981 */ /* 0x000ea4000c1e1900 */
[----:B--2---:R-:W-:-:S02]  /*87e0*/  @!P0 LOP3.LUT R2, R3, 0x1, RZ, 0xc, !PT ;  /* 0x0000000103028812 */ /* 0x004fc400078e0cff */
[----:B------:R-:W-:-:S13]  /*87f0*/  ISETP.NE.AND P0, PT, R4, RZ, PT ;  /* 0x000000ff0400720c */ /* 0x000fda0003f05270 */
[----:B------:R-:W2:Y:S01]  /*8800*/  @!P0 LDG.E R4, desc[UR6][R8.64+0x4] ;  /* 0x0000040608048981 */ /* 0x000ea2000c1e1900 */
[----:B------:R-:W-:Y:S01]  /*8810*/  IMAD.MOV.U32 R3, RZ, RZ, 0x1 ;  /* 0x00000001ff037424 */ /* 0x000fe200078e00ff */
[----:B--2---:R-:W-:Y:S02]  /*8820*/  @!P0 LOP3.LUT R3, R4, 0x1, RZ, 0xc, !PT ;  /* 0x0000000104038812 */ /* 0x004fe400078e0cff */
        /* <DEDUP_REMOVED lines=10> */
[----:B0-----:R-:W-:Y:S01]  /*88d0*/  IMAD.MOV.U32 R6, RZ, RZ, 0x1 ;  /* 0x00000001ff067424 */ /* 0x001fe200078e00ff */
[----:B--2---:R-:W-:Y:S02]  /*88e0*/  @!P0 LOP3.LUT R6, R7, 0x1, RZ, 0xc, !PT ;  /* 0x0000000107068812 */ /* 0x004fe400078e0cff */
[----:B------:R-:W-:-:S13]  /*88f0*/  ISETP.NE.AND P0, PT, R18, RZ, PT ;  /* 0x000000ff1200720c */ /* 0x000fda0003f05270 */
[----:B------:R-:W2:Y:S01]  /*8900*/  @!P0 LDG.E R10, desc[UR6][R8.64+0x14] ;  /* 0x00001406080a8981 */ /* 0x000ea2000c1e1900 */
[----:B------:R-:W-:Y:S01]  /*8910*/  IMAD.MOV.U32 R7, RZ, RZ, 0x1 ;  /* 0x00000001ff077424 */ /* 0x000fe200078e00ff */
        /* <DEDUP_REMOVED lines=9> */
[----:B------:R-:W-:Y:S01]  /*89b0*/  IADD3 R17, PT, PT, R4, R3, R2 ;  /* 0x0000000304117210 */ /* 0x000fe20007ffe002 */
[----:B------:R-:W-:-:S03]  /*89c0*/  IMAD.MOV.U32 R21, RZ, RZ, 0x1 ;  /* 0x00000001ff157424 */ /* 0x000fc600078e00ff */
[----:B------:R-:W-:Y:S01]  /*89d0*/  IADD3 R17, PT, PT, R6, R5, R17 ;  /* 0x0000000506117210 */ /* 0x000fe20007ffe011 */
[----:B------:R-:W-:Y:S01]  /*89e0*/  IMAD.MOV.U32 R22, RZ, RZ, 0x1 ;  /* 0x00000001ff167424 */ /* 0x000fe200078e00ff */
[----:B------:R-:W-:Y:S02]  /*89f0*/  @!P1 LOP3.LUT R22, R11, 0x1, RZ, 0xc, !PT ;  /* 0x000000010b169812 */ /* 0x000fe400078e0cff */
[----:B------:R-:W-:Y:S01]  /*8a00*/  IADD3 R17, PT, PT, R20, R7, R17 ;  /* 0x0000000714117210 */ /* 0x000fe20007ffe011 */
[----:B------:R-:W-:Y:S02]  /*8a10*/  IMAD.MOV.U32 R23, RZ, RZ, 0x1 ;  /* 0x00000001ff177424 */ /* 0x000fe400078e00ff */
[----:B------:R-:W-:Y:S01]  /*8a20*/  IMAD.MOV.U32 R24, RZ, RZ, 0x1 ;  /* 0x00000001ff187424 */ /* 0x000fe200078e00ff */
[----:B------:R-:W-:Y:S01]  /*8a30*/  @!P3 LOP3.LUT R24, R13, 0x1, RZ, 0xc, !PT ;  /* 0x000000010d18b812 */ /* 0x000fe200078e0cff */
[----:B------:R-:W-:Y:S01]  /*8a40*/  IMAD.MOV.U32 R25, RZ, RZ, 0x1 ;  /* 0x00000001ff197424 */ /* 0x000fe200078e00ff */
[----:B----4-:R-:W-:Y:S01]  /*8a50*/  @!P4 LOP3.LUT R25, R14, 0x1, RZ, 0xc, !PT ;  /* 0x000000010e19c812 */ /* 0x010fe200078e0cff */
[----:B------:R-:W-:Y:S01]  /*8a60*/  IMAD.MOV.U32 R26, RZ, RZ, 0x1 ;  /* 0x00000001ff1a7424 */ /* 0x000fe200078e00ff */
[----:B------:R-:W-:Y:S01]  /*8a70*/  @!P5 LOP3.LUT R26, R15, 0x1, RZ, 0xc, !PT ;  /* 0x000000010f1ad812 */ /* 0x000fe200078e0cff */
[----:B------:R-:W-:Y:S01]  /*8a80*/  IMAD.MOV.U32 R27, RZ, RZ, 0x1 ;  /* 0x00000001ff1b7424 */ /* 0x000fe200078e00ff */
[----:B--2---:R-:W-:Y:S01]  /*8a90*/  @!P6 LOP3.LUT R27, R16, 0x1, RZ, 0xc, !PT ;  /* 0x00000001101be812 */ /* 0x004fe200078e0cff */
[----:B------:R-:W0:Y:S01]  /*8aa0*/  S2R R28, SR_LANEID ;  /* 0x00000000001c7919 */ /* 0x000e220000000000 */
[----:B------:R-:W1:Y:S01]  /*8ab0*/  S2UR UR5, SR_CgaCtaId ;  /* 0x00000000000579c3 */ /* 0x000e620000008800 */
[----:B------:R-:W-:-:S07]  /*8ac0*/  UMOV UR4, 0x400 ;  /* 0x0000040000047882 */ /* 0x000fce0000000000 */
[----:B------:R-:W-:Y:S01]  /*8ad0*/  BAR.SYNC.DEFER_BLOCKING 0x0 ;  /* 0x0000000000007b1d */ /* 0x000fe20000010000 */
[----:B0-----:R-:W-:Y:S01]  /*8ae0*/  ISETP.NE.AND P1, PT, R28, 0x1f, PT ;  /* 0x0000001f1c00780c */ /* 0x001fe20003f25270 */
[----:B-1----:R-:W-:Y:S01]  /*8af0*/  ULEA UR4, UR5, UR4, 0x18 ;  /* 0x0000000405047291 */ /* 0x002fe2000f8ec0ff */
[----:B------:R-:W-:Y:S02]  /*8b00*/  SHF.R.U32.HI R35, RZ, 0x5, R0 ;  /* 0x00000005ff237819 */ /* 0x000fe40000011600 */
[----:B---3--:R-:W-:Y:S02]  /*8b10*/  @!P2 LOP3.LUT R23, R12, 0x1, RZ, 0xc, !PT ;  /* 0x000000010c17a812 */ /* 0x008fe400078e0cff */
[----:B------:R-:W-:-:S04]  /*8b20*/  @!P0 LOP3.LUT R21, R10, 0x1, RZ, 0xc, !PT ;  /* 0x000000010a158812 */ /* 0x000fc800078e0cff */
[----:B------:R-:W-:-:S04]  /*8b30*/  IADD3 R17, PT, PT, R22, R21, R17 ;  /* 0x0000001516117210 */ /* 0x000fc80007ffe011 */
[----:B------:R-:W-:-:S04]  /*8b40*/  IADD3 R17, PT, PT, R24, R23, R17 ;  /* 0x0000001718117210 */ /* 0x000fc80007ffe011 */
[----:B------:R-:W-:-:S05]  /*8b50*/  IADD3 R8, PT, PT, R26, R25, R17 ;  /* 0x000000191a087210 */ /* 0x000fca0007ffe011 */
[----:B------:R-:W-:-:S05]  /*8b60*/  IMAD.IADD R33, R8, 0x1, R27 ;  /* 0x0000000108217824 */ /* 0x000fca00078e021b */
[----:B------:R-:W0:Y:S02]  /*8b70*/  SHFL.UP P0, R8, R33, 0x1, RZ ;  /* 0x0420000021087989 */ /* 0x000e2400000000ff */
[----:B0-----:R-:W-:-:S05]  /*8b80*/  @P0 IMAD.IADD R8, R33, 0x1, R8 ;  /* 0x0000000121080824 */ /* 0x001fca00078e0208 */
[----:B------:R-:W0:Y:S02]  /*8b90*/  SHFL.UP P0, R9, R8, 0x2, RZ ;  /* 0x0440000008097989 */ /* 0x000e2400000000ff */
[----:B0-----:R-:W-:-:S05]  /*8ba0*/  @P0 IMAD.IADD R9, R8, 0x1, R9 ;  /* 0x0000000108090824 */ /* 0x001fca00078e0209 */
[----:B------:R-:W0:Y:S02]  /*8bb0*/  SHFL.UP P0, R10, R9, 0x4, RZ ;  /* 0x04800000090a7989 */ /* 0x000e2400000000ff */
[----:B0-----:R-:W-:-:S05]  /*8bc0*/  @P0 IMAD.IADD R10, R9, 0x1, R10 ;  /* 0x00000001090a0824 */ /* 0x001fca00078e020a */
[----:B------:R-:W0:Y:S02]  /*8bd0*/  SHFL.UP P0, R11, R10, 0x8, RZ ;  /* 0x050000000a0b7989 */ /* 0x000e2400000000ff */
        /* <DEDUP_REMOVED lines=8> */
[----:B------:R-:W1:Y:S04]  /*8c60*/  LDS.128 R8, [UR4+0x10] ;  /* 0x00001004ff087984 */ /* 0x000e680008000c00 */
[----:B------:R-:W2:Y:S01]  /*8c70*/  LDS.128 R12, [UR4+0x20] ;  /* 0x00002004ff0c7984 */ /* 0x000ea20008000c00 */
[----:B------:R-:W-:Y:S01]  /*8c80*/  ISETP.NE.AND P0, PT, R35, 0x2, PT ;  /* 0x000000022300780c */ /* 0x000fe20003f05270 */
        /* <DEDUP_REMOVED lines=28> */
[----:B------:R-:W-:Y:S02]  /*8e50*/  SEL R12, R13, R12, !P0 ;  /* 0x0000000c0d0c7207 */ /* 0x000fe40004000000 */
[----:B------:R-:W-:Y:S01]  /*8e60*/  ISETP.NE.AND P0, PT, R35, 0xb, PT ;  /* 0x0000000b2300780c */ /* 0x000fe20003f05270 */
[----:B------:R-:W-:-:S03]  /*8e70*/  IMAD.IADD R15, R15, 0x1, R14 ;  /* 0x000000010f0f7824 */ /* 0x000fc600078e020e */
        /* <DEDUP_REMOVED lines=13> */
[C---:B------:R-:W-:Y:S02]  /*8f50*/  ISETP.NE.AND P0, PT, R35.reuse, 0x10, PT ;  /* 0x000000102300780c */ /* 0x040fe40003f05270 */
[----:B------:R-:W-:Y:S01]  /*8f60*/  ISETP.NE.AND P1, PT, R35, 0x11, PT ;  /* 0x000000112300780c */ /* 0x000fe20003f25270 */
[C---:B-1----:R-:W-:Y:S01]  /*8f70*/  IMAD.IADD R8, R19.reuse, 0x1, R8 ;  /* 0x0000000113087824 */ /* 0x042fe200078e0208 */
[----:B------:R-:W-:Y:S02]  /*8f80*/  SEL R12, R19, R12, !P0 ;  /* 0x0000000c130c7207 */ /* 0x000fe40004000000 */
[----:B------:R-:W-:Y:S01]  /*8f90*/  ISETP.NE.AND P0, PT, R35, 0x12, PT ;  /* 0x000000122300780c */ /* 0x000fe20003f05270 */
[----:B------:R-:W-:Y:S01]  /*8fa0*/  IMAD.IADD R9, R9, 0x1, R8 ;  /* 0x0000000109097824 */ /* 0x000fe200078e0208 */
[----:B------:R-:W-:Y:S01]  /*8fb0*/  SEL R12, R8, R12, !P1 ;  /* 0x0000000c080c7207 */ /* 0x000fe20004800000 */
[----:B------:R-:W-:Y:S01]  /*8fc0*/  IMAD.IADD R34, R34, 0x1, -R33 ;  /* 0x0000000122227824 */ /* 0x000fe200078e0a21 */
[----:B------:R-:W-:Y:S01]  /*8fd0*/  ISETP.NE.AND P1, PT, R35, 0x13, PT ;  /* 0x000000132300780c */ /* 0x000fe20003f25270 */
[----:B------:R-:W-:Y:S01]  /*8fe0*/  IMAD.IADD R10, R10, 0x1, R9 ;  /* 0x000000010a0a7824 */ /* 0x000fe200078e0209 */
[----:B------:R-:W-:-:S02]  /*8ff0*/  SEL R12, R9, R12, !P0 ;  /* 0x0000000c090c7207 */ /* 0x000fc40004000000 */
[----:B------:R-:W-:Y:S02]  /*9000*/  ISETP.GT.U32.AND P0, PT, R0, 0x1f, PT ;  /* 0x0000001f0000780c */ /* 0x000fe40003f04070 */
[----:B------:R-:W-:Y:S02]  /*9010*/  ISETP.NE.AND P2, PT, R28, RZ, PT ;  /* 0x000000ff1c00720c */ /* 0x000fe40003f45270 */
[----:B------:R-:W-:Y:S02]  /*9020*/  SEL R12, R10, R12, !P1 ;  /* 0x0000000c0a0c7207 */ /* 0x000fe40004800000 */
[----:B------:R-:W-:Y:S02]  /*9030*/  SEL R15, R34, RZ, P2 ;  /* 0x000000ff220f7207 */ /* 0x000fe40001000000 */
[----:B------:R-:W-:-:S03]  /*9040*/  ISETP.GE.U32.AND P1, PT, R0, 0x20, PT ;  /* 0x000000200000780c */ /* 0x000fc60003f26070 */
[----:B------:R-:W-:Y:S02]  /*9050*/  IMAD.IADD R15, R12, 0x1, R15 ;  /* 0x000000010c0f7824 */ /* 0x000fe400078e020f */
[----:B------:R-:W-:-:S03]  /*9060*/  IMAD.IADD R11, R11, 0x1, R10 ;  /* 0x000000010b0b7824 */ /* 0x000fc600078e020a */
[----:B------:R-:W-:Y:S01]  /*9070*/  SEL R17, R34, R15, !P1 ;  /* 0x0000000f22117207 */ /* 0x000fe20004800000 */
[----:B------:R-:W-:Y:S06]  /*9080*/  @P0 BRA `(.L_x_131) ;  /* 0x0000000c000c0947 */ /* 0x000fec0003800000 */
[----:B------:R-:W0:Y:S01]  /*9090*/  S2R R45, SR_CTAID.Y ;  /* 0x00000000002d7919 */ /* 0x000e220000002600 */
[----:B------:R-:W0:Y:S01]  /*90a0*/  LDC R18, c[0x0][0x374] ;  /* 0x0000dd00ff127b82 */ /* 0x000e220000000800 */
[----:B------:R-:W-:Y:S02]  /*90b0*/  ISETP.NE.AND P0, PT, R0, RZ, PT ;  /* 0x000000ff0000720c */ /* 0x000fe40003f05270 */
[----:B------:R-:W-:-:S05]  /*90c0*/  LOP3.LUT R0, RZ, R0, RZ, 0x33, !PT ;  /* 0x00000000ff007212 */ /* 0x000fca00078e33ff */
[----:B------:R-:W1:Y:S06]  /*90d0*/  LDC.64 R34, c[0x0][0x3a8] ;  /* 0x0000ea00ff227b82 */ /* 0x000e6c0000000a00 */
[----:B------:R-:W-:Y:S01]  /*90e0*/  @!P0 IMAD.MOV.U32 R10, RZ, RZ, 0x64 ;  /* 0x00000064ff0a8424 */ /* 0x000fe200078e00ff */
[----:B------:R2:W-:Y:S01]  /*90f0*/  @!P0 STS [UR4+0x8c], R11 ;  /* 0x00008c0bff008988 */ /* 0x0005e20008000804 */
[----:B0-----:R-:W-:-:S04]  /*9100*/  IMAD R18, R18, UR8, R45 ;  /* 0x0000000812127c24 */ /* 0x001fc8000f8e022d */
[----:B------:R-:W-:Y:S02]  /*9110*/  IMAD.IADD R15, R0, 0x1, R18 ;  /* 0x00000001000f7824 */ /* 0x000fe400078e0212 */
[----:B-1----:R-:W-:-:S04]  /*9120*/  IMAD.WIDE R12, R18, 0x8, R34 ;  /* 0x00000008120c7825 */ /* 0x002fc800078e0222 */
[----:B------:R-:W-:Y:S01]  /*9130*/  IMAD.WIDE R14, R15, 0x8, R34 ;  /* 0x000000080f0e7825 */ /* 0x000fe200078e0222 */
[----:B------:R2:W-:Y:S01]  /*9140*/  @!P0 ST.E.64.STRONG.GPU desc[UR6][R12.64+0x100], R10 ;  /* 0x0001000a0c008985 */ /* 0x0005e2000c10fb06 */
[----:B------:R-:W-:Y:S05]  /*9150*/  NANOSLEEP 0x27b ;  /* 0x0000027b0000795d */ /* 0x000fea0003800000 */
[----:B------:R-:W3:Y:S01]  /*9160*/  LD.E.64.STRONG.GPU R14, desc[UR6][R14.64+0x100] ;  /* 0x000100060e0e7980 */ /* 0x000ee2000c10fb00 */
[----:B------:R-:W-:Y:S01]  /*9170*/  UMOV UR5, 0xffffffff ;  /* 0xffffffff00057882 */ /* 0x000fe20000000000 */
[----:B---3--:R-:W-:Y:S02]  /*9180*/  ISETP.NE.AND P0, PT, R14, 0x63, PT ;  /* 0x000000630e00780c */ /* 0x008fe40003f05270 */
[----:B--2---:R-:W-:Y:S11]  /*9190*/  BRA.DIV UR5, `(.L_x_132) ;  /* 0x0000002e05d87947 */ /* 0x004ff6000b800000 */
[----:B------:R-:W-:-:S13]  /*91a0*/  VOTE.ANY P0, !P0 ;  /* 0x0000000000ff7806 */ /* 0x000fda0004000100 */
.L_x_218:
[----:B------:R-:W-:Y:S05]  /*91b0*/  @!P0 BRA `(.L_x_133) ;  /* 0x0000000000908947 */ /* 0x000fea0003800000 */
[----:B------:R-:W-:-:S07]  /*91c0*/  IMAD.MOV.U32 R9, RZ, RZ, 0x25a ;  /* 0x0000025aff097424 */ /* 0x000fce00078e00ff */
.L_x_135:
[----:B------:R-:W-:Y:S01]  /*91d0*/  SHF.R.U32.HI R10, RZ, 0x1, R9 ;  /* 0x00000001ff0a7819 */ /* 0x000fe20000011609 */
[----:B------:R-:W-:Y:S01]  /*91e0*/  IMAD R18, R18, 0x41a7, RZ ;  /* 0x000041a712127824 */ /* 0x000fe200078e02ff */
[----:B------:R-:W0:Y:S01]  /*91f0*/  S2R R16, SR_CTAID.Y ;  /* 0x0000000000107919 */ /* 0x000e220000002600 */
[----:B------:R-:W-:Y:S01]  /*9200*/  IMAD.MOV.U32 R8, RZ, RZ, RZ ;  /* 0x000000ffff087224 */ /* 0x000fe200078e00ff */
[----:B------:R-:W-:Y:S02]  /*9210*/  IADD3 R15, PT, PT, R9, 0x1, -R10 ;  /* 0x00000001090f7810 */ /* 0x000fe40007ffe80a */
[----:B------:R-:W-:Y:S02]  /*9220*/  LOP3.LUT R18, R18, 0x7fffffff, RZ, 0xc0, !PT ;  /* 0x7fffffff12127812 */ /* 0x000fe400078ec0ff */
[----:B------:R-:W1:Y:S01]  /*9230*/  I2F.U32.RP R14, R15 ;  /* 0x0000000f000e7306 */ /* 0x000e620000209000 */
[----:B------:R-:W-:Y:S01]  /*9240*/  IMAD.MOV R19, RZ, RZ, -R15 ;  /* 0x000000ffff137224 */ /* 0x000fe200078e0a0f */
[----:B------:R-:W-:-:S06]  /*9250*/  ISETP.NE.U32.AND P1, PT, R15, RZ, PT ;  /* 0x000000ff0f00720c */ /* 0x000fcc0003f25070 */
[----:B-1----:R-:W1:Y:S02]  /*9260*/  MUFU.RCP R14, R14 ;  /* 0x0000000e000e7308 */ /* 0x002e640000001000 */
[----:B-1----:R-:W-:-:S06]  /*9270*/  VIADD R9, R14, 0xffffffe ;  /* 0x0ffffffe0e097836 */ /* 0x002fcc0000000000 */
[----:B------:R-:W1:Y:S02]  /*9280*/  F2I.FTZ.U32.TRUNC.NTZ R9, R9 ;  /* 0x0000000900097305 */ /* 0x000e64000021f000 */
[----:B-1----:R-:W-:-:S04]  /*9290*/  IMAD R19, R19, R9, RZ ;  /* 0x0000000913137224 */ /* 0x002fc800078e02ff */
[----:B------:R-:W-:Y:S02]  /*92a0*/  IMAD.HI.U32 R19, R9, R19, R8 ;  /* 0x0000001309137227 */ /* 0x000fe400078e0008 */
[----:B------:R-:W0:Y:S04]  /*92b0*/  LDC R9, c[0x0][0x374] ;  /* 0x0000dd00ff097b82 */ /* 0x000e280000000800 */
[----:B------:R-:W-:-:S04]  /*92c0*/  IMAD.HI.U32 R19, R19, R18, RZ ;  /* 0x0000001213137227 */ /* 0x000fc800078e00ff */
[----:B------:R-:W-:-:S04]  /*92d0*/  IMAD.MOV R19, RZ, RZ, -R19 ;  /* 0x000000ffff137224 */ /* 0x000fc800078e0a13 */
[----:B------:R-:W-:-:S05]  /*92e0*/  IMAD R8, R15, R19, R18 ;  /* 0x000000130f087224 */ /* 0x000fca00078e0212 */
[----:B------:R-:W-:Y:S01]  /*92f0*/  ISETP.GE.U32.AND P0, PT, R8, R15, PT ;  /* 0x0000000f0800720c */ /* 0x000fe20003f06070 */
[----:B0-----:R-:W-:-:S04]  /*9300*/  IMAD R9, R9, UR8, R16 ;  /* 0x0000000809097c24 */ /* 0x001fc8000f8e0210 */
[----:B------:R-:W-:-:S08]  /*9310*/  IMAD.IADD R9, R0, 0x1, R9 ;  /* 0x0000000100097824 */ /* 0x000fd000078e0209 */
[----:B------:R-:W-:-:S05]  /*9320*/  @P0 IMAD.IADD R8, R8, 0x1, -R15 ;  /* 0x0000000108080824 */ /* 0x000fca00078e0a0f */
[----:B------:R-:W-:-:S13]  /*9330*/  ISETP.GE.U32.AND P0, PT, R8, R15, PT ;  /* 0x0000000f0800720c */ /* 0x000fda0003f06070 */
[----:B------:R-:W-:Y:S01]  /*9340*/  @P0 IMAD.IADD R8, R8, 0x1, -R15 ;  /* 0x0000000108080824 */ /* 0x000fe200078e0a0f */
[----:B------:R-:W-:Y:S01]  /*9350*/  @!P1 LOP3.LUT R8, RZ, R15, RZ, 0x33, !PT ;  /* 0x0000000fff089212 */ /* 0x000fe200078e33ff */
[----:B------:R-:W-:-:S04]  /*9360*/  IMAD.WIDE R14, R9, 0x8, R34 ;  /* 0x00000008090e7825 */ /* 0x000fc800078e0222 */
        /* <DEDUP_REMOVED lines=8> */
.L_x_221:
[----:B------:R-:W-:Y:S05]  /*93f0*/  @P0 BRA `(.L_x_135) ;  /* 0xfffffffc00740947 */ /* 0x000fea000383ffff */
.L_x_133:
        /* <DEDUP_REMOVED lines=42> */
.L_x_230:
[----:B------:R-:W-:Y:S05]  /*96a0*/  @!P0 BRA `(.L_x_137) ;  /* 0x0000000400408947 */ /* 0x000fea0003800000 */
[----:B------:R-:W-:-:S07]  /*96b0*/  IMAD.MOV.U32 R35, RZ, RZ, 0x25a ;  /* 0x0000025aff237424 */ /* 0x000fce00078e00ff */
.L_x_143:
        /* <DEDUP_REMOVED lines=10> */
.L_x_233:
[----:B------:R-:W-:Y:S05]  /*9760*/  @!P0 BRA `(.L_x_139) ;  /* 0x00000000007c8947 */ /* 0x000fea0003800000 */
[----:B------:R-:W-:-:S07]  /*9770*/  IMAD.MOV.U32 R16, RZ, RZ, R35 ;  /* 0x000000ffff107224 */ /* 0x000fce00078e0023 */
.L_x_141:
        /* <DEDUP_REMOVED lines=29> */
.L_x_236:
[----:B------:R-:W-:Y:S05]  /*9950*/  @P0 BRA `(.L_x_141) ;  /* 0xfffffffc00880947 */ /* 0x000fea000383ffff */
.L_x_139:
[----:B------:R-:W-:Y:S01]  /*9960*/  UMOV UR5, 0xffffffff ;  /* 0xffffffff00057882 */ /* 0x000fe20000000000 */
[----:B------:R-:W-:Y:S02]  /*9970*/  ISETP.NE.AND P0, PT, R14, 0x65, PT ;  /* 0x000000650e00780c */ /* 0x000fe40003f05270 */
[----:B------:R-:W-:Y:S11]  /*9980*/  BRA.DIV UR5, `(.L_x_142) ;  /* 0x0000002e05607947 */ /* 0x000ff6000b800000 */
[----:B------:R-:W0:Y:S01]  /*9990*/  S2R R8, SR_GEMASK ;  /* 0x0000000000087919 */ /* 0x000e220000003c00 */
[----:B------:R-:W-:Y:S01]  /*99a0*/  VOTE.ANY R10, PT, !P0 ;  /* 0x00000000000a7806 */ /* 0x000fe200040e0100 */
[----:B------:R-:W-:Y:S02]  /*99b0*/  VIADD R45, R28, 0x2 ;  /* 0x000000021c2d7836 */ /* 0x000fe40000000000 */
[----:B------:R-:W-:Y:S01]  /*99c0*/  VIADD R34, R34, 0xffffffe0 ;  /* 0xffffffe022227836 */ /* 0x000fe20000000000 */
        /* <DEDUP_REMOVED lines=29> */
.L_x_245:
[----:B------:R-:W-:Y:S05]  /*9ba0*/  @P0 BRA `(.L_x_143) ;  /* 0xfffffff800c40947 */ /* 0x000fea000383ffff */
.L_x_137:
        /* <DEDUP_REMOVED lines=17> */
.L_x_131:
[----:B------:R-:W-:Y:S05]  /*9cc0*/  WARPSYNC.ALL ;  /* 0x0000000000007948 */ /* 0x000fea0003800000 */
[----:B------:R-:W2:Y:S01]  /*9cd0*/  LDL.LU R18, [R1] ;  /* 0x0000000001127983 */ /* 0x000ea20000300800 */
[----:B------:R-:W0:Y:S01]  /*9ce0*/  S2UR UR5, SR_CgaCtaId ;  /* 0x00000000000579c3 */ /* 0x000e220000008800 */
[----:B------:R-:W-:Y:S01]  /*9cf0*/  UMOV UR4, 0x400 ;  /* 0x0000040000047882 */ /* 0x000fe20000000000 */
[----:B------:R-:W-:Y:S01]  /*9d00*/  ISETP.NE.AND P0, PT, R0, RZ, PT ;  /* 0x000000ff0000720c */ /* 0x000fe20003f05270 */
[----:B-1----:R-:W1:Y:S01]  /*9d10*/  S2R R13, SR_CTAID.X ;  /* 0x00000000000d7919 */ /* 0x002e620000002500 */
[----:B------:R-:W-:-:S02]  /*9d20*/  ISETP.NE.AND P1, PT, R3, RZ, PT ;  /* 0x000000ff0300720c */ /* 0x000fc40003f25270 */
[----:B------:R-:W-:Y:S01]  /*9d30*/  ISETP.NE.AND P2, PT, R23, RZ, PT ;  /* 0x000000ff1700720c */ /* 0x000fe20003f45270 */
[----:B------:R-:W1:Y:S01]  /*9d40*/  S2R R16, SR_CTAID.Y ;  /* 0x0000000000107919 */ /* 0x000e620000002600 */
[----:B------:R-:W1:Y:S08]  /*9d50*/  LDC R14, c[0x0][0x374] ;  /* 0x0000dd00ff0e7b82 */ /* 0x000e700000000800 */
[----:B------:R-:W-:Y:S01]  /*9d60*/  BAR.SYNC.DEFER_BLOCKING 0x0 ;  /* 0x0000000000007b1d */ /* 0x000fe20000010000 */
[----:B------:R-:W-:-:S02]  /*9d70*/  ISETP.NE.AND P3, PT, R25, RZ, PT ;  /* 0x000000ff1900720c */ /* 0x000fc40003f65270 */
[----:B------:R-:W-:-:S05]  /*9d80*/  ISETP.NE.AND P4, PT, R26, RZ, PT ;  /* 0x000000ff1a00720c */ /* 0x000fca0003f85270 */
[----:B------:R-:W3:Y:S01]  /*9d90*/  LDC R17, c[0x0][0x3b4] ;  /* 0x0000ed00ff117b82 */ /* 0x000ee20000000800 */
[----:B0-----:R-:W-:-:S09]  /*9da0*/  ULEA UR4, UR5, UR4, 0x18 ;  /* 0x0000000405047291 */ /* 0x001fd2000f8ec0ff */
[----:B------:R-:W0:Y:S04]  /*9db0*/  LDS R12, [UR4+0x64] ;  /* 0x00006404ff0c7984 */ /* 0x000e280008000800 */
[----:B------:R-:W4:Y:S01]  /*9dc0*/  LDS.128 R8, [UR4+0x80] ;  /* 0x00008004ff087984 */ /* 0x000f220008000c00 */
[----:B-1----:R-:W-:Y:S01]  /*9dd0*/  IMAD R14, R13, R14, R16 ;  /* 0x0000000e0d0e7224 */ /* 0x002fe200078e0210 */
[----:B0-----:R-:W-:-:S03]  /*9de0*/  SEL R16, R12, RZ, P0 ;  /* 0x000000ff0c107207 */ /* 0x001fc60000000000 */
[----:B---3--:R-:W-:Y:S01]  /*9df0*/  IMAD R12, R14, -0x2300, R17 ;  /* 0xffffdd000e0c7824 */ /* 0x008fe200078e0211 */
[----:B------:R-:W-:Y:S01]  /*9e00*/  BAR.SYNC.DEFER_BLOCKING 0x0 ;  /* 0x0000000000007b1d */ /* 0x000fe20000010000 */
[----:B------:R-:W-:Y:S01]  /*9e10*/  ISETP.NE.AND P0, PT, R2, RZ, PT ;  /* 0x000000ff0200720c */ /* 0x000fe20003f05270 */
[----:B------:R-:W-:Y:S02]  /*9e20*/  IMAD.IADD R16, R16, 0x1, R15 ;  /* 0x0000000110107824 */ /* 0x000fe400078e020f */
[----:B------:R-:W-:Y:S02]  /*9e30*/  IADD3 R13, PT, PT, -R12, 0x2300, RZ ;  /* 0x000023000c0d7810 */ /* 0x000fe40007ffe1ff */
[----:B----4-:R-:W-:Y:S02]  /*9e40*/  IMAD.IADD R8, R16, 0x1, -R9 ;  /* 0x0000000110087824 */ /* 0x010fe400078e0a09 */
[----:B------:R-:W-:Y:S02]  /*9e50*/  IADD3 R11, PT, PT, R12, R13, -R11 ;  /* 0x0000000d0c0b7210 */ /* 0x000fe40007ffe80b */
[----:B------:R-:W-:Y:S01]  /*9e60*/  IADD3 R19, PT, PT, R9, -R16, -R2 ;  /* 0x8000001009137210 */ /* 0x000fe20007ffe802 */
[----:B------:R-:W-:-:S02]  /*9e70*/  IMAD R15, R0, 0xe, -R8 ;  /* 0x0000000e000f7824 */ /* 0x000fc400078e0a08 */
[----:B------:R-:W-:Y:S01]  /*9e80*/  IMAD.IADD R17, R11, 0x1, R8 ;  /* 0x000000010b117824 */ /* 0x000fe200078e0208 */
[--C-:B------:R-:W-:Y:S01]  /*9e90*/  IADD3 R8, PT, PT, R16, R3, R2.reuse ;  /* 0x0000000310087210 */ /* 0x100fe20007ffe002 */
[----:B------:R-:W-:Y:S02]  /*9ea0*/  IMAD R19, R0, 0xe, R19 ;  /* 0x0000000e00137824 */ /* 0x000fe400078e0213 */
[----:B------:R-:W-:Y:S01]  /*9eb0*/  IMAD.IADD R2, R17, 0x1, R2 ;  /* 0x0000000111027824 */ /* 0x000fe200078e0202 */
[----:B------:R-:W-:Y:S01]  /*9ec0*/  SEL R15, R15, R17, !P0 ;  /* 0x000000110f0f7207 */ /* 0x000fe20004000000 */
[----:B------:R-:W-:Y:S01]  /*9ed0*/  VIADD R19, R19, 0x1 ;  /* 0x0000000113137836 */ /* 0x000fe20000000000 */
[----:B------:R-:W-:Y:S01]  /*9ee0*/  ISETP.NE.AND P0, PT, R27, RZ, PT ;  /* 0x000000ff1b00720c */ /* 0x000fe20003f05270 */
[----:B------:R-:W-:Y:S01]  /*9ef0*/  IMAD.IADD R17, R9, 0x1, -R8 ;  /* 0x0000000109117824 */ /* 0x000fe200078e0a08 */
[----:B------:R-:W-:Y:S01]  /*9f00*/  LEA R15, R15, UR4, 0x2 ;  /* 0x000000040f0f7c11 */ /* 0x000fe2000f8e10ff */
[----:B------:R-:W-:Y:S01]  /*9f10*/  IMAD.IADD R8, R8, 0x1, R4 ;  /* 0x0000000108087824 */ /* 0x000fe200078e0204 */
[----:B------:R-:W-:Y:S01]  /*9f20*/  SEL R19, R19, R2, !P1 ;  /* 0x0000000213137207 */ /* 0x000fe20004800000 */
[----:B------:R-:W-:Y:S01]  /*9f30*/  IMAD.IADD R2, R2, 0x1, R3 ;  /* 0x0000000102027824 */ /* 0x000fe200078e0203 */
[----:B------:R-:W-:Y:S01]  /*9f40*/  ISETP.NE.AND P1, PT, R4, RZ, PT ;  /* 0x000000ff0400720c */ /* 0x000fe20003f25270 */
[----:B------:R-:W-:Y:S01]  /*9f50*/  IMAD R17, R0, 0xe, R17 ;  /* 0x0000000e00117824 */ /* 0x000fe200078e0211 */
[----:B------:R-:W-:Y:S01]  /*9f60*/  LEA R19, R19, UR4, 0x2 ;  /* 0x0000000413137c11 */ /* 0x000fe2000f8e10ff */
[----:B------:R-:W-:-:S02]  /*9f70*/  IMAD.IADD R3, R9, 0x1, -R8 ;  /* 0x0000000109037824 */ /* 0x000fc400078e0a08 */
[----:B------:R-:W-:Y:S02]  /*9f80*/  VIADD R17, R17, 0x2 ;  /* 0x0000000211117836 */ /* 0x000fe40000000000 */
[----:B------:R-:W-:Y:S02]  /*9f90*/  IMAD R3, R0, 0xe, R3 ;  /* 0x0000000e00037824 */ /* 0x000fe400078e0203 */
[----:B------:R-:W-:Y:S01]  /*9fa0*/  IMAD.IADD R8, R8, 0x1, R5 ;  /* 0x0000000108087824 */ /* 0x000fe200078e0205 */
[----:B------:R-:W-:Y:S01]  /*9fb0*/  SEL R17, R17, R2, !P1 ;  /* 0x0000000211117207 */ /* 0x000fe20004800000 */
[----:B------:R-:W-:Y:S01]  /*9fc0*/  IMAD.IADD R4, R2, 0x1, R4 ;  /* 0x0000000102047824 */ /* 0x000fe200078e0204 */
[----:B------:R-:W-:Y:S01]  /*9fd0*/  ISETP.NE.AND P1, PT, R5, RZ, PT ;  /* 0x000000ff0500720c */ /* 0x000fe20003f25270 */
[----:B------:R-:W-:Y:S01]  /*9fe0*/  VIADD R3, R3, 0x3 ;  /* 0x0000000303037836 */ /* 0x000fe20000000000 */
[----:B------:R-:W-:Y:S01]  /*9ff0*/  LEA R2, R17, UR4, 0x2 ;  /* 0x0000000411027c11 */ /* 0x000fe2000f8e10ff */
[----:B------:R-:W-:-:S02]  /*a000*/  IMAD.IADD R27, R9, 0x1, -R8 ;  /* 0x00000001091b7824 */ /* 0x000fc400078e0a08 */
[----:B------:R-:W-:Y:S01]  /*a010*/  IMAD.IADD R8, R8, 0x1, R6 ;  /* 0x0000000108087824 */ /* 0x000fe200078e0206 */
[----:B------:R-:W-:Y:S01]  /*a020*/  SEL R3, R3, R4, !P1 ;  /* 0x0000000403037207 */ /* 0x000fe20004800000 */
[----:B------:R-:W-:Y:S01]  /*a030*/  IMAD R27, R0, 0xe, R27 ;  /* 0x0000000e001b7824 */ /* 0x000fe200078e021b */
[----:B------:R-:W-:Y:S01]  /*a040*/  ISETP.NE.AND P1, PT, R6, RZ, PT ;  /* 0x000000ff0600720c */ /* 0x000fe20003f25270 */
[----:B------:R-:W-:Y:S01]  /*a050*/  IMAD.IADD R4, R4, 0x1, R5 ;  /* 0x0000000104047824 */ /* 0x000fe200078e0205 */
[----:B------:R-:W-:Y:S01]  /*a060*/  LEA R3, R3, UR4, 0x2 ;  /* 0x0000000403037c11 */ /* 0x000fe2000f8e10ff */
[----:B------:R-:W-:Y:S02]  /*a070*/  IMAD.IADD R5, R9, 0x1, -R8 ;  /* 0x0000000109057824 */ /* 0x000fe400078e0a08 */
[----:B------:R-:W-:Y:S02]  /*a080*/  VIADD R27, R27, 0x4 ;  /* 0x000000041b1b7836 */ /* 0x000fe40000000000 */
        /* <DEDUP_REMOVED lines=9> */
[----:B------:R-:W-:Y:S02]  /*a120*/  ISETP.NE.AND P1, PT, R20, RZ, PT ;  /* 0x000000ff1400720c */ /* 0x000fe40003f25270 */
[----:B------:R-:W-:Y:S01]  /*a130*/  LEA R5, R5, UR4, 0x2 ;  /* 0x0000000405057c11 */ /* 0x000fe2000f8e10ff */
[----:B--2---:R0:W-:Y:S04]  /*a140*/  STS [R15], R18 ;  /* 0x000000120f007388 */ /* 0x0041e80000000800 */
[----:B-----5:R-:W-:Y:S04]  /*a150*/  STS [R19], R44 ;  /* 0x0000002c13007388 */ /* 0x020fe80000000800 */
[----:B------:R1:W-:Y:S01]  /*a160*/  STS [R2], R43 ;  /* 0x0000002b02007388 */ /* 0x0003e20000000800 */
[----:B0-----:R-:W-:-:S02]  /*a170*/  IMAD.IADD R15, R9, 0x1, -R8 ;  /* 0x00000001090f7824 */ /* 0x001fc400078e0a08 */
[----:B------:R-:W-:Y:S01]  /*a180*/  IMAD.IADD R8, R8, 0x1, R20 ;  /* 0x0000000108087824 */ /* 0x000fe200078e0214 */
[----:B------:R0:W-:Y:S01]  /*a190*/  STS [R3], R42 ;  /* 0x0000002a03007388 */ /* 0x0001e20000000800 */
[----:B------:R-:W-:Y:S02]  /*a1a0*/  IMAD R15, R0, 0xe, R15 ;  /* 0x0000000e000f7824 */ /* 0x000fe400078e020f */
[----:B------:R-:W-:Y:S01]  /*a1b0*/  IMAD.IADD R7, R9, 0x1, -R8 ;  /* 0x0000000109077824 */ /* 0x000fe200078e0a08 */
[----:B------:R2:W-:Y:S01]  /*a1c0*/  STS [R4], R41 ;  /* 0x0000002904007388 */ /* 0x0005e20000000800 */
[----:B-1----:R-:W1:Y:S01]  /*a1d0*/  LDC.U8 R2, c[0x0][0x3c0] ;  /* 0x0000f000ff027b82 */ /* 0x002e620000000000 */
[----:B------:R-:W-:Y:S02]  /*a1e0*/  VIADD R15, R15, 0x6 ;  /* 0x000000060f0f7836 */ /* 0x000fe40000000000 */
[----:B------:R-:W-:Y:S01]  /*a1f0*/  IMAD.IADD R8, R8, 0x1, R21 ;  /* 0x0000000108087824 */ /* 0x000fe200078e0215 */
[----:B------:R-:W-:Y:S01]  /*a200*/  STS [R5], R40 ;  /* 0x0000002805007388 */ /* 0x000fe20000000800 */
[----:B------:R-:W-:Y:S01]  /*a210*/  IMAD R7, R0, 0xe, R7 ;  /* 0x0000000e00077824 */ /* 0x000fe200078e0207 */
[----:B------:R-:W-:Y:S01]  /*a220*/  SEL R15, R15, R6, !P1 ;  /* 0x000000060f0f7207 */ /* 0x000fe20004800000 */
[----:B0-----:R-:W-:Y:S01]  /*a230*/  IMAD.IADD R3, R9, 0x1, -R8 ;  /* 0x0000000109037824 */ /* 0x001fe200078e0a08 */
[----:B------:R-:W-:Y:S01]  /*a240*/  ISETP.NE.AND P1, PT, R21, RZ, PT ;  /* 0x000000ff1500720c */ /* 0x000fe20003f25270 */
[----:B------:R-:W-:Y:S01]  /*a250*/  IMAD.IADD R6, R6, 0x1, R20 ;  /* 0x0000000106067824 */ /* 0x000fe200078e0214 */
[----:B--2---:R-:W-:Y:S01]  /*a260*/  LEA R4, R15, UR4, 0x2 ;  /* 0x000000040f047c11 */ /* 0x004fe2000f8e10ff */
[----:B------:R-:W-:-:S02]  /*a270*/  VIADD R7, R7, 0x7 ;  /* 0x0000000707077836 */ /* 0x000fc40000000000 */
[----:B------:R-:W-:Y:S02]  /*a280*/  IMAD R3, R0, 0xe, R3 ;  /* 0x0000000e00037824 */ /* 0x000fe400078e0203 */
[----:B------:R-:W-:Y:S01]  /*a290*/  IMAD.IADD R8, R8, 0x1, R22 ;  /* 0x0000000108087824 */ /* 0x000fe200078e0216 */
[----:B------:R-:W-:Y:S01]  /*a2a0*/  SEL R7, R7, R6, !P1 ;  /* 0x0000000607077207 */ /* 0x000fe20004800000 */
[----:B------:R-:W-:Y:S01]  /*a2b0*/  IMAD.IADD R6, R6, 0x1, R21 ;  /* 0x0000000106067824 */ /* 0x000fe200078e0215 */
[----:B------:R-:W-:Y:S01]  /*a2c0*/  ISETP.NE.AND P1, PT, R22, RZ, PT ;  /* 0x000000ff1600720c */ /* 0x000fe20003f25270 */
[----:B------:R-:W-:Y:S01]  /*a2d0*/  VIADD R3, R3, 0x8 ;  /* 0x0000000803037836 */ /* 0x000fe20000000000 */
[----:B------:R-:W-:Y:S01]  /*a2e0*/  LEA R7, R7, UR4, 0x2 ;  /* 0x0000000407077c11 */ /* 0x000fe2000f8e10ff */
[----:B------:R-:W-:Y:S01]  /*a2f0*/  IMAD.IADD R15, R9, 0x1, -R8 ;  /* 0x00000001090f7824 */ /* 0x000fe200078e0a08 */
[----:B------:R0:W-:Y:S01]  /*a300*/  STS [R4], R39 ;  /* 0x0000002704007388 */ /* 0x0001e20000000800 */
[----:B------:R-:W-:Y:S01]  /*a310*/  IMAD.IADD R8, R8, 0x1, R23 ;  /* 0x0000000108087824 */ /* 0x000fe200078e0217 */
[----:B------:R-:W-:Y:S01]  /*a320*/  SEL R3, R3, R6, !P1 ;  /* 0x0000000603037207 */ /* 0x000fe20004800000 */
[----:B------:R-:W-:Y:S01]  /*a330*/  IMAD R15, R0, 0xe, R15 ;  /* 0x0000000e000f7824 */ /* 0x000fe200078e020f */
[----:B-1----:R-:W-:Y:S01]  /*a340*/  ISETP.NE.AND P1, PT, R2, RZ, PT ;  /* 0x000000ff0200720c */ /* 0x002fe20003f25270 */
[----:B------:R-:W-:Y:S01]  /*a350*/  IMAD.IADD R2, R8, 0x1, R24 ;  /* 0x0000000108027824 */ /* 0x000fe200078e0218 */
[----:B------:R1:W-:Y:S01]  /*a360*/  STS [R7], R38 ;  /* 0x0000002607007388 */ /* 0x0003e20000000800 */
[----:B------:R-:W-:Y:S01]  /*a370*/  IMAD.IADD R22, R6, 0x1, R22 ;  /* 0x0000000106167824 */ /* 0x000fe200078e0216 */
[----:B------:R-:W-:Y:S01]  /*a380*/  LEA R6, R3, UR4, 0x2 ;  /* 0x0000000403067c11 */ /* 0x000fe2000f8e10ff */
[----:B------:R-:W-:-:S02]  /*a390*/  VIADD R15, R15, 0x9 ;  /* 0x000000090f0f7836 */ /* 0x000fc40000000000 */
[----:B0-----:R-:W-:Y:S02]  /*a3a0*/  IMAD.IADD R4, R2, 0x1, R25 ;  /* 0x0000000102047824 */ /* 0x001fe400078e0219 */
[----:B------:R-:W-:Y:S01]  /*a3b0*/  IMAD.IADD R3, R9, 0x1, -R8 ;  /* 0x0000000109037824 */ /* 0x000fe200078e0a08 */
[----:B------:R-:W-:Y:S01]  /*a3c0*/  SEL R15, R15, R22, !P2 ;  /* 0x000000160f0f7207 */ /* 0x000fe20005000000 */
[----:B------:R-:W-:Y:S01]  /*a3d0*/  IMAD.IADD R22, R22, 0x1, R23 ;  /* 0x0000000116167824 */ /* 0x000fe200078e0217 */
[----:B------:R-:W-:Y:S01]  /*a3e0*/  ISETP.NE.AND P2, PT, R24, RZ, PT ;  /* 0x000000ff1800720c */ /* 0x000fe20003f45270 */
[C---:B-1----:R-:W-:Y:S01]  /*a3f0*/  IMAD.IADD R7, R9.reuse, 0x1, -R2 ;  /* 0x0000000109077824 */ /* 0x042fe200078e0a02 */
[C---:B------:R-:W-:Y:S01]  /*a400*/  IADD3 R19, PT, PT, R9.reuse, -R4, -R26 ;  /* 0x8000000409137210 */ /* 0x040fe20007ffe81a */
[----:B------:R-:W-:Y:S01]  /*a410*/  IMAD.IADD R17, R9, 0x1, -R4 ;  /* 0x0000000109117824 */ /* 0x000fe200078e0a04 */
[----:B------:R-:W-:Y:S01]  /*a420*/  LEA R15, R15, UR4, 0x2 ;  /* 0x000000040f0f7c11 */ /* 0x000fe2000f8e10ff */
[C---:B------:R-:W-:Y:S01]  /*a430*/  IMAD R3, R0.reuse, 0xe, R3 ;  /* 0x0000000e00037824 */ /* 0x040fe200078e0203 */
[----:B------:R0:W-:Y:S01]  /*a440*/  STS [R6], R37 ;  /* 0x0000002506007388 */ /* 0x0001e20000000800 */
[C---:B------:R-:W-:Y:S01]  /*a450*/  IMAD R7, R0.reuse, 0xe, R7 ;  /* 0x0000000e00077824 */ /* 0x040fe200078e0207 */
[----:B------:R-:W1:Y:S01]  /*a460*/  @!P1 LDC.64 R4, c[0x0][0x3d8] ;  /* 0x0000f600ff049b82 */ /* 0x000e620000000a00 */
[----:B------:R-:W-:Y:S01]  /*a470*/  IMAD R17, R0, 0xe, R17 ;  /* 0x0000000e00117824 */ /* 0x000fe200078e0211 */
[----:B------:R-:W-:Y:S01]  /*a480*/  STS [R15], R36 ;  /* 0x000000240f007388 */ /* 0x000fe20000000800 */
[----:B------:R-:W-:-:S02]  /*a490*/  IMAD.IADD R24, R22, 0x1, R24 ;  /* 0x0000000116187824 */ /* 0x000fc400078e0218 */
[----:B------:R-:W-:Y:S02]  /*a4a0*/  VIADD R3, R3, 0xa ;  /* 0x0000000a03037836 */ /* 0x000fe40000000000 */
[----:B------:R-:W-:Y:S02]  /*a4b0*/  VIADD R7, R7, 0xb ;  /* 0x0000000b07077836 */ /* 0x000fe40000000000 */
[----:B------:R-:W-:Y:S01]  /*a4c0*/  IMAD R19, R0, 0xe, R19 ;  /* 0x0000000e00137824 */ /* 0x000fe200078e0213 */
[----:B------:R-:W-:Y:S01]  /*a4d0*/  SEL R3, R3, R22, !P2 ;  /* 0x0000001603037207 */ /* 0x000fe20005000000 */
[----:B------:R-:W-:Y:S01]  /*a4e0*/  IMAD.IADD R25, R24, 0x1, R25 ;  /* 0x0000000118197824 */ /* 0x000fe200078e0219 */
[----:B------:R-:W-:Y:S01]  /*a4f0*/  SEL R24, R7, R24, !P3 ;  /* 0x0000001807187207 */ /* 0x000fe20005800000 */
[----:B------:R-:W-:Y:S01]  /*a500*/  VIADD R17, R17, 0xc ;  /* 0x0000000c11117836 */ /* 0x000fe20000000000 */
[----:B------:R-:W-:Y:S01]  /*a510*/  LEA R7, R3, UR4, 0x2 ;  /* 0x0000000403077c11 */ /* 0x000fe2000f8e10ff */
[----:B------:R-:W-:Y:S01]  /*a520*/  VIADD R2, R19, 0xd ;  /* 0x0000000d13027836 */ /* 0x000fe20000000000 */
[----:B------:R-:W-:Y:S01]  /*a530*/  LEA R24, R24, UR4, 0x2 ;  /* 0x0000000418187c11 */ /* 0x000fe2000f8e10ff */
[----:B------:R-:W-:Y:S01]  /*a540*/  @P0 IMAD.IADD R2, R25, 0x1, R26 ;  /* 0x0000000119020824 */ /* 0x000fe200078e021a */
[----:B------:R-:W-:Y:S01]  /*a550*/  SEL R17, R17, R25, !P4 ;  /* 0x0000001911117207 */ /* 0x000fe20006000000 */
[----:B------:R-:W-:Y:S01]  /*a560*/  STS [R7], R32 ;  /* 0x0000002007007388 */ /* 0x000fe20000000800 */
[----:B------:R-:W2:Y:S02]  /*a570*/  @!P1 LDC.64 R22, c[0x0][0x3d0] ;  /* 0x0000f400ff169b82 */ /* 0x000ea40000000a00 */
[----:B------:R-:W-:Y:S01]  /*a580*/  LEA R19, R17, UR4, 0x2 ;  /* 0x0000000411137c11 */ /* 0x000fe2000f8e10ff */
[----:B------:R-:W-:Y:S01]  /*a590*/  STS [R24], R31 ;  /* 0x0000001f18007388 */ /* 0x000fe20000000800 */
[----:B0-----:R-:W-:-:S03]  /*a5a0*/  LEA R6, R2, UR4, 0x2 ;  /* 0x0000000402067c11 */ /* 0x001fc6000f8e10ff */
[----:B------:R-:W-:Y:S04]  /*a5b0*/  STS [R19], R30 ;  /* 0x0000001e13007388 */ /* 0x000fe80000000800 */
[----:B------:R0:W-:Y:S01]  /*a5c0*/  STS [R6], R29 ;  /* 0x0000001d06007388 */ /* 0x0001e20000000800 */
[----:B------:R-:W-:Y:S08]  /*a5d0*/  BAR.SYNC.DEFER_BLOCKING 0x0 ;  /* 0x0000000000007b1d */ /* 0x000ff00000010000 */
[----:B------:R-:W3:Y:S01]  /*a5e0*/  @!P1 LDC.64 R16, c[0x0][0x3d8] ;  /* 0x0000f600ff109b82 */ /* 0x000ee20000000a00 */
[----:B------:R-:W-:Y:S01]  /*a5f0*/  CS2R R2, SRZ ;  /* 0x0000000000027805 */ /* 0x000fe2000001ff00 */
[----:B-1----:R-:W2:Y:S05]  /*a600*/  @!P1 LDG.E.64 R4, desc[UR6][R4.64] ;  /* 0x0000000604049981 */ /* 0x002eaa000c1e1b00 */
[----:B---3--:R1:W5:Y:S01]  /*a610*/  @!P1 LDG.E.64 R2, desc[UR6][R16.64] ;  /* 0x0000000610029981 */ /* 0x008362000c1e1b00 */
[C---:B------:R-:W-:Y:S01]  /*a620*/  ISETP.GE.AND P0, PT, R0.reuse, R12, PT ;  /* 0x0000000c0000720c */ /* 0x040fe20003f06270 */
[----:B------:R-:W-:Y:S01]  /*a630*/  IMAD.MOV.U32 R20, RZ, RZ, RZ ;  /* 0x000000ffff147224 */ /* 0x000fe200078e00ff */
[----:B0-----:R-:W-:Y:S01]  /*a640*/  LEA R6, R0, UR4, 0x2 ;  /* 0x0000000400067c11 */ /* 0x001fe2000f8e10ff */
[----:B------:R-:W-:Y:S01]  /*a650*/  BSSY.RECONVERGENT B1, `(.L_x_144) ;  /* 0x0000016000017945 */ /* 0x000fe20003800200 */
[----:B------:R-:W-:-:S02]  /*a660*/  IMAD.MOV.U32 R19, RZ, RZ, RZ ;  /* 0x000000ffff137224 */ /* 0x000fc400078e00ff */
[----:B------:R-:W-:Y:S01]  /*a670*/  IMAD R7, R14, 0x2300, -R9 ;  /* 0x000023000e077824 */ /* 0x000fe200078e0a09 */
[----:B------:R-:W-:Y:S02]  /*a680*/  IADD3 R9, PT, PT, R0, R9, -R11 ;  /* 0x0000000900097210 */ /* 0x000fe40007ffe80b */
[----:B--2---:R-:W-:-:S05]  /*a690*/  @!P1 IADD3 R20, P2, PT, -R4, R22, RZ ;  /* 0x0000001604149210 */ /* 0x004fca0007f5e1ff */
[----:B------:R-:W-:Y:S01]  /*a6a0*/  @!P1 IMAD.X R19, R23, 0x1, ~R5, P2 ;  /* 0x0000000117139824 */ /* 0x000fe200010e0e05 */
[----:B-1----:R-:W-:Y:S07]  /*a6b0*/  @P0 BRA `(.L_x_145) ;  /* 0x00000000003c0947 */ /* 0x002fee0003800000 */
[----:B------:R-:W-:Y:S01]  /*a6c0*/  ISETP.GE.AND P0, PT, R0, R11, PT ;  /* 0x0000000b0000720c */ /* 0x000fe20003f06270 */
[----:B------:R-:W0:-:S12]  /*a6d0*/  LDS R17, [R6] ;  /* 0x0000000006117984 */ /* 0x000e180000000800 */
[----:B------:R-:W1:Y:S01]  /*a6e0*/  @P0 LDC.64 R22, c[0x0][0x390] ;  /* 0x0000e400ff160b82 */ /* 0x000e620000000a00 */
[----:B------:R-:W-:Y:S01]  /*a6f0*/  @!P0 IMAD.IADD R5, R7, 0x1, R0 ;  /* 0x0000000107058824 */ /* 0x000fe200078e0200 */
[----:B-----5:R-:W-:-:S04]  /*a700*/  @P0 IADD3 R16, P2, PT, R9, R2, RZ ;  /* 0x0000000209100210 */ /* 0x020fc80007f5e0ff */
[----:B------:R-:W-:Y:S02]  /*a710*/  @!P0 IADD3 R8, P3, PT, R5, R20, RZ ;  /* 0x0000001405088210 */ /* 0x000fe40007f7e0ff */
[----:B------:R-:W2:Y:S01]  /*a720*/  @!P0 LDC.64 R24, c[0x0][0x398] ;  /* 0x0000e600ff188b82 */ /* 0x000ea20000000a00 */
[----:B------:R-:W-:Y:S02]  /*a730*/  @P0 LEA.HI.X.SX32 R18, R9, R3, 0x1, P2 ;  /* 0x0000000309120211 */ /* 0x000fe400010f0eff */
[----:B------:R-:W-:Y:S02]  /*a740*/  @!P0 LEA.HI.X.SX32 R15, R5, R19, 0x1, P3 ;  /* 0x00000013050f8211 */ /* 0x000fe400018f0eff */
[----:B-1----:R-:W-:-:S04]  /*a750*/  @P0 LEA R4, P2, R16, R22, 0x2 ;  /* 0x0000001610040211 */ /* 0x002fc800078410ff */
[----:B------:R-:W-:Y:S02]  /*a760*/  @P0 LEA.HI.X R5, R16, R23, R18, 0x2, P2 ;  /* 0x0000001710050211 */ /* 0x000fe400010f1412 */
[----:B--2---:R-:W-:-:S03]  /*a770*/  @!P0 LEA R14, P3, R8, R24, 0x2 ;  /* 0x00000018080e8211 */ /* 0x004fc600078610ff */
[----:B0-----:R0:W-:Y:S01]  /*a780*/  @P0 STG.E desc[UR6][R4.64], R17 ;  /* 0x0000001104000986 */ /* 0x0011e2000c101906 */
[----:B------:R-:W-:-:S05]  /*a790*/  @!P0 LEA.HI.X R15, R8, R25, R15, 0x2, P3 ;  /* 0x00000019080f8211 */ /* 0x000fca00018f140f */
[----:B------:R0:W-:Y:S04]  /*a7a0*/  @!P0 STG.E desc[UR6][R14.64], R17 ;  /* 0x000000110e008986 */ /* 0x0001e8000c101906 */
.L_x_145:
[----:B------:R-:W-:Y:S05]  /*a7b0*/  BSYNC.RECONVERGENT B1 ;  /* 0x0000000000017941 */ /* 0x000fea0003800200 */
.L_x_144:
[----:B------:R-:W1:Y:S01]  /*a7c0*/  LDCU.64 UR4, c[0x0][0x398] ;  /* 0x00007300ff0477ac */ /* 0x000e620008000a00 */
[----:B0-----:R-:W-:Y:S01]  /*a7d0*/  SHF.R.S32.HI R4, RZ, 0x1f, R7 ;  /* 0x0000001fff047819 */ /* 0x001fe20000011407 */
[----:B------:R-:W-:Y:S01]  /*a7e0*/  VIADD R14, R0, 0x280 ;  /* 0x00000280000e7836 */ /* 0x000fe20000000000 */
[----:B------:R-:W-:Y:S01]  /*a7f0*/  IADD3 R7, P0, P2, R20, R7, R0 ;  /* 0x0000000714077210 */ /* 0x000fe20007a1e000 */
[----:B------:R-:W-:Y:S01]  /*a800*/  BSSY.RECONVERGENT B1, `(.L_x_146) ;  /* 0x0000013000017945 */ /* 0x000fe20003800200 */
[----:B------:R-:W-:Y:S02]  /*a810*/  IMAD.IADD R10, R10, 0x1, -R13 ;  /* 0x000000010a0a7824 */ /* 0x000fe400078e0a0d */
[----:B------:R-:W-:Y:S02]  /*a820*/  IADD3.X R8, PT, PT, R19, R4, RZ, P0, P2 ;  /* 0x0000000413087210 */ /* 0x000fe400007e44ff */
[----:B------:R-:W-:Y:S02]  /*a830*/  ISETP.GE.AND P0, PT, R14, R12, PT ;  /* 0x0000000c0e00720c */ /* 0x000fe40003f06270 */
[----:B-1----:R-:W-:-:S04]  /*a840*/  LEA R4, P2, R7, UR4, 0x2 ;  /* 0x0000000407047c11 */ /* 0x002fc8000f8410ff */
[----:B------:R-:W-:-:S07]  /*a850*/  LEA.HI.X R5, R7, UR5, R8, 0x2, P2 ;  /* 0x0000000507057c11 */ /* 0x000fce00090f1408 */
[----:B------:R-:W-:Y:S05]  /*a860*/  @P0 BRA `(.L_x_147) ;  /* 0x0000000000300947 */ /* 0x000fea0003800000 */
[----:B------:R0:W1:Y:S01]  /*a870*/  LDS R7, [R6+0xa00] ;  /* 0x000a000006077984 */ /* 0x0000620000000800 */
[----:B------:R-:W-:-:S13]  /*a880*/  ISETP.GE.AND P0, PT, R14, R11, PT ;  /* 0x0000000b0e00720c */ /* 0x000fda0003f06270 */
[----:B0-----:R-:W-:Y:S05]  /*a890*/  @!P0 BRA `(.L_x_148) ;  /* 0x0000000000208947 */ /* 0x001fea0003800000 */
[----:B------:R-:W0:Y:S01]  /*a8a0*/  LDCU.64 UR4, c[0x0][0x390] ;  /* 0x00007200ff0477ac */ /* 0x000e220008000a00 */
[----:B------:R-:W-:-:S05]  /*a8b0*/  VIADD R13, R9, 0x280 ;  /* 0x00000280090d7836 */ /* 0x000fca0000000000 */
[----:B-----5:R-:W-:-:S04]  /*a8c0*/  IADD3 R8, P0, PT, R13, R2, RZ ;  /* 0x000000020d087210 */ /* 0x020fc80007f1e0ff */
[----:B------:R-:W-:Y:S02]  /*a8d0*/  LEA.HI.X.SX32 R13, R13, R3, 0x1, P0 ;  /* 0x000000030d0d7211 */ /* 0x000fe400000f0eff */
[----:B0-----:R-:W-:-:S04]  /*a8e0*/  LEA R14, P0, R8, UR4, 0x2 ;  /* 0x00000004080e7c11 */ /* 0x001fc8000f8010ff */
[----:B------:R-:W-:-:S05]  /*a8f0*/  LEA.HI.X R15, R8, UR5, R13, 0x2, P0 ;  /* 0x00000005080f7c11 */ /* 0x000fca00080f140d */
[----:B-1----:R1:W-:Y:S01]  /*a900*/  STG.E desc[UR6][R14.64], R7 ;  /* 0x000000070e007986 */ /* 0x0023e2000c101906 */
[----:B------:R-:W-:Y:S05]  /*a910*/  BRA `(.L_x_147) ;  /* 0x0000000000047947 */ /* 0x000fea0003800000 */
.L_x_148:
[----:B-1----:R0:W-:Y:S02]  /*a920*/  STG.E desc[UR6][R4.64+0xa00], R7 ;  /* 0x000a000704007986 */ /* 0x0021e4000c101906 */
.L_x_147:
[----:B------:R-:W-:Y:S05]  /*a930*/  BSYNC.RECONVERGENT B1 ;  /* 0x0000000000017941 */ /* 0x000fea0003800200 */
.L_x_146:
[----:B------:R-:W-:Y:S01]  /*a940*/  VIADD R8, R0, 0x500 ;  /* 0x0000050000087836 */ /* 0x000fe20000000000 */
[----:B------:R-:W-:Y:S04]  /*a950*/  BSSY.RECONVERGENT B1, `(.L_x_149) ;  /* 0x000000f000017945 */ /* 0x000fe80003800200 */
[----:B------:R-:W-:-:S13]  /*a960*/  ISETP.GE.AND P0, PT, R8, R12, PT ;  /* 0x0000000c0800720c */ /* 0x000fda0003f06270 */
[----:B------:R-:W-:Y:S05]  /*a970*/  @P0 BRA `(.L_x_150) ;  /* 0x0000000000300947 */ /* 0x000fea0003800000 */
[----:B01----:R0:W1:Y:S01]  /*a980*/  LDS R7, [R6+0x1400] ;  /* 0x0014000006077984 */ /* 0x0030620000000800 */
        /* <DEDUP_REMOVED lines=10> */
.L_x_151:
[----:B-1----:R3:W-:Y:S02]  /*aa30*/  STG.E desc[UR6][R4.64+0x1400], R7 ;  /* 0x0014000704007986 */ /* 0x0027e4000c101906 */
.L_x_150:
[----:B------:R-:W-:Y:S05]  /*aa40*/  BSYNC.RECONVERGENT B1 ;  /* 0x0000000000017941 */ /* 0x000fea0003800200 */
.L_x_149:
[----:B------:R-:W-:Y:S01]  /*aa50*/  VIADD R8, R0, 0x780 ;  /* 0x0000078000087836 */ /* 0x000fe20000000000 */
[----:B------:R-:W-:Y:S04]  /*aa60*/  BSSY.RECONVERGENT B1, `(.L_x_152) ;  /* 0x000000f000017945 */ /* 0x000fe80003800200 */
[----:B------:R-:W-:-:S13]  /*aa70*/  ISETP.GE.AND P0, PT, R8, R12, PT ;  /* 0x0000000c0800720c */ /* 0x000fda0003f06270 */
[----:B------:R-:W-:Y:S05]  /*aa80*/  @P0 BRA `(.L_x_153) ;  /* 0x0000000000300947 */ /* 0x000fea0003800000 */
[----:B0123--:R0:W1:Y:S01]  /*aa90*/  LDS R7, [R6+0x1e00] ;  /* 0x001e000006077984 */ /* 0x00f0620000000800 */
        /* <DEDUP_REMOVED lines=10> */
.L_x_154:
[----:B-1----:R4:W-:Y:S02]  /*ab40*/  STG.E desc[UR6][R4.64+0x1e00], R7 ;  /* 0x001e000704007986 */ /* 0x0029e4000c101906 */
.L_x_153:
[----:B------:R-:W-:Y:S05]  /*ab50*/  BSYNC.RECONVERGENT B1 ;  /* 0x0000000000017941 */ /* 0x000fea0003800200 */
.L_x_152:
[----:B------:R-:W-:Y:S01]  /*ab60*/  VIADD R8, R0, 0xa00 ;  /* 0x00000a0000087836 */ /* 0x000fe20000000000 */
[----:B------:R-:W-:Y:S04]  /*ab70*/  BSSY.RECONVERGENT B1, `(.L_x_155) ;  /* 0x000000f000017945 */ /* 0x000fe80003800200 */
[----:B------:R-:W-:-:S13]  /*ab80*/  ISETP.GE.AND P0, PT, R8, R12, PT ;  /* 0x0000000c0800720c */ /* 0x000fda0003f06270 */
[----:B------:R-:W-:Y:S05]  /*ab90*/  @P0 BRA `(.L_x_156) ;  /* 0x0000000000300947 */ /* 0x000fea0003800000 */
[----:B01234-:R0:W1:Y:S01]  /*aba0*/  LDS R7, [R6+0x2800] ;  /* 0x0028000006077984 */ /* 0x01f0620000000800 */
        /* <DEDUP_REMOVED lines=10> */
.L_x_157:
[----:B-1----:R0:W-:Y:S02]  /*ac50*/  STG.E desc[UR6][R4.64+0x2800], R7 ;  /* 0x0028000704007986 */ /* 0x0021e4000c101906 */
.L_x_156:
[----:B------:R-:W-:Y:S05]  /*ac60*/  BSYNC.RECONVERGENT B1 ;  /* 0x0000000000017941 */ /* 0x000fea0003800200 */
.L_x_155:
        /* <DEDUP_REMOVED lines=15> */
.L_x_160:
[----:B-1----:R0:W-:Y:S02]  /*ad60*/  STG.E desc[UR6][R4.64+0x3200], R7 ;  /* 0x0032000704007986 */ /* 0x0021e4000c101906 */
.L_x_159:
[----:B------:R-:W-:Y:S05]  /*ad70*/  BSYNC.RECONVERGENT B1 ;  /* 0x0000000000017941 */ /* 0x000fea0003800200 */
.L_x_158:
        /* <DEDUP_REMOVED lines=15> */
.L_x_163:
[----:B-1----:R0:W-:Y:S02]  /*ae70*/  STG.E desc[UR6][R4.64+0x3c00], R7 ;  /* 0x003c000704007986 */ /* 0x0021e4000c101906 */
.L_x_162:
[----:B------:R-:W-:Y:S05]  /*ae80*/  BSYNC.RECONVERGENT B1 ;  /* 0x0000000000017941 */ /* 0x000fea0003800200 */
.L_x_161:
        /* <DEDUP_REMOVED lines=15> */
.L_x_166:
[----:B-1----:R0:W-:Y:S02]  /*af80*/  STG.E desc[UR6][R4.64+0x4600], R7 ;  /* 0x0046000704007986 */ /* 0x0021e4000c101906 */
.L_x_165:
[----:B------:R-:W-:Y:S05]  /*af90*/  BSYNC.RECONVERGENT B1 ;  /* 0x0000000000017941 */ /* 0x000fea0003800200 */
.L_x_164:
[----:B------:R-:W-:Y:S01]  /*afa0*/  LOP3.LUT R8, R0, 0x1400, RZ, 0xfc, !PT ;  /* 0x0000140000087812 */ /* 0x000fe200078efcff */
[----:B------:R-:W-:Y:S03]  /*afb0*/  BSSY.RECONVERGENT B1, `(.L_x_167) ;  /* 0x000000f000017945 */ /* 0x000fe60003800200 */
        /* <DEDUP_REMOVED lines=13> */
.L_x_169:
[----:B-1----:R0:W-:Y:S02]  /*b090*/  STG.E desc[UR6][R4.64+0x5000], R7 ;  /* 0x0050000704007986 */ /* 0x0021e4000c101906 */
.L_x_168:
[----:B------:R-:W-:Y:S05]  /*b0a0*/  BSYNC.RECONVERGENT B1 ;  /* 0x0000000000017941 */ /* 0x000fea0003800200 */
.L_x_167:
        /* <DEDUP_REMOVED lines=15> */
.L_x_172:
[----:B-1----:R0:W-:Y:S02]  /*b1a0*/  STG.E desc[UR6][R4.64+0x5a00], R7 ;  /* 0x005a000704007986 */ /* 0x0021e4000c101906 */
.L_x_171:
[----:B------:R-:W-:Y:S05]  /*b1b0*/  BSYNC.RECONVERGENT B1 ;  /* 0x0000000000017941 */ /* 0x000fea0003800200 */
.L_x_170:
        /* <DEDUP_REMOVED lines=15> */
.L_x_175:
[----:B-1----:R0:W-:Y:S02]  /*b2b0*/  STG.E desc[UR6][R4.64+0x6400], R7 ;  /* 0x0064000704007986 */ /* 0x0021e4000c101906 */
.L_x_174:
[----:B------:R-:W-:Y:S05]  /*b2c0*/  BSYNC.RECONVERGENT B1 ;  /* 0x0000000000017941 */ /* 0x000fea0003800200 */
.L_x_173:
        /* <DEDUP_REMOVED lines=15> */
.L_x_178:
[----:B-1----:R0:W-:Y:S02]  /*b3c0*/  STG.E desc[UR6][R4.64+0x6e00], R7 ;  /* 0x006e000704007986 */ /* 0x0021e4000c101906 */
.L_x_177:
[----:B------:R-:W-:Y:S05]  /*b3d0*/  BSYNC.RECONVERGENT B1 ;  /* 0x0000000000017941 */ /* 0x000fea0003800200 */
.L_x_176:
        /* <DEDUP_REMOVED lines=15> */
.L_x_181:
[----:B-1----:R0:W-:Y:S02]  /*b4d0*/  STG.E desc[UR6][R4.64+0x7800], R7 ;  /* 0x0078000704007986 */ /* 0x0021e4000c101906 */
.L_x_180:
[----:B------:R-:W-:Y:S05]  /*b4e0*/  BSYNC.RECONVERGENT B1 ;  /* 0x0000000000017941 */ /* 0x000fea0003800200 */
.L_x_179:
[----:B------:R-:W-:-:S05]  /*b4f0*/  VIADD R8, R0, 0x2080 ;  /* 0x0000208000087836 */ /* 0x000fca0000000000 */
        /* <DEDUP_REMOVED lines=13> */
.L_x_182:
[----:B-1----:R0:W-:Y:S02]  /*b5d0*/  STG.E desc[UR6][R4.64+0x8200], R7 ;  /* 0x0082000704007986 */ /* 0x0021e4000c101906 */
.L_x_129:
[----:B------:R-:W-:Y:S05]  /*b5e0*/  BSYNC.RECONVERGENT B0 ;  /* 0x0000000000007941 */ /* 0x000fea0003800200 */
.L_x_89:
[----:B------:R-:W-:-:S13]  /*b5f0*/  ISETP.NE.AND P0, PT, R0, RZ, PT ;  /* 0x000000ff0000720c */ /* 0x000fda0003f05270 */
[----:B------:R-:W-:Y:S05]  /*b600*/  @P0 EXIT ;  /* 0x000000000000094d */ /* 0x000fea0003800000 */
[----:B------:R-:W0:Y:S02]  /*b610*/  LDCU.U8 UR4, c[0x0][0x3c1] ;  /* 0x00007820ff0477ac */ /* 0x000e240008000000 */
[----:B0-----:R-:W-:-:S09]  /*b620*/  UISETP.NE.AND UP0, UPT, UR4, URZ, UPT ;  /* 0x000000ff0400728c */ /* 0x001fd2000bf05270 */
[----:B------:R-:W-:Y:S05]  /*b630*/  BRA.U !UP0, `(.L_x_183) ;  /* 0x0000000108247547 */ /* 0x000fea000b800000 */
[----:B---34-:R-:W0:Y:S01]  /*b640*/  LDC.64 R4, c[0x0][0x3a0] ;  /* 0x0000e800ff047b82 */ /* 0x018e220000000a00 */
[----:B-1---5:R-:W-:Y:S01]  /*b650*/  CS2R R2, SRZ ;  /* 0x0000000000027805 */ /* 0x022fe2000001ff00 */
[----:B------:R-:W-:Y:S06]  /*b660*/  @P1 BRA `(.L_x_184) ;  /* 0x0000000000081947 */ /* 0x000fec0003800000 */
[----:B------:R-:W1:Y:S02]  /*b670*/  LDC.64 R2, c[0x0][0x3d8] ;  /* 0x0000f600ff027b82 */ /* 0x000e640000000a00 */
[----:B-1----:R-:W5:Y:S02]  /*b680*/  LDG.E.64 R2, desc[UR6][R2.64] ;  /* 0x0000000602027981 */ /* 0x002f64000c1e1b00 */
.L_x_184:
[----:B-----5:R-:W-:-:S04]  /*b690*/  IADD3 R2, P0, PT, R10, R2, RZ ;  /* 0x000000020a027210 */ /* 0x020fc80007f1e0ff */
[----:B------:R-:W-:-:S05]  /*b6a0*/  LEA.HI.X.SX32 R3, R10, R3, 0x1, P0 ;  /* 0x000000030a037211 */ /* 0x000fca00000f0eff */
[----:B0-----:R-:W-:Y:S01]  /*b6b0*/  STG.E.64 desc[UR6][R4.64], R2 ;  /* 0x0000000204007986 */ /* 0x001fe2000c101b06 */
[----:B------:R-:W-:Y:S05]  /*b6c0*/  EXIT ;  /* 0x000000000000794d */ /* 0x000fea0003800000 */
.L_x_183:
[----:B---34-:R-:W0:Y:S01]  /*b6d0*/  LDC.64 R4, c[0x0][0x3e0] ;  /* 0x0000f800ff047b82 */ /* 0x018e220000000a00 */
[----:B-1---5:R-:W-:Y:S01]  /*b6e0*/  CS2R R2, SRZ ;  /* 0x0000000000027805 */ /* 0x022fe2000001ff00 */
[----:B------:R-:W-:Y:S06]  /*b6f0*/  @P1 BRA `(.L_x_185) ;  /* 0x0000000000081947 */ /* 0x000fec0003800000 */
[----:B------:R-:W1:Y:S02]  /*b700*/  LDC.64 R2, c[0x0][0x3d8] ;  /* 0x0000f600ff027b82 */ /* 0x000e640000000a00 */
[----:B-1----:R-:W5:Y:S02]  /*b710*/  LDG.E.64 R2, desc[UR6][R2.64] ;  /* 0x0000000602027981 */ /* 0x002f64000c1e1b00 */
.L_x_185:
[----:B-----5:R-:W-:-:S04]  /*b720*/  IADD3 R2, P0, PT, R10, R2, RZ ;  /* 0x000000020a027210 */ /* 0x020fc80007f1e0ff */
[----:B------:R-:W-:-:S05]  /*b730*/  LEA.HI.X.SX32 R3, R10, R3, 0x1, P0 ;  /* 0x000000030a037211 */ /* 0x000fca00000f0eff */
[----:B0-----:R-:W-:Y:S01]  /*b740*/  STG.E.64 desc[UR6][R4.64], R2 ;  /* 0x0000000204007986 */ /* 0x001fe2000c101b06 */
[----:B------:R-:W-:Y:S05]  /*b750*/  EXIT ;  /* 0x000000000000794d */ /* 0x000fea0003800000 */
.L_x_40:
[----:B------:R-:W-:Y:S01]  /*b760*/  BSSY B0, `(.L_x_186) ;  /* 0x0000006000007945 */ /* 0x000fe20003800000 */
[----:B------:R-:W-:Y:S01]  /*b770*/  PLOP3.LUT P0, PT, P0, PT, PT, 0x8, 0x80 ;  /* 0x000000000080781c */ /* 0x000fe2000070e170 */
[----:B------:R-:W-:-:S12]  /*b780*/  IMAD.MOV.U32 R10, RZ, RZ, -0x1 ;  /* 0xffffffffff0a7424 */ /* 0x000fd800078e00ff */
[----:B-----5:R-:W-:Y:S05]  /*b790*/  WARPSYNC.COLLECTIVE R10, `(.L_x_187) ;  /* 0x000000000a087348 */ /* 0x020fea0003c00000 */
[----:B------:R-:W-:Y:S01]  /*b7a0*/  VOTE.ANY P0, P0 ;  /* 0x0000000000ff7806 */ /* 0x000fe20000000100 */
[----:B-----5:R-:W-:-:S12]  /*b7b0*/  ENDCOLLECTIVE ;  /* 0x000000000000791b */ /* 0x020fd80003800000 */
.L_x_187:
[----:B------:R-:W-:Y:S05]  /*b7c0*/  BSYNC B0 ;  /* 0x0000000000007941 */ /* 0x000fea0003800000 */
.L_x_186:
[----:B------:R-:W-:Y:S05]  /*b7d0*/  BRA `(.L_x_188) ;  /* 0xffffff7800d07947 */ /* 0x000fea000383ffff */
.L_x_42:
[----:B------:R-:W-:Y:S01]  /*b7e0*/  BSSY B0, `(.L_x_189) ;  /* 0x0000006000007945 */ /* 0x000fe20003800000 */
[----:B------:R-:W-:Y:S01]  /*b7f0*/  PLOP3.LUT P0, PT, P0, PT, PT, 0x8, 0x80 ;  /* 0x000000000080781c */ /* 0x000fe2000070e170 */
[----:B------:R-:W-:-:S12]  /*b800*/  IMAD.MOV.U32 R10, RZ, RZ, -0x1 ;  /* 0xffffffffff0a7424 */ /* 0x000fd800078e00ff */
[----:B-----5:R-:W-:Y:S05]  /*b810*/  WARPSYNC.COLLECTIVE R10, `(.L_x_190) ;  /* 0x000000000a087348 */ /* 0x020fea0003c00000 */
[----:B------:R-:W-:Y:S01]  /*b820*/  VOTE.ANY P0, P0 ;  /* 0x0000000000ff7806 */ /* 0x000fe20000000100 */
[----:B-----5:R-:W-:-:S12]  /*b830*/  ENDCOLLECTIVE ;  /* 0x000000000000791b */ /* 0x020fd80003800000 */
.L_x_190:
[----:B------:R-:W-:Y:S05]  /*b840*/  BSYNC B0 ;  /* 0x0000000000007941 */ /* 0x000fea0003800000 */
.L_x_189:
[----:B------:R-:W-:Y:S05]  /*b850*/  BRA `(.L_x_191) ;  /* 0xffffff7c002c7947 */ /* 0x000fea000383ffff */
.L_x_44:
[----:B------:R-:W0:Y:S01]  /*b860*/  S2R R37, SR_GEMASK ;  /* 0x0000000000257919 */ /* 0x000e220000003c00 */
[----:B------:R-:W-:Y:S01]  /*b870*/  BSSY B0, `(.L_x_192) ;  /* 0x0000006000007945 */ /* 0x000fe20003800000 */
[----:B------:R-:W-:Y:S01]  /*b880*/  PLOP3.LUT P0, PT, P0, PT, PT, 0x8, 0x80 ;  /* 0x000000000080781c */ /* 0x000fe2000070e170 */
[----:B------:R-:W-:-:S12]  /*b890*/  IMAD.MOV.U32 R10, RZ, RZ, -0x1 ;  /* 0xffffffffff0a7424 */ /* 0x000fd800078e00ff */
[----:B0----5:R-:W-:Y:S05]  /*b8a0*/  WARPSYNC.COLLECTIVE R10, `(.L_x_193) ;  /* 0x000000000a087348 */ /* 0x021fea0003c00000 */
[----:B------:R-:W-:Y:S01]  /*b8b0*/  VOTE.ANY R10, PT, P0 ;  /* 0x00000000000a7806 */ /* 0x000fe200000e0100 */
[----:B0----5:R-:W-:Y:S06]  /*b8c0*/  ENDCOLLECTIVE ;  /* 0x000000000000791b */ /* 0x021fec0003800000 */
.L_x_193:
[----:B------:R-:W-:Y:S05]  /*b8d0*/  BSYNC B0 ;  /* 0x0000000000007941 */ /* 0x000fea0003800000 */
.L_x_192:
[----:B------:R-:W-:Y:S01]  /*b8e0*/  LOP3.LUT R10, R10, 0x80000000, R37, 0xec, !PT ;  /* 0x800000000a0a7812 */ /* 0x000fe200078eec25 */
[----:B------:R-:W-:-:S04]  /*b8f0*/  VIADD R33, R0, 0x2 ;  /* 0x0000000200217836 */ /* 0x000fc80000000000 */
[----:B------:R-:W-:-:S05]  /*b900*/  VIADD R9, R10, 0xffffffff ;  /* 0xffffffff0a097836 */ /* 0x000fca0000000000 */
[----:B------:R-:W-:Y:S01]  /*b910*/  LOP3.LUT R32, R10, R9, RZ, 0xc, !PT ;  /* 0x000000090a207212 */ /* 0x000fe200078e0cff */
[----:B------:R-:W-:Y:S02]  /*b920*/  IMAD.MOV.U32 R9, RZ, RZ, 0x1 ;  /* 0x00000001ff097424 */ /* 0x000fe400078e00ff */
[----:B------:R-:W-:-:S03]  /*b930*/  IMAD.MOV.U32 R10, RZ, RZ, -0x1 ;  /* 0xffffffffff0a7424 */ /* 0x000fc600078e00ff */
[----:B------:R-:W0:Y:S02]  /*b940*/  POPC R32, R32 ;  /* 0x0000002000207309 */ /* 0x000e240000000000 */
[----:B0-----:R-:W-:Y:S01]  /*b950*/  IMAD.MOV.U32 R8, RZ, RZ, R32 ;  /* 0x000000ffff087224 */ /* 0x001fe200078e0020 */
[----:B------:R-:W-:-:S13]  /*b960*/  ISETP.GE.AND P0, PT, R0, R32, PT ;  /* 0x000000200000720c */ /* 0x000fda0003f06270 */
[----:B------:R-:W-:Y:S05]  /*b970*/  WARPSYNC.COLLECTIVE R10, `(.L_x_194) ;  /* 0x000000000a087348 */ /* 0x000fea0003c00000 */
[----:B------:R0:W1:Y:S02]  /*b980*/  SHFL.DOWN P1, R16, R15, R9, R8 ;  /* 0x080000090f107389 */ /* 0x0000640000020008 */
[----:B01----:R-:W-:Y:S05]  /*b990*/  ENDCOLLECTIVE ;  /* 0x000000000000791b */ /* 0x003fea0003800000 */
.L_x_194:
[----:B------:R-:W-:Y:S01]  /*b9a0*/  IMAD.MOV.U32 R9, RZ, RZ, 0x2 ;  /* 0x00000002ff097424 */ /* 0x000fe200078e00ff */
[----:B------:R-:W-:Y:S02]  /*b9b0*/  SEL R16, R16, RZ, !P0 ;  /* 0x000000ff10107207 */ /* 0x000fe40004000000 */
[----:B------:R-:W-:-:S03]  /*b9c0*/  ISETP.GT.AND P0, PT, R33, R32, PT ;  /* 0x000000202100720c */ /* 0x000fc60003f04270 */
[----:B------:R-:W-:-:S04]  /*b9d0*/  IMAD.IADD R19, R16, 0x1, R15 ;  /* 0x0000000110137824 */ /* 0x000fc800078e020f */
[----:B------:R-:W-:-:S07]  /*b9e0*/  IMAD.MOV.U32 R15, RZ, RZ, R19 ;  /* 0x000000ffff0f7224 */ /* 0x000fce00078e0013 */
[----:B------:R-:W-:Y:S05]  /*b9f0*/  WARPSYNC.COLLECTIVE R10, `(.L_x_195) ;  /* 0x000000000a087348 */ /* 0x000fea0003c00000 */
[----:B------:R0:W1:Y:S02]  /*ba00*/  SHFL.DOWN P1, R16, R15, R9, R8 ;  /* 0x080000090f107389 */ /* 0x0000640000020008 */
[----:B01----:R-:W-:Y:S05]  /*ba10*/  ENDCOLLECTIVE ;  /* 0x000000000000791b */ /* 0x003fea0003800000 */
.L_x_195:
[----:B------:R-:W-:Y:S01]  /*ba20*/  IMAD.MOV.U32 R9, RZ, RZ, 0x4 ;  /* 0x00000004ff097424 */ /* 0x000fe200078e00ff */
[----:B------:R-:W-:-:S05]  /*ba30*/  SEL R16, R16, RZ, !P0 ;  /* 0x000000ff10107207 */ /* 0x000fca0004000000 */
[----:B------:R-:W-:Y:S02]  /*ba40*/  IMAD.IADD R33, R19, 0x1, R16 ;  /* 0x0000000113217824 */ /* 0x000fe400078e0210 */
[----:B------:R-:W-:Y:S02]  /*ba50*/  VIADD R19, R0, 0x4 ;  /* 0x0000000400137836 */ /* 0x000fe40000000000 */
[----:B------:R-:W-:-:S03]  /*ba60*/  IMAD.MOV.U32 R15, RZ, RZ, R33 ;  /* 0x000000ffff0f7224 */ /* 0x000fc600078e0021 */
[----:B------:R-:W-:Y:S01]  /*ba70*/  ISETP.GT.AND P0, PT, R19, R32, PT ;  /* 0x000000201300720c */ /* 0x000fe20003f04270 */
[----:B------:R-:W-:-:S12]  /*ba80*/  VIADD R19, R0, 0x8 ;  /* 0x0000000800137836 */ /* 0x000fd80000000000 */
[----:B------:R-:W-:Y:S05]  /*ba90*/  WARPSYNC.COLLECTIVE R10, `(.L_x_196) ;  /* 0x000000000a087348 */ /* 0x000fea0003c00000 */
[----:B------:R0:W1:Y:S02]  /*baa0*/  SHFL.DOWN P1, R16, R15, R9, R8 ;  /* 0x080000090f107389 */ /* 0x0000640000020008 */
[----:B01----:R-:W-:Y:S05]  /*bab0*/  ENDCOLLECTIVE ;  /* 0x000000000000791b */ /* 0x003fea0003800000 */
.L_x_196:
[----:B------:R-:W-:Y:S01]  /*bac0*/  IMAD.MOV.U32 R9, RZ, RZ, 0x8 ;  /* 0x00000008ff097424 */ /* 0x000fe200078e00ff */
[----:B------:R-:W-:Y:S02]  /*bad0*/  SEL R16, R16, RZ, !P0 ;  /* 0x000000ff10107207 */ /* 0x000fe40004000000 */
[----:B------:R-:W-:-:S03]  /*bae0*/  ISETP.GT.AND P0, PT, R19, R32, PT ;  /* 0x000000201300720c */ /* 0x000fc60003f04270 */
[----:B------:R-:W-:Y:S02]  /*baf0*/  IMAD.IADD R35, R33, 0x1, R16 ;  /* 0x0000000121237824 */ /* 0x000fe400078e0210 */
[----:B------:R-:W-:Y:S02]  /*bb00*/  VIADD R33, R0, 0x10 ;  /* 0x0000001000217836 */ /* 0x000fe40000000000 */
[----:B------:R-:W-:-:S03]  /*bb10*/  IMAD.MOV.U32 R15, RZ, RZ, R35 ;  /* 0x000000ffff0f7224 */ /* 0x000fc600078e0023 */
[----:B------:R-:W-:-:S13]  /*bb20*/  ISETP.GT.AND P2, PT, R33, R32, PT ;  /* 0x000000202100720c */ /* 0x000fda0003f44270 */
[----:B------:R-:W-:Y:S05]  /*bb30*/  WARPSYNC.COLLECTIVE R10, `(.L_x_197) ;  /* 0x000000000a087348 */ /* 0x000fea0003c00000 */
[----:B------:R0:W1:Y:S02]  /*bb40*/  SHFL.DOWN P1, R16, R15, R9, R8 ;  /* 0x080000090f107389 */ /* 0x0000640000020008 */
[----:B01----:R-:W-:Y:S05]  /*bb50*/  ENDCOLLECTIVE ;  /* 0x000000000000791b */ /* 0x003fea0003800000 */
.L_x_197:
[----:B------:R-:W-:Y:S01]  /*bb60*/  IMAD.MOV.U32 R9, RZ, RZ, 0x10 ;  /* 0x00000010ff097424 */ /* 0x000fe200078e00ff */
[----:B------:R-:W-:Y:S02]  /*bb70*/  SEL R16, R16, RZ, !P0 ;  /* 0x000000ff10107207 */ /* 0x000fe40004000000 */
[----:B------:R-:W-:-:S03]  /*bb80*/  ISETP.NE.AND P0, PT, R14, 0x65, PT ;  /* 0x000000650e00780c */ /* 0x000fc60003f05270 */
[----:B------:R-:W-:-:S04]  /*bb90*/  IMAD.IADD R19, R35, 0x1, R16 ;  /* 0x0000000123137824 */ /* 0x000fc800078e0210 */
[----:B------:R-:W-:-:S07]  /*bba0*/  IMAD.MOV.U32 R15, RZ, RZ, R19 ;  /* 0x000000ffff0f7224 */ /* 0x000fce00078e0013 */
[----:B------:R-:W-:Y:S05]  /*bbb0*/  WARPSYNC.COLLECTIVE R10, `(.L_x_198) ;  /* 0x000000000a087348 */ /* 0x000fea0003c00000 */
[----:B------:R0:W1:Y:S02]  /*bbc0*/  SHFL.DOWN P1, R16, R15, R9, R8 ;  /* 0x080000090f107389 */ /* 0x0000640000020008 */
[----:B01----:R-:W-:Y:S05]  /*bbd0*/  ENDCOLLECTIVE ;  /* 0x000000000000791b */ /* 0x003fea0003800000 */
.L_x_198:
[----:B------:R-:W-:Y:S05]  /*bbe0*/  WARPSYNC.COLLECTIVE R10, `(.L_x_199) ;  /* 0x000000000a087348 */ /* 0x000fea0003c00000 */
[----:B------:R-:W-:Y:S01]  /*bbf0*/  VOTE.ALL P0, P0 ;  /* 0x0000000000ff7806 */ /* 0x000fe20000000000 */
[----:B------:R-:W-:-:S12]  /*bc00*/  ENDCOLLECTIVE ;  /* 0x000000000000791b */ /* 0x000fd80003800000 */
.L_x_199:
[----:B------:R-:W0:Y:S01]  /*bc10*/  LDC.64 R8, c[0x0][0x3a8] ;  /* 0x0000ea00ff087b82 */ /* 0x000e220000000a00 */
[----:B------:R-:W-:-:S05]  /*bc20*/  SEL R16, R16, RZ, !P2 ;  /* 0x000000ff10107207 */ /* 0x000fca0005000000 */
[----:B------:R-:W-:Y:S01]  /*bc30*/  IMAD.IADD R19, R19, 0x1, R16 ;  /* 0x0000000113137824 */ /* 0x000fe200078e0210 */
[----:B0-----:R-:W-:-:S05]  /*bc40*/  IADD3 R32, P1, PT, R8, 0x100, RZ ;  /* 0x0000010008207810 */ /* 0x001fca0007f3e0ff */
[----:B------:R-:W-:Y:S01]  /*bc50*/  IMAD.X R33, RZ, RZ, R9, P1 ;  /* 0x000000ffff217224 */ /* 0x000fe200008e0609 */
[----:B------:R-:W-:Y:S07]  /*bc60*/  BRA `(.L_x_200) ;  /* 0xffffff7800d47947 */ /* 0x000fee000383ffff */
.L_x_46:
[----:B------:R-:W-:Y:S01]  /*bc70*/  BSSY B0, `(.L_x_201) ;  /* 0x0000006000007945 */ /* 0x000fe20003800000 */
[----:B------:R-:W-:Y:S01]  /*bc80*/  PLOP3.LUT P0, PT, P0, PT, PT, 0x8, 0x80 ;  /* 0x000000000080781c */ /* 0x000fe2000070e170 */
[----:B------:R-:W-:-:S12]  /*bc90*/  IMAD.MOV.U32 R10, RZ, RZ, -0x1 ;  /* 0xffffffffff0a7424 */ /* 0x000fd800078e00ff */
[----:B-----5:R-:W-:Y:S05]  /*bca0*/  WARPSYNC.COLLECTIVE R10, `(.L_x_202) ;  /* 0x000000000a087348 */ /* 0x020fea0003c00000 */
[----:B------:R-:W-:Y:S01]  /*bcb0*/  VOTE.ANY P0, P0 ;  /* 0x0000000000ff7806 */ /* 0x000fe20000000100 */
[----:B-----5:R-:W-:-:S12]  /*bcc0*/  ENDCOLLECTIVE ;  /* 0x000000000000791b */ /* 0x020fd80003800000 */
.L_x_202:
[----:B------:R-:W-:Y:S05]  /*bcd0*/  BSYNC B0 ;  /* 0x0000000000007941 */ /* 0x000fea0003800000 */
.L_x_201:
[----:B------:R-:W-:Y:S05]  /*bce0*/  BRA `(.L_x_203) ;  /* 0xffffff7800e47947 */ /* 0x000fea000383ffff */
.L_x_48:
[----:B------:R-:W-:Y:S01]  /*bcf0*/  BSSY B0, `(.L_x_204) ;  /* 0x0000006000007945 */ /* 0x000fe20003800000 */
[----:B------:R-:W-:Y:S01]  /*bd00*/  PLOP3.LUT P0, PT, P0, PT, PT, 0x8, 0x80 ;  /* 0x000000000080781c */ /* 0x000fe2000070e170 */
[----:B------:R-:W-:-:S12]  /*bd10*/  IMAD.MOV.U32 R10, RZ, RZ, -0x1 ;  /* 0xffffffffff0a7424 */ /* 0x000fd800078e00ff */
[----:B-----5:R-:W-:Y:S05]  /*bd20*/  WARPSYNC.COLLECTIVE R10, `(.L_x_205) ;  /* 0x000000000a087348 */ /* 0x020fea0003c00000 */
[----:B------:R-:W-:Y:S01]  /*bd30*/  VOTE.ANY P0, P0 ;  /* 0x0000000000ff7806 */ /* 0x000fe20000000100 */
[----:B-----5:R-:W-:-:S12]  /*bd40*/  ENDCOLLECTIVE ;  /* 0x000000000000791b */ /* 0x020fd80003800000 */
.L_x_205:
[----:B------:R-:W-:Y:S05]  /*bd50*/  BSYNC B0 ;  /* 0x0000000000007941 */ /* 0x000fea0003800000 */
.L_x_204:
[----:B------:R-:W-:Y:S05]  /*bd60*/  BRA `(.L_x_206) ;  /* 0xffffff7c00407947 */ /* 0x000fea000383ffff */
.L_x_50:
[----:B------:R-:W-:Y:S01]  /*bd70*/  BSSY B0, `(.L_x_207) ;  /* 0x0000006000007945 */ /* 0x000fe20003800000 */
[----:B------:R-:W-:Y:S01]  /*bd80*/  PLOP3.LUT P0, PT, P0, PT, PT, 0x8, 0x80 ;  /* 0x000000000080781c */ /* 0x000fe2000070e170 */
[----:B------:R-:W-:-:S12]  /*bd90*/  IMAD.MOV.U32 R10, RZ, RZ, -0x1 ;  /* 0xffffffffff0a7424 */ /* 0x000fd800078e00ff */
[----:B-----5:R-:W-:Y:S05]  /*bda0*/  WARPSYNC.COLLECTIVE R10, `(.L_x_208) ;  /* 0x000000000a087348 */ /* 0x020fea0003c00000 */
[----:B------:R-:W-:Y:S01]  /*bdb0*/  VOTE.ANY R10, PT, P0 ;  /* 0x00000000000a7806 */ /* 0x000fe200000e0100 */
[----:B-----5:R-:W-:Y:S06]  /*bdc0*/  ENDCOLLECTIVE ;  /* 0x000000000000791b */ /* 0x020fec0003800000 */
.L_x_208:
[----:B------:R-:W-:Y:S05]  /*bdd0*/  BSYNC B0 ;  /* 0x0000000000007941 */ /* 0x000fea0003800000 */
.L_x_207:
[----:B------:R-:W-:Y:S01]  /*bde0*/  LOP3.LUT R10, R10, 0x80000000, R37, 0xec, !PT ;  /* 0x800000000a0a7812 */ /* 0x000fe200078eec25 */
[----:B------:R-:W-:-:S04]  /*bdf0*/  VIADD R34, R34, 0xffffffe0 ;  /* 0xffffffe022227836 */ /* 0x000fc80000000000 */
[----:B------:R-:W-:-:S05]  /*be00*/  VIADD R9, R10, 0xffffffff ;  /* 0xffffffff0a097836 */ /* 0x000fca0000000000 */
[----:B------:R-:W-:Y:S01]  /*be10*/  LOP3.LUT R36, R10, R9, RZ, 0xc, !PT ;  /* 0x000000090a247212 */ /* 0x000fe200078e0cff */
[----:B------:R-:W-:Y:S02]  /*be20*/  IMAD.MOV.U32 R9, RZ, RZ, 0x1 ;  /* 0x00000001ff097424 */ /* 0x000fe400078e00ff */
[----:B------:R-:W-:Y:S01]  /*be30*/  IMAD.MOV.U32 R10, RZ, RZ, -0x1 ;  /* 0xffffffffff0a7424 */ /* 0x000fe200078e00ff */
[----:B------:R0:W1:Y:S02]  /*be40*/  POPC R8, R36 ;  /* 0x0000002400087309 */ /* 0x0000640000000000 */
[----:B0-----:R-:W-:-:S07]  /*be50*/  VIADD R36, R0, 0x10 ;  /* 0x0000001000247836 */ /* 0x001fce0000000000 */
[----:B-1----:R-:W-:Y:S05]  /*be60*/  WARPSYNC.COLLECTIVE R10, `(.L_x_209) ;  /* 0x000000000a087348 */ /* 0x002fea0003c00000 */
[----:B-1----:R0:W1:Y:S02]  /*be70*/  SHFL.DOWN P1, R16, R15, R9, R8 ;  /* 0x080000090f107389 */ /* 0x0020640000020008 */
[----:B01----:R-:W-:Y:S05]  /*be80*/  ENDCOLLECTIVE ;  /* 0x000000000000791b */ /* 0x003fea0003800000 */
.L_x_209:
[----:B------:R-:W-:Y:S01]  /*be90*/  ISETP.GE.AND P0, PT, R0, R8, PT ;  /* 0x000000080000720c */ /* 0x000fe20003f06270 */
[----:B------:R-:W-:-:S03]  /*bea0*/  IMAD.MOV.U32 R9, RZ, RZ, 0x2 ;  /* 0x00000002ff097424 */ /* 0x000fc600078e00ff */
[----:B------:R-:W-:-:S05]  /*beb0*/  SEL R16, R16, RZ, !P0 ;  /* 0x000000ff10107207 */ /* 0x000fca0004000000 */
[----:B------:R-:W-:Y:S02]  /*bec0*/  IMAD.IADD R15, R16, 0x1, R15 ;  /* 0x00000001100f7824 */ /* 0x000fe400078e020f */
[----:B------:R-:W-:-:S05]  /*bed0*/  VIADD R16, R0, 0x2 ;  /* 0x0000000200107836 */ /* 0x000fca0000000000 */
[----:B------:R-:W-:-:S13]  /*bee0*/  ISETP.GT.AND P0, PT, R16, R8, PT ;  /* 0x000000081000720c */ /* 0x000fda0003f04270 */
[----:B------:R-:W-:Y:S05]  /*bef0*/  WARPSYNC.COLLECTIVE R10, `(.L_x_210) ;  /* 0x000000000a087348 */ /* 0x000fea0003c00000 */
[----:B------:R0:W1:Y:S02]  /*bf00*/  SHFL.DOWN P1, R16, R15, R9, R8 ;  /* 0x080000090f107389 */ /* 0x0000640000020008 */
[----:B01----:R-:W-:Y:S05]  /*bf10*/  ENDCOLLECTIVE ;  /* 0x000000000000791b */ /* 0x003fea0003800000 */
.L_x_210:
[----:B------:R-:W-:Y:S01]  /*bf20*/  IMAD.MOV.U32 R9, RZ, RZ, 0x4 ;  /* 0x00000004ff097424 */ /* 0x000fe200078e00ff */
[----:B------:R-:W-:-:S05]  /*bf30*/  SEL R16, R16, RZ, !P0 ;  /* 0x000000ff10107207 */ /* 0x000fca0004000000 */
[----:B------:R-:W-:Y:S02]  /*bf40*/  IMAD.IADD R15, R15, 0x1, R16 ;  /* 0x000000010f0f7824 */ /* 0x000fe400078e0210 */
[----:B------:R-:W-:-:S05]  /*bf50*/  VIADD R16, R0, 0x4 ;  /* 0x0000000400107836 */ /* 0x000fca0000000000 */
[----:B------:R-:W-:-:S13]  /*bf60*/  ISETP.GT.AND P0, PT, R16, R8, PT ;  /* 0x000000081000720c */ /* 0x000fda0003f04270 */
[----:B------:R-:W-:Y:S05]  /*bf70*/  WARPSYNC.COLLECTIVE R10, `(.L_x_211) ;  /* 0x000000000a087348 */ /* 0x000fea0003c00000 */
[----:B------:R0:W1:Y:S02]  /*bf80*/  SHFL.DOWN P1, R16, R15, R9, R8 ;  /* 0x080000090f107389 */ /* 0x0000640000020008 */
[----:B01----:R-:W-:Y:S05]  /*bf90*/  ENDCOLLECTIVE ;  /* 0x000000000000791b */ /* 0x003fea0003800000 */
.L_x_211:
        /* <DEDUP_REMOVED lines=8> */
.L_x_212:
[----:B------:R-:W-:Y:S01]  /*c020*/  IMAD.MOV.U32 R9, RZ, RZ, 0x10 ;  /* 0x00000010ff097424 */ /* 0x000fe200078e00ff */
[----:B------:R-:W-:Y:S02]  /*c030*/  SEL R16, R16, RZ, !P0 ;  /* 0x000000ff10107207 */ /* 0x000fe40004000000 */
[----:B------:R-:W-:-:S03]  /*c040*/  ISETP.GT.AND P0, PT, R36, R8, PT ;  /* 0x000000082400720c */ /* 0x000fc60003f04270 */
[----:B------:R-:W-:-:S10]  /*c050*/  IMAD.IADD R15, R15, 0x1, R16 ;  /* 0x000000010f0f7824 */ /* 0x000fd400078e0210 */
[----:B------:R-:W-:Y:S05]  /*c060*/  WARPSYNC.COLLECTIVE R10, `(.L_x_213) ;  /* 0x000000000a087348 */ /* 0x000fea0003c00000 */
[----:B------:R0:W1:Y:S02]  /*c070*/  SHFL.DOWN P1, R16, R15, R9, R8 ;  /* 0x080000090f107389 */ /* 0x0000640000020008 */
[----:B01----:R-:W-:Y:S05]  /*c080*/  ENDCOLLECTIVE ;  /* 0x000000000000791b */ /* 0x003fea0003800000 */
.L_x_213:
[----:B------:R-:W-:Y:S02]  /*c090*/  SEL R16, R16, RZ, !P0 ;  /* 0x000000ff10107207 */ /* 0x000fe40004000000 */
[----:B------:R-:W-:Y:S02]  /*c0a0*/  ISETP.NE.AND P0, PT, R14, 0x65, PT ;  /* 0x000000650e00780c */ /* 0x000fe40003f05270 */
[----:B------:R-:W-:-:S11]  /*c0b0*/  IADD3 R19, PT, PT, R15, R16, R19 ;  /* 0x000000100f137210 */ /* 0x000fd60007ffe013 */
[----:B------:R-:W-:Y:S05]  /*c0c0*/  WARPSYNC.COLLECTIVE R10, `(.L_x_214) ;  /* 0x000000000a087348 */ /* 0x000fea0003c00000 */
[----:B------:R-:W-:Y:S01]  /*c0d0*/  VOTE.ALL P0, P0 ;  /* 0x0000000000ff7806 */ /* 0x000fe20000000000 */
[----:B------:R-:W-:-:S12]  /*c0e0*/  ENDCOLLECTIVE ;  /* 0x000000000000791b */ /* 0x000fd80003800000 */
.L_x_214:
[----:B------:R-:W-:Y:S05]  /*c0f0*/  BRA `(.L_x_215) ;  /* 0xffffff7800ec7947 */ /* 0x000fea000383ffff */
.L_x_132:
[----:B------:R-:W-:Y:S01]  /*c100*/  BSSY B1, `(.L_x_216) ;  /* 0x0000006000017945 */ /* 0x000fe20003800000 */
[----:B------:R-:W-:Y:S01]  /*c110*/  PLOP3.LUT P0, PT, P0, PT, PT, 0x8, 0x80 ;  /* 0x000000000080781c */ /* 0x000fe2000070e170 */
[----:B------:R-:W-:-:S12]  /*c120*/  IMAD.MOV.U32 R10, RZ, RZ, -0x1 ;  /* 0xffffffffff0a7424 */ /* 0x000fd800078e00ff */
[----:B-----5:R-:W-:Y:S05]  /*c130*/  WARPSYNC.COLLECTIVE R10, `(.L_x_217) ;  /* 0x000000000a087348 */ /* 0x020fea0003c00000 */
[----:B------:R-:W-:Y:S01]  /*c140*/  VOTE.ANY P0, P0 ;  /* 0x0000000000ff7806 */ /* 0x000fe20000000100 */
[----:B-----5:R-:W-:-:S12]  /*c150*/  ENDCOLLECTIVE ;  /* 0x000000000000791b */ /* 0x020fd80003800000 */
.L_x_217:
[----:B------:R-:W-:Y:S05]  /*c160*/  BSYNC B1 ;  /* 0x0000000000017941 */ /* 0x000fea0003800000 */
.L_x_216:
[----:B------:R-:W-:Y:S05]  /*c170*/  BRA `(.L_x_218) ;  /* 0xffffffd0000c7947 */ /* 0x000fea000383ffff */
.L_x_134:
[----:B------:R-:W-:Y:S01]  /*c180*/  BSSY B1, `(.L_x_219) ;  /* 0x0000006000017945 */ /* 0x000fe20003800000 */
[----:B------:R-:W-:Y:S01]  /*c190*/  PLOP3.LUT P0, PT, P0, PT, PT, 0x8, 0x80 ;  /* 0x000000000080781c */ /* 0x000fe2000070e170 */
[----:B------:R-:W-:-:S12]  /*c1a0*/  IMAD.MOV.U32 R10, RZ, RZ, -0x1 ;  /* 0xffffffffff0a7424 */ /* 0x000fd800078e00ff */
[----:B-----5:R-:W-:Y:S05]  /*c1b0*/  WARPSYNC.COLLECTIVE R10, `(.L_x_220) ;  /* 0x000000000a087348 */ /* 0x020fea0003c00000 */
[----:B------:R-:W-:Y:S01]  /*c1c0*/  VOTE.ANY P0, P0 ;  /* 0x0000000000ff7806 */ /* 0x000fe20000000100 */
[----:B-----5:R-:W-:-:S12]  /*c1d0*/  ENDCOLLECTIVE ;  /* 0x000000000000791b */ /* 0x020fd80003800000 */
.L_x_220:
[----:B------:R-:W-:Y:S05]  /*c1e0*/  BSYNC B1 ;  /* 0x0000000000017941 */ /* 0x000fea0003800000 */
.L_x_219:
[----:B------:R-:W-:Y:S05]  /*c1f0*/  BRA `(.L_x_221) ;  /* 0xffffffd0007c7947 */ /* 0x000fea000383ffff */
.L_x_136:
[----:B------:R-:W0:Y:S01]  /*c200*/  S2R R0, SR_GEMASK ;  /* 0x0000000000007919 */ /* 0x000e220000003c00 */
[----:B------:R-:W-:Y:S01]  /*c210*/  BSSY B1, `(.L_x_222) ;  /* 0x0000006000017945 */ /* 0x000fe20003800000 */
[----:B------:R-:W-:Y:S01]  /*c220*/  PLOP3.LUT P0, PT, P0, PT, PT, 0x8, 0x80 ;  /* 0x000000000080781c */ /* 0x000fe2000070e170 */
[----:B------:R-:W-:-:S12]  /*c230*/  IMAD.MOV.U32 R10, RZ, RZ, -0x1 ;  /* 0xffffffffff0a7424 */ /* 0x000fd800078e00ff */
[----:B0----5:R-:W-:Y:S05]  /*c240*/  WARPSYNC.COLLECTIVE R10, `(.L_x_223) ;  /* 0x000000000a087348 */ /* 0x021fea0003c00000 */
[----:B------:R-:W-:Y:S01]  /*c250*/  VOTE.ANY R10, PT, P0 ;  /* 0x00000000000a7806 */ /* 0x000fe200000e0100 */
[----:B0----5:R-:W-:Y:S06]  /*c260*/  ENDCOLLECTIVE ;  /* 0x000000000000791b */ /* 0x021fec0003800000 */
.L_x_223:
[----:B------:R-:W-:Y:S05]  /*c270*/  BSYNC B1 ;  /* 0x0000000000017941 */ /* 0x000fea0003800000 */
.L_x_222:
        /* <DEDUP_REMOVED lines=12> */
.L_x_224:
        /* <DEDUP_REMOVED lines=8> */
.L_x_225:
        /* <DEDUP_REMOVED lines=10> */
.L_x_226:
        /* <DEDUP_REMOVED lines=10> */
.L_x_227:
        /* <DEDUP_REMOVED lines=8> */
.L_x_228:
[----:B------:R-:W-:Y:S05]  /*c580*/  WARPSYNC.COLLECTIVE R10, `(.L_x_229) ;  /* 0x000000000a087348 */ /* 0x000fea0003c00000 */
[----:B------:R-:W-:Y:S01]  /*c590*/  VOTE.ALL P0, P0 ;  /* 0x0000000000ff7806 */ /* 0x000fe20000000000 */
[----:B------:R-:W-:-:S12]  /*c5a0*/  ENDCOLLECTIVE ;  /* 0x000000000000791b */ /* 0x000fd80003800000 */
.L_x_229:
[----:B------:R-:W0:Y:S01]  /*c5b0*/  LDC.64 R8, c[0x0][0x3a8] ;  /* 0x0000ea00ff087b82 */ /* 0x000e220000000a00 */
[----:B------:R-:W-:-:S05]  /*c5c0*/  SEL R16, R16, RZ, !P2 ;  /* 0x000000ff10107207 */ /* 0x000fca0005000000 */
[----:B------:R-:W-:Y:S01]  /*c5d0*/  IMAD.IADD R19, R19, 0x1, R16 ;  /* 0x0000000113137824 */ /* 0x000fe200078e0210 */
[----:B0-----:R-:W-:-:S05]  /*c5e0*/  IADD3 R0, P1, PT, R8, 0x100, RZ ;  /* 0x0000010008007810 */ /* 0x001fca0007f3e0ff */
[----:B------:R-:W-:Y:S01]  /*c5f0*/  IMAD.X R33, RZ, RZ, R9, P1 ;  /* 0x000000ffff217224 */ /* 0x000fe200008e0609 */
[----:B------:R-:W-:Y:S07]  /*c600*/  BRA `(.L_x_230) ;  /* 0xffffffd000247947 */ /* 0x000fee000383ffff */
.L_x_138:
[----:B------:R-:W-:Y:S01]  /*c610*/  BSSY B1, `(.L_x_231) ;  /* 0x0000006000017945 */ /* 0x000fe20003800000 */
[----:B------:R-:W-:Y:S01]  /*c620*/  PLOP3.LUT P0, PT, P0, PT, PT, 0x8, 0x80 ;  /* 0x000000000080781c */ /* 0x000fe2000070e170 */
[----:B------:R-:W-:-:S12]  /*c630*/  IMAD.MOV.U32 R10, RZ, RZ, -0x1 ;  /* 0xffffffffff0a7424 */ /* 0x000fd800078e00ff */
[----:B-----5:R-:W-:Y:S05]  /*c640*/  WARPSYNC.COLLECTIVE R10, `(.L_x_232) ;  /* 0x000000000a087348 */ /* 0x020fea0003c00000 */
[----:B------:R-:W-:Y:S01]  /*c650*/  VOTE.ANY P0, P0 ;  /* 0x0000000000ff7806 */ /* 0x000fe20000000100 */
[----:B-----5:R-:W-:-:S12]  /*c660*/  ENDCOLLECTIVE ;  /* 0x000000000000791b */ /* 0x020fd80003800000 */
.L_x_232:
[----:B------:R-:W-:Y:S05]  /*c670*/  BSYNC B1 ;  /* 0x0000000000017941 */ /* 0x000fea0003800000 */
.L_x_231:
[----:B------:R-:W-:Y:S05]  /*c680*/  BRA `(.L_x_233) ;  /* 0xffffffd000347947 */ /* 0x000fea000383ffff */
.L_x_140:
[----:B------:R-:W-:Y:S01]  /*c690*/  BSSY B1, `(.L_x_234) ;  /* 0x0000006000017945 */ /* 0x000fe20003800000 */
[----:B------:R-:W-:Y:S01]  /*c6a0*/  PLOP3.LUT P0, PT, P0, PT, PT, 0x8, 0x80 ;  /* 0x000000000080781c */ /* 0x000fe2000070e170 */
[----:B------:R-:W-:-:S12]  /*c6b0*/  IMAD.MOV.U32 R10, RZ, RZ, -0x1 ;  /* 0xffffffffff0a7424 */ /* 0x000fd800078e00ff */
[----:B-----5:R-:W-:Y:S05]  /*c6c0*/  WARPSYNC.COLLECTIVE R10, `(.L_x_235) ;  /* 0x000000000a087348 */ /* 0x020fea0003c00000 */
[----:B------:R-:W-:Y:S01]  /*c6d0*/  VOTE.ANY P0, P0 ;  /* 0x0000000000ff7806 */ /* 0x000fe20000000100 */
[----:B-----5:R-:W-:-:S12]  /*c6e0*/  ENDCOLLECTIVE ;  /* 0x000000000000791b */ /* 0x020fd80003800000 */
.L_x_235:
[----:B------:R-:W-:Y:S05]  /*c6f0*/  BSYNC B1 ;  /* 0x0000000000017941 */ /* 0x000fea0003800000 */
.L_x_234:
[----:B------:R-:W-:Y:S05]  /*c700*/  BRA `(.L_x_236) ;  /* 0xffffffd000907947 */ /* 0x000fea000383ffff */
.L_x_142:
[----:B------:R-:W-:Y:S01]  /*c710*/  BSSY B1, `(.L_x_237) ;  /* 0x0000006000017945 */ /* 0x000fe20003800000 */
[----:B------:R-:W-:Y:S01]  /*c720*/  PLOP3.LUT P0, PT, P0, PT, PT, 0x8, 0x80 ;  /* 0x000000000080781c */ /* 0x000fe2000070e170 */
[----:B------:R-:W-:-:S12]  /*c730*/  IMAD.MOV.U32 R10, RZ, RZ, -0x1 ;  /* 0xffffffffff0a7424 */ /* 0x000fd800078e00ff */
[----:B-----5:R-:W-:Y:S05]  /*c740*/  WARPSYNC.COLLECTIVE R10, `(.L_x_238) ;  /* 0x000000000a087348 */ /* 0x020fea0003c00000 */
[----:B------:R-:W-:Y:S01]  /*c750*/  VOTE.ANY R10, PT, P0 ;  /* 0x00000000000a7806 */ /* 0x000fe200000e0100 */
[----:B-----5:R-:W-:Y:S06]  /*c760*/  ENDCOLLECTIVE ;  /* 0x000000000000791b */ /* 0x020fec0003800000 */
.L_x_238:
[----:B------:R-:W-:Y:S05]  /*c770*/  BSYNC B1 ;  /* 0x0000000000017941 */ /* 0x000fea0003800000 */
.L_x_237:
[----:B------:R-:W0:Y:S01]  /*c780*/  S2R R8, SR_GEMASK ;  /* 0x0000000000087919 */ /* 0x000e220000003c00 */
[----:B------:R-:W-:Y:S01]  /*c790*/  VIADD R34, R34, 0xffffffe0 ;  /* 0xffffffe022227836 */ /* 0x000fe20000000000 */
[----:B0-----:R-:W-:-:S05]  /*c7a0*/  LOP3.LUT R10, R10, 0x80000000, R8, 0xec, !PT ;  /* 0x800000000a0a7812 */ /* 0x001fca00078eec08 */
        /* <DEDUP_REMOVED lines=9> */
.L_x_239:
        /* <DEDUP_REMOVED lines=9> */
.L_x_240:
[----:B------:R-:W-:Y:S01]  /*c8d0*/  IMAD.MOV.U32 R9, RZ, RZ, 0x4 ;  /* 0x00000004ff097424 */ /* 0x000fe200078e00ff */
[----:B------:R-:W-:Y:S02]  /*c8e0*/  SEL R16, R16, RZ, !P0 ;  /* 0x000000ff10107207 */ /* 0x000fe40004000000 */
[----:B------:R-:W-:Y:S01]  /*c8f0*/  ISETP.GT.AND P0, PT, R45, R8, PT ;  /* 0x000000082d00720c */ /* 0x000fe20003f04270 */
[----:B------:R-:W-:Y:S02]  /*c900*/  VIADD R45, R28, 0x8 ;  /* 0x000000081c2d7836 */ /* 0x000fe40000000000 */
[----:B------:R-:W-:-:S10]  /*c910*/  IMAD.IADD R15, R15, 0x1, R16 ;  /* 0x000000010f0f7824 */ /* 0x000fd400078e0210 */
[----:B------:R-:W-:Y:S05]  /*c920*/  WARPSYNC.COLLECTIVE R10, `(.L_x_241) ;  /* 0x000000000a087348 */ /* 0x000fea0003c00000 */
[----:B------:R0:W1:Y:S02]  /*c930*/  SHFL.DOWN P1, R16, R15, R9, R8 ;  /* 0x080000090f107389 */ /* 0x0000640000020008 */
[----:B01----:R-:W-:Y:S05]  /*c940*/  ENDCOLLECTIVE ;  /* 0x000000000000791b */ /* 0x003fea0003800000 */
.L_x_241:
        /* <DEDUP_REMOVED lines=8> */
.L_x_242:
[----:B------:R-:W-:Y:S01]  /*c9d0*/  IMAD.MOV.U32 R9, RZ, RZ, 0x10 ;  /* 0x00000010ff097424 */ /* 0x000fe200078e00ff */
[----:B------:R-:W-:Y:S02]  /*c9e0*/  SEL R16, R16, RZ, !P0 ;  /* 0x000000ff10107207 */ /* 0x000fe40004000000 */
[----:B------:R-:W-:-:S03]  /*c9f0*/  ISETP.GT.AND P0, PT, R45, R8, PT ;  /* 0x000000082d00720c */ /* 0x000fc60003f04270 */
[----:B------:R-:W-:-:S10]  /*ca00*/  IMAD.IADD R15, R15, 0x1, R16 ;  /* 0x000000010f0f7824 */ /* 0x000fd400078e0210 */
[----:B------:R-:W-:Y:S05]  /*ca10*/  WARPSYNC.COLLECTIVE R10, `(.L_x_243) ;  /* 0x000000000a087348 */ /* 0x000fea0003c00000 */
[----:B------:R0:W1:Y:S02]  /*ca20*/  SHFL.DOWN P1, R16, R15, R9, R8 ;  /* 0x080000090f107389 */ /* 0x0000640000020008 */
[----:B01----:R-:W-:Y:S05]  /*ca30*/  ENDCOLLECTIVE ;  /* 0x000000000000791b */ /* 0x003fea0003800000 */
.L_x_243:
[----:B------:R-:W-:Y:S02]  /*ca40*/  SEL R16, R16, RZ, !P0 ;  /* 0x000000ff10107207 */ /* 0x000fe40004000000 */
[----:B------:R-:W-:Y:S02]  /*ca50*/  ISETP.NE.AND P0, PT, R14, 0x65, PT ;  /* 0x000000650e00780c */ /* 0x000fe40003f05270 */
[----:B------:R-:W-:-:S11]  /*ca60*/  IADD3 R19, PT, PT, R15, R16, R19 ;  /* 0x000000100f137210 */ /* 0x000fd60007ffe013 */
[----:B------:R-:W-:Y:S05]  /*ca70*/  WARPSYNC.COLLECTIVE R10, `(.L_x_244) ;  /* 0x000000000a087348 */ /* 0x000fea0003c00000 */
[----:B------:R-:W-:Y:S01]  /*ca80*/  VOTE.ALL P0, P0 ;  /* 0x0000000000ff7806 */ /* 0x000fe20000000000 */
[----:B------:R-:W-:-:S12]  /*ca90*/  ENDCOLLECTIVE ;  /* 0x000000000000791b */ /* 0x000fd80003800000 */
.L_x_244:
[----:B------:R-:W-:Y:S05]  /*caa0*/  BRA `(.L_x_245) ;  /* 0xffffffd0003c7947 */ /* 0x000fea000383ffff */
.L_x_246:
[----:B------:R-:W-:-:S00]  /*cab0*/  BRA `(.L_x_246) ;  /* 0xfffffffc00fc7947 */ /* 0x000fc0000383ffff */
[----:B------:R-:W-:-:S00]  /*cac0*/  NOP ;  /* 0x0000000000007918 */ /* 0x000fc00000000000 */
        /* <DEDUP_REMOVED lines=11> */
.L_x_1035:


//--------------------- .text._ZN3cub18CUB_300001_SM_10006detail6select23DeviceSelectSweepKernelINS2_10policy_hubIiiiLb1ELNS0_10SelectImplE2EE10Policy1000EN6thrust24THRUST_300001_SM_1000_NS6detail15normal_iteratorINS9_10device_ptrIiEEEESE_NS2_27partition_distinct_output_tISE_SE_EEPiNS0_13ScanTileStateIiLb1EEE7is_evenNS0_8NullTypeEiNS2_19streaming_context_tIiLb0EEELS5_2EEEvT0_T1_T2_T3_T4_T5_T6_T7_iT8_NS1_7vsmem_tE --------------------------
	.section	.text._ZN3cub18CUB_300001_SM_10006detail6select23DeviceSelectSweepKernelINS2_10policy_hubIiiiLb1ELNS0_10SelectImplE2EE10Policy1000EN6thrust24THRUST_300001_SM_1000_NS6detail15normal_iteratorINS9_10device_ptrIiEEEESE_NS2_27partition_distinct_output_tISE_SE_EEPiNS0_13ScanTileStateIiLb1EEE7is_evenNS0_8NullTypeEiNS2_19streaming_context_tIiLb0EEELS5_2EEEvT0_T1_T2_T3_T4_T5_T6_T7_iT8_NS1_7vsmem_tE,"ax",@progbits
	.align	128
        .global         _ZN3cub18CUB_300001_SM_10006detail6select23DeviceSelectSweepKernelINS2_10policy_hubIiiiLb1ELNS0_10SelectImplE2EE10Policy1000EN6thrust24THRUST_300001_SM_1000_NS6detail15normal_iteratorINS9_10device_ptrIiEEEESE_NS2_27partition_distinct_output_tISE_SE_EEPiNS0_13ScanTileStateIiLb1EEE7is_evenNS0_8NullTypeEiNS2_19streaming_context_tIiLb0EEELS5_2EEEvT0_T1_T2_T3_T4_T5_T6_T7_iT8_NS1_7vsmem_tE
        .type           _ZN3cub18CUB_300001_SM_10006detail6select23DeviceSelectSweepKernelINS2_10policy_hubIiiiLb1ELNS0_10SelectImplE2EE10Policy1000EN6thrust24THRUST_300001_SM_1000_NS6detail15normal_iteratorINS9_10device_ptrIiEEEESE_NS2_27partition_distinct_output_tISE_SE_EEPiNS0_13ScanTileStateIiLb1EEE7is_evenNS0_8NullTypeEiNS2_19streaming_context_tIiLb0EEELS5_2EEEvT0_T1_T2_T3_T4_T5_T6_T7_iT8_NS1_7vsmem_tE,@function
        .size           _ZN3cub18CUB_300001_SM_10006detail6select23DeviceSelectSweepKernelINS2_10policy_hubIiiiLb1ELNS0_10SelectImplE2EE10Policy1000EN6thrust24THRUST_300001_SM_1000_NS6detail15normal_iteratorINS9_10device_ptrIiEEEESE_NS2_27partition_distinct_output_tISE_SE_EEPiNS0_13ScanTileStateIiLb1EEE7is_evenNS0_8NullTypeEiNS2_19streaming_context_tIiLb0EEELS5_2EEEvT0_T1_T2_T3_T4_T5_T6_T7_iT8_NS1_7vsmem_tE,(.L_x_1036 - _ZN3cub18CUB_300001_SM_10006detail6select23DeviceSelectSweepKernelINS2_10policy_hubIiiiLb1ELNS0_10SelectImplE2EE10Policy1000EN6thrust24THRUST_300001_SM_1000_NS6detail15normal_iteratorINS9_10device_ptrIiEEEESE_NS2_27partition_distinct_output_tISE_SE_EEPiNS0_13ScanTileStateIiLb1EEE7is_evenNS0_8NullTypeEiNS2_19streaming_context_tIiLb0EEELS5_2EEEvT0_T1_T2_T3_T4_T5_T6_T7_iT8_NS1_7vsmem_tE)
        .other          _ZN3cub18CUB_300001_SM_10006detail6select23DeviceSelectSweepKernelINS2_10policy_hubIiiiLb1ELNS0_10SelectImplE2EE10Policy1000EN6thrust24THRUST_300001_SM_1000_NS6detail15normal_iteratorINS9_10device_ptrIiEEEESE_NS2_27partition_distinct_output_tISE_SE_EEPiNS0_13ScanTileStateIiLb1EEE7is_evenNS0_8NullTypeEiNS2_19streaming_context_tIiLb0EEELS5_2EEEvT0_T1_T2_T3_T4_T5_T6_T7_iT8_NS1_7vsmem_tE,@"STO_CUDA_ENTRY STV_DEFAULT"
_ZN3cub18CUB_300001_SM_10006detail6select23DeviceSelectSweepKernelINS2_10policy_hubIiiiLb1ELNS0_10SelectImplE2EE10Policy1000EN6thrust24THRUST_300001_SM_1000_NS6detail15normal_iteratorINS9_10device_ptrIiEEEESE_NS2_27partition_distinct_output_tISE_SE_EEPiNS0_13ScanTileStateIiLb1EEE7is_evenNS0_8NullTypeEiNS2_19streaming_context_tIiLb0EEELS5_2EEEvT0_T1_T2_T3_T4_T5_T6_T7_iT8_NS1_7vsmem_tE:
.text._ZN3cub18CUB_300001_SM_10006detail6select23DeviceSelectSweepKernelINS2_10policy_hubIiiiLb1ELNS0_10SelectImplE2EE10Policy1000EN6thrust24THRUST_300001_SM_1000_NS6detail15normal_iteratorINS9_10device_ptrIiEEEESE_NS2_27partition_distinct_output_tISE_SE_EEPiNS0_13ScanTileStateIiLb1EEE7is_evenNS0_8NullTypeEiNS2_19streaming_context_tIiLb0EEELS5_2EEEvT0_T1_T2_T3_T4_T5_T6_T7_iT8_NS1_7vsmem_tE:
[----:B------:R-:W-:Y:S01]  /*0000*/  LDC R1, c[0x0][0x37c] ;  /* 0x0000df00ff017b82 */ /* 0x000fe20000000800 */
[----:B------:R-:W0:Y:S07]  /*0010*/  S2R R0, SR_CTAID.Y ;  /* 0x0000000000007919 */ /* 0x000e2e0000002600 */
[----:B------:R-:W0:Y:S01]  /*0020*/  S2UR UR5, SR_CTAID.X ;  /* 0x00000000000579c3 */ /* 0x000e220000002500 */
[----:B------:R-:W1:Y:S01]  /*0030*/  LDCU UR4, c[0x0][0x3b8] ;  /* 0x00007700ff0477ac */ /* 0x000e620008000800 */
[----:B------:R-:W2:Y:S06]  /*0040*/  LDCU.64 UR8, c[0x0][0x358] ;  /* 0x00006b00ff0877ac */ /* 0x000eac0008000a00 */
[----:B------:R-:W0:Y:S01]  /*0050*/  LDC R53, c[0x0][0x374] ;  /* 0x0000dd00ff357b82 */ /* 0x000e220000000800 */
[----:B-1----:R-:W-:Y:S01]  /*0060*/  UIADD3 UR4, UPT, UPT, UR4, -0x1, URZ ;  /* 0xffffffff04047890 */ /* 0x002fe2000fffe0ff */
[----:B0-----:R-:W-:-:S04]  /*0070*/  IMAD R53, R53, UR5, R0 ;  /* 0x0000000535357c24 */ /* 0x001fc8000f8e0200 */
[C---:B------:R-:W-:Y:S01]  /*0080*/  IMAD R0, R53.reuse, 0x1400, RZ ;  /* 0x0000140035007824 */ /* 0x040fe200078e02ff */
[----:B------:R-:W-:-:S13]  /*0090*/  ISETP.GE.AND P0, PT, R53, UR4, PT ;  /* 0x0000000435007c0c */ /* 0x000fda000bf06270 */
[----:B--2---:R-:W-:Y:S05]  /*00a0*/  @P0 BRA `(.L_x_247) ;  /* 0x0000005000f80947 */ /* 0x004fea0003800000 */
[----:B------:R-:W-:-:S13]  /*00b0*/  ISETP.NE.AND P0, PT, R53, RZ, PT ;  /* 0x000000ff3500720c */ /* 0x000fda0003f05270 */
[----:B------:R-:W-:Y:S05]  /*00c0*/  @P0 BRA `(.L_x_248) ;  /* 0x0000002c00500947 */ /* 0x000fea0003800000 */
[----:B------:R-:W0:Y:S01]  /*00d0*/  S2R R0, SR_TID.X ;  /* 0x0000000000007919 */ /* 0x000e220000002100 */
[----:B------:R-:W1:Y:S08]  /*00e0*/  LDC.64 R6, c[0x0][0x380] ;  /* 0x0000e000ff067b82 */ /* 0x000e700000000a00 */
[----:B------:R-:W2:Y:S01]  /*00f0*/  LDC.64 R4, c[0x0][0x388] ;  /* 0x0000e200ff047b82 */ /* 0x000ea20000000a00 */
[----:B0-----:R-:W-:-:S04]  /*0100*/  IMAD R27, R0, 0x14, RZ ;  /* 0x00000014001b7824 */ /* 0x001fc800078e02ff */
[----:B-1----:R-:W-:-:S04]  /*0110*/  IMAD.WIDE.U32 R6, R27, 0x4, R6 ;  /* 0x000000041b067825 */ /* 0x002fc800078e0006 */
[----:B--2---:R-:W-:Y:S01]  /*0120*/  IMAD.WIDE.U32 R4, R27, 0x4, R4 ;  /* 0x000000041b047825 */ /* 0x004fe200078e0004 */
        /* <DEDUP_REMOVED lines=41> */
[----:B------:R-:W0:Y:S01]  /*03c0*/  S2R R73, SR_LANEID ;  /* 0x0000000000497919 */ /* 0x000e220000000000 */
[----:B------:R-:W1:Y:S01]  /*03d0*/  S2UR UR5, SR_CgaCtaId ;  /* 0x00000000000579c3 */ /* 0x000e620000008800 */
[----:B------:R-:W-:Y:S01]  /*03e0*/  UMOV UR4, 0x400 ;  /* 0x0000040000047882 */ /* 0x000fe20000000000 */
[----:B--2---:R-:W-:-:S02]  /*03f0*/  LOP3.LUT R64, R64, 0x1, RZ, 0xc0, !PT ;  /* 0x0000000140407812 */ /* 0x004fc400078ec0ff */
[----:B---3--:R-:W-:Y:S02]  /*0400*/  LOP3.LUT R11, R11, 0x1, RZ, 0xc0, !PT ;  /* 0x000000010b0b7812 */ /* 0x008fe400078ec0ff */
[----:B------:R-:W-:Y:S02]  /*0410*/  LOP3.LUT R61, R64, 0x1, RZ, 0x3c, !PT ;  /* 0x00000001403d7812 */ /* 0x000fe400078e3cff */
[----:B----4-:R-:W-:Y:S02]  /*0420*/  LOP3.LUT R28, R28, 0x1, RZ, 0xc0, !PT ;  /* 0x000000011c1c7812 */ /* 0x010fe400078ec0ff */
[----:B------:R-:W-:Y:S02]  /*0430*/  LOP3.LUT R32, R11, 0x1, RZ, 0x3c, !PT ;  /* 0x000000010b207812 */ /* 0x000fe400078e3cff */
[----:B-----5:R-:W-:Y:S02]  /*0440*/  LOP3.LUT R4, R33, 0x1, RZ, 0xc0, !PT ;  /* 0x0000000121047812 */ /* 0x020fe400078ec0ff */
[----:B------:R-:W-:Y:S01]  /*0450*/  LOP3.LUT R33, R28, 0x1, RZ, 0x3c, !PT ;  /* 0x000000011c217812 */ /* 0x000fe200078e3cff */
[----:B------:R-:W-:Y:S01]  /*0460*/  IMAD.IADD R34, R61, 0x1, R32 ;  /* 0x000000013d227824 */ /* 0x000fe200078e0220 */
[----:B------:R-:W-:-:S03]  /*0470*/  LOP3.LUT R29, R29, 0x1, RZ, 0xc0, !PT ;  /* 0x000000011d1d7812 */ /* 0x000fc600078ec0ff */
[----:B------:R-:W-:Y:S01]  /*0480*/  IMAD.IADD R37, R33, 0x1, R34 ;  /* 0x0000000121257824 */ /* 0x000fe200078e0222 */
[----:B------:R-:W-:Y:S02]  /*0490*/  LOP3.LUT R36, R29, 0x1, RZ, 0x3c, !PT ;  /* 0x000000011d247812 */ /* 0x000fe400078e3cff */
[----:B------:R-:W-:Y:S02]  /*04a0*/  LOP3.LUT R6, R30, 0x1, RZ, 0xc0, !PT ;  /* 0x000000011e067812 */ /* 0x000fe400078ec0ff */
[----:B------:R-:W-:Y:S01]  /*04b0*/  LOP3.LUT R7, R31, 0x1, RZ, 0xc0, !PT ;  /* 0x000000011f077812 */ /* 0x000fe200078ec0ff */
[----:B------:R-:W-:Y:S01]  /*04c0*/  IMAD.IADD R41, R36, 0x1, R37 ;  /* 0x0000000124297824 */ /* 0x000fe200078e0225 */
[----:B------:R-:W-:Y:S02]  /*04d0*/  LOP3.LUT R39, R6, 0x1, RZ, 0x3c, !PT ;  /* 0x0000000106277812 */ /* 0x000fe400078e3cff */
[----:B------:R-:W-:Y:S02]  /*04e0*/  LOP3.LUT R65, R65, 0x1, RZ, 0xc0, !PT ;  /* 0x0000000141417812 */ /* 0x000fe400078ec0ff */
[----:B------:R-:W-:-:S02]  /*04f0*/  LOP3.LUT R40, R7, 0x1, RZ, 0x3c, !PT ;  /* 0x0000000107287812 */ /* 0x000fc400078e3cff */
        /* <DEDUP_REMOVED lines=8> */
[----:B------:R-:W-:Y:S02]  /*0580*/  IADD3 R48, PT, PT, R43, R44, R48 ;  /* 0x0000002c2b307210 */ /* 0x000fe40007ffe030 */
[----:B------:R-:W-:Y:S02]  /*0590*/  LOP3.LUT R51, R42, 0x1, RZ, 0x3c, !PT ;  /* 0x000000012a337812 */ /* 0x000fe400078e3cff */
[----:B------:R-:W-:Y:S02]  /*05a0*/  IADD3 R52, PT, PT, R47, R46, R48 ;  /* 0x0000002e2f347210 */ /* 0x000fe40007ffe030 */
[----:B------:R-:W-:-:S02]  /*05b0*/  LOP3.LUT R45, R45, 0x1, RZ, 0xc0, !PT ;  /* 0x000000012d2d7812 */ /* 0x000fc400078ec0ff */
[----:B------:R-:W-:Y:S01]  /*05c0*/  LOP3.LUT R49, R49, 0x1, RZ, 0xc0, !PT ;  /* 0x0000000131317812 */ /* 0x000fe200078ec0ff */
[----:B------:R-:W-:Y:S01]  /*05d0*/  IMAD.IADD R56, R51, 0x1, R52 ;  /* 0x0000000133387824 */ /* 0x000fe200078e0234 */
[----:B------:R-:W-:Y:S02]  /*05e0*/  LOP3.LUT R50, R50, 0x1, RZ, 0xc0, !PT ;  /* 0x0000000132327812 */ /* 0x000fe400078ec0ff */
[----:B------:R-:W-:Y:S02]  /*05f0*/  LOP3.LUT R53, R53, 0x1, RZ, 0xc0, !PT ;  /* 0x0000000135357812 */ /* 0x000fe400078ec0ff */
[----:B------:R-:W-:Y:S02]  /*0600*/  LOP3.LUT R54, R45, 0x1, RZ, 0x3c, !PT ;  /* 0x000000012d367812 */ /* 0x000fe400078e3cff */
[----:B------:R-:W-:Y:S02]  /*0610*/  LOP3.LUT R55, R49, 0x1, RZ, 0x3c, !PT ;  /* 0x0000000131377812 */ /* 0x000fe400078e3cff */
[----:B------:R-:W-:-:S02]  /*0620*/  ISETP.NE.AND P1, PT, R28, RZ, PT ;  /* 0x000000ff1c00720c */ /* 0x000fc40003f25270 */
[----:B------:R-:W-:Y:S02]  /*0630*/  ISETP.NE.AND P4, PT, R29, RZ, PT ;  /* 0x000000ff1d00720c */ /* 0x000fe40003f85270 */
[----:B------:R-:W-:Y:S02]  /*0640*/  LOP3.LUT R28, R50, 0x1, RZ, 0x3c, !PT ;  /* 0x00000001321c7812 */ /* 0x000fe400078e3cff */
[----:B------:R-:W-:Y:S02]  /*0650*/  LOP3.LUT R29, R53, 0x1, RZ, 0x3c, !PT ;  /* 0x00000001351d7812 */ /* 0x000fe400078e3cff */
[----:B------:R-:W-:Y:S02]  /*0660*/  IADD3 R5, PT, PT, R55, R54, R56 ;  /* 0x0000003637057210 */ /* 0x000fe40007ffe038 */
[----:B------:R-:W-:Y:S02]  /*0670*/  LOP3.LUT R57, R57, 0x1, RZ, 0xc0, !PT ;  /* 0x0000000139397812 */ /* 0x000fe400078ec0ff */
[----:B------:R-:W-:-:S02]  /*0680*/  LOP3.LUT R58, R58, 0x1, RZ, 0xc0, !PT ;  /* 0x000000013a3a7812 */ /* 0x000fc400078ec0ff */
[----:B------:R-:W-:Y:S02]  /*0690*/  LOP3.LUT R59, R59, 0x1, RZ, 0xc0, !PT ;  /* 0x000000013b3b7812 */ /* 0x000fe400078ec0ff */
[----:B------:R-:W-:Y:S02]  /*06a0*/  IADD3 R5, PT, PT, R29, R28, R5 ;  /* 0x0000001c1d057210 */ /* 0x000fe40007ffe005 */
[----:B------:R-:W-:Y:S02]  /*06b0*/  LOP3.LUT R30, R57, 0x1, RZ, 0x3c, !PT ;  /* 0x00000001391e7812 */ /* 0x000fe400078e3cff */
[----:B------:R-:W-:Y:S02]  /*06c0*/  LOP3.LUT R31, R58, 0x1, RZ, 0x3c, !PT ;  /* 0x000000013a1f7812 */ /* 0x000fe400078e3cff */
[----:B------:R-:W-:Y:S02]  /*06d0*/  LOP3.LUT R63, R63, 0x1, RZ, 0xc0, !PT ;  /* 0x000000013f3f7812 */ /* 0x000fe400078ec0ff */
[----:B------:R-:W-:-:S02]  /*06e0*/  ISETP.NE.AND P5, PT, R11, RZ, PT ;  /* 0x000000ff0b00720c */ /* 0x000fc40003fa5270 */
[----:B------:R-:W-:Y:S02]  /*06f0*/  IADD3 R5, PT, PT, R31, R30, R5 ;  /* 0x0000001e1f057210 */ /* 0x000fe40007ffe005 */
[----:B------:R-:W-:Y:S02]  /*0700*/  LOP3.LUT R60, R59, 0x1, RZ, 0x3c, !PT ;  /* 0x000000013b3c7812 */ /* 0x000fe400078e3cff */
[----:B------:R-:W-:Y:S02]  /*0710*/  LOP3.LUT R11, R63, 0x1, RZ, 0x3c, !PT ;  /* 0x000000013f0b7812 */ /* 0x000fe400078e3cff */
[----:B------:R-:W-:Y:S02]  /*0720*/  LOP3.LUT R66, R66, 0x1, RZ, 0xc0, !PT ;  /* 0x0000000142427812 */ /* 0x000fe400078ec0ff */
[----:B------:R-:W-:Y:S02]  /*0730*/  IADD3 R62, PT, PT, R11, R60, R5 ;  /* 0x0000003c0b3e7210 */ /* 0x000fe40007ffe005 */
[----:B------:R-:W-:-:S05]  /*0740*/  LOP3.LUT R5, R66, 0x1, RZ, 0x3c, !PT ;  /* 0x0000000142057812 */ /* 0x000fca00078e3cff */
[----:B------:R-:W-:Y:S01]  /*0750*/  IMAD.IADD R5, R5, 0x1, R62 ;  /* 0x0000000105057824 */ /* 0x000fe200078e023e */
[----:B------:R-:W-:Y:S01]  /*0760*/  BAR.SYNC.DEFER_BLOCKING 0x0 ;  /* 0x0000000000007b1d */ /* 0x000fe20000010000 */
[----:B------:R-:W-:-:S05]  /*0770*/  ISETP.NE.AND P3, PT, R6, RZ, PT ;  /* 0x000000ff0600720c */ /* 0x000fca0003f65270 */
[----:B------:R-:W2:Y:S02]  /*0780*/  SHFL.UP P0, R6, R5, 0x1, RZ ;  /* 0x0420000005067989 */ /* 0x000ea400000000ff */
[----:B--2---:R-:W-:Y:S01]  /*0790*/  @P0 IMAD.IADD R6, R5, 0x1, R6 ;  /* 0x0000000105060824 */ /* 0x004fe200078e0206 */
[----:B------:R-:W-:-:S04]  /*07a0*/  ISETP.NE.AND P0, PT, R7, RZ, PT ;  /* 0x000000ff0700720c */ /* 0x000fc80003f05270 */
[----:B------:R-:W2:Y:S02]  /*07b0*/  SHFL.UP P2, R7, R6, 0x2, RZ ;  /* 0x0440000006077989 */ /* 0x000ea400000400ff */
[----:B--2---:R-:W-:-:S05]  /*07c0*/  @P2 IMAD.IADD R7, R6, 0x1, R7 ;  /* 0x0000000106072824 */ /* 0x004fca00078e0207 */
[----:B------:R-:W2:Y:S02]  /*07d0*/  SHFL.UP P2, R70, R7, 0x4, RZ ;  /* 0x0480000007467989 */ /* 0x000ea400000400ff */
[----:B--2---:R-:W-:-:S05]  /*07e0*/  @P2 IMAD.IADD R70, R7, 0x1, R70 ;  /* 0x0000000107462824 */ /* 0x004fca00078e0246 */
[----:B------:R-:W2:Y:S02]  /*07f0*/  SHFL.UP P2, R69, R70, 0x8, RZ ;  /* 0x0500000046457989 */ /* 0x000ea400000400ff */
[----:B--2---:R-:W-:-:S05]  /*0800*/  @P2 IMAD.IADD R69, R70, 0x1, R69 ;  /* 0x0000000146452824 */ /* 0x004fca00078e0245 */
[----:B------:R-:W2:Y:S01]  /*0810*/  SHFL.UP P2, R72, R69, 0x10, RZ ;  /* 0x0600000045487989 */ /* 0x000ea200000400ff */
[----:B-1----:R-:W-:Y:S01]  /*0820*/  ULEA UR4, UR5, UR4, 0x18 ;  /* 0x0000000405047291 */ /* 0x002fe2000f8ec0ff */
[----:B--2---:R-:W-:Y:S01]  /*0830*/  @P2 IMAD.IADD R72, R69, 0x1, R72 ;  /* 0x0000000145482824 */ /* 0x004fe200078e0248 */
[----:B0-----:R-:W-:-:S13]  /*0840*/  ISETP.NE.AND P2, PT, R73, 0x1f, PT ;  /* 0x0000001f4900780c */ /* 0x001fda0003f45270 */
[----:B------:R-:W-:-:S04]  /*0850*/  @!P2 SHF.R.U32.HI R6, RZ, 0x3, R0 ;  /* 0x00000003ff06a819 */ /* 0x000fc80000011600 */
[----:B------:R-:W-:-:S05]  /*0860*/  @!P2 LOP3.LUT R71, R6, 0x7c, RZ, 0xc0, !PT ;  /* 0x0000007c0647a812 */ /* 0x000fca00078ec0ff */
[----:B------:R-:W-:Y:S01]  /*0870*/  @!P2 STS [R71+UR4], R72 ;  /* 0x000000484700a988 */ /* 0x000fe20008000804 */
[----:B------:R-:W-:Y:S01]  /*0880*/  IMAD.IADD R69, R72, 0x1, -R5 ;  /* 0x0000000148457824 */ /* 0x000fe200078e0a05 */
[----:B------:R-:W-:Y:S01]  /*0890*/  BAR.SYNC.DEFER_BLOCKING 0x0 ;  /* 0x0000000000007b1d */ /* 0x000fe20000010000 */
[----:B------:R-:W-:-:S04]  /*08a0*/  ISETP.NE.AND P2, PT, R73, RZ, PT ;  /* 0x000000ff4900720c */ /* 0x000fc80003f45270 */
[----:B------:R-:W-:Y:S02]  /*08b0*/  SEL R69, R69, RZ, P2 ;  /* 0x000000ff45457207 */ /* 0x000fe40001000000 */
[----:B------:R-:W-:Y:S02]  /*08c0*/  ISETP.NE.AND P2, PT, R4, RZ, PT ;  /* 0x000000ff0400720c */ /* 0x000fe40003f45270 */
[----:B------:R-:W0:Y:S01]  /*08d0*/  LDS.128 R4, [UR4] ;  /* 0x00000004ff047984 */ /* 0x000e220008000c00 */
[----:B------:R-:W-:-:S04]  /*08e0*/  SHF.R.U32.HI R70, RZ, 0x5, R0 ;  /* 0x00000005ff467819 */ /* 0x000fc80000011600 */
        /* <DEDUP_REMOVED lines=8> */
[C---:B------:R-:W-:Y:S02]  /*0970*/  SEL R72, R71.reuse, R4, !P6 ;  /* 0x0000000447487207 */ /* 0x040fe40007000000 */
[----:B------:R-:W0:Y:S01]  /*0980*/  LDS.128 R4, [UR4+0x10] ;  /* 0x00001004ff047984 */ /* 0x000e220008000c00 */
[----:B------:R-:W-:Y:S02]  /*0990*/  P2R R67, PR, RZ, 0x2 ;  /* 0x00000002ff437803 */ /* 0x000fe40000000000 */
[C---:B------:R-:W-:Y:S02]  /*09a0*/  ISETP.NE.AND P1, PT, R70.reuse, 0x5, PT ;  /* 0x000000054600780c */ /* 0x040fe40003f25270 */
[----:B------:R-:W-:Y:S02]  /*09b0*/  P2R R68, PR, RZ, 0x20 ;  /* 0x00000020ff447803 */ /* 0x000fe40000000000 */
[C---:B------:R-:W-:Y:S02]  /*09c0*/  ISETP.NE.AND P5, PT, R70.reuse, 0x6, PT ;  /* 0x000000064600780c */ /* 0x040fe40003fa5270 */
[----:B------:R-:W-:Y:S01]  /*09d0*/  ISETP.NE.AND P6, PT, R70, 0x7, PT ;  /* 0x000000074600780c */ /* 0x000fe20003fc5270 */
[----:B0-----:R-:W-:-:S04]  /*09e0*/  IMAD.IADD R4, R71, 0x1, R4 ;  /* 0x0000000147047824 */ /* 0x001fc800078e0204 */
[----:B------:R-:W-:Y:S01]  /*09f0*/  IMAD.IADD R5, R5, 0x1, R4 ;  /* 0x0000000105057824 */ /* 0x000fe200078e0204 */
[----:B------:R-:W-:-:S03]  /*0a00*/  SEL R72, R4, R72, !P1 ;  /* 0x0000004804487207 */ /* 0x000fc60004800000 */
[----:B------:R-:W-:Y:S01]  /*0a10*/  IMAD.IADD R6, R6, 0x1, R5 ;  /* 0x0000000106067824 */ /* 0x000fe200078e0205 */
[----:B------:R-:W-:-:S04]  /*0a20*/  SEL R72, R5, R72, !P5 ;  /* 0x0000004805487207 */ /* 0x000fc80006800000 */
[----:B------:R-:W-:Y:S02]  /*0a30*/  SEL R72, R6, R72, !P6 ;  /* 0x0000004806487207 */ /* 0x000fe40007000000 */
[----:B------:R-:W-:Y:S01]  /*0a40*/  ISETP.GE.U32.AND P6, PT, R0, 0x20, PT ;  /* 0x000000200000780c */ /* 0x000fe20003fc6070 */
[----:B------:R-:W-:-:S03]  /*0a50*/  IMAD.IADD R7, R7, 0x1, R6 ;  /* 0x0000000107077824 */ /* 0x000fc600078e0206 */
[----:B------:R-:W-:Y:S02]  /*0a60*/  SEL R72, R72, RZ, P6 ;  /* 0x000000ff48487207 */ /* 0x000fe40003000000 */
[----:B------:R-:W-:Y:S02]  /*0a70*/  ISETP.NE.AND P1, PT, R67, RZ, PT ;  /* 0x000000ff4300720c */ /* 0x000fe40003f25270 */
[----:B------:R-:W-:Y:S01]  /*0a80*/  IADD3 R67, PT, PT, -R7, 0x1400, RZ ;  /* 0x0000140007437810 */ /* 0x000fe20007ffe1ff */
[----:B------:R-:W-:Y:S01]  /*0a90*/  IMAD.IADD R6, R72, 0x1, R69 ;  /* 0x0000000148067824 */ /* 0x000fe200078e0245 */
[----:B------:R-:W-:-:S03]  /*0aa0*/  ISETP.NE.AND P5, PT, R64, RZ, PT ;  /* 0x000000ff4000720c */ /* 0x000fc60003fa5270 */
[C-C-:B------:R-:W-:Y:S01]  /*0ab0*/  IMAD.IADD R64, R27.reuse, 0x1, -R6.reuse ;  /* 0x000000011b407824 */ /* 0x140fe200078e0a06 */
[C---:B------:R-:W-:Y:S01]  /*0ac0*/  IADD3 R5, PT, PT, R27.reuse, -R6, -R61 ;  /* 0x800000061b057210 */ /* 0x040fe20007ffe83d */
[----:B------:R-:W-:Y:S01]  /*0ad0*/  IMAD.IADD R4, R6, 0x1, R67 ;  /* 0x0000000106047824 */ /* 0x000fe200078e0243 */
[----:B------:R-:W-:-:S03]  /*0ae0*/  IADD3 R34, PT, PT, R27, -R34, -R6 ;  /* 0x800000221b227210 */ /* 0x000fc60007ffe806 */
[----:B------:R-:W-:Y:S01]  /*0af0*/  VIADD R5, R5, 0x1 ;  /* 0x0000000105057836 */ /* 0x000fe20000000000 */
[----:B------:R-:W-:Y:S01]  /*0b00*/  SEL R64, R4, R64, !P5 ;  /* 0x0000004004407207 */ /* 0x000fe20006800000 */
[----:B------:R-:W-:Y:S01]  /*0b10*/  IMAD.IADD R4, R61, 0x1, R4 ;  /* 0x000000013d047824 */ /* 0x000fe200078e0204 */
[----:B------:R-:W-:-:S04]  /*0b20*/  ISETP.NE.AND P5, PT, R68, RZ, PT ;  /* 0x000000ff4400720c */ /* 0x000fc80003fa5270 */
[----:B------:R-:W-:Y:S01]  /*0b30*/  SEL R61, R4, R5, !P5 ;  /* 0x00000005043d7207 */ /* 0x000fe20006800000 */
[----:B------:R-:W-:Y:S02]  /*0b40*/  IMAD.IADD R4, R32, 0x1, R4 ;  /* 0x0000000120047824 */ /* 0x000fe400078e0204 */
[----:B------:R-:W-:Y:S01]  /*0b50*/  VIADD R32, R34, 0x2 ;  /* 0x0000000222207836 */ /* 0x000fe20000000000 */
[--C-:B------:R-:W-:Y:S01]  /*0b60*/  IADD3 R37, PT, PT, R27, -R37, -R6.reuse ;  /* 0x800000251b257210 */ /* 0x100fe20007ffe806 */
[----:B------:R-:W-:-:S03]  /*0b70*/  IMAD.IADD R34, R41, 0x1, R6 ;  /* 0x0000000129227824 */ /* 0x000fc600078e0206 */
[----:B------:R-:W-:Y:S01]  /*0b80*/  SEL R32, R4, R32, !P1 ;  /* 0x0000002004207207 */ /* 0x000fe20004800000 */
[----:B------:R-:W-:Y:S02]  /*0b90*/  IMAD.IADD R4, R33, 0x1, R4 ;  /* 0x0000000121047824 */ /* 0x000fe400078e0204 */
[----:B------:R-:W-:Y:S02]  /*0ba0*/  VIADD R33, R37, 0x3 ;  /* 0x0000000325217836 */ /* 0x000fe40000000000 */
[----:B------:R-:W-:-:S03]  /*0bb0*/  IMAD.IADD R36, R36, 0x1, R4 ;  /* 0x0000000124247824 */ /* 0x000fc600078e0204 */
[----:B------:R-:W-:Y:S01]  /*0bc0*/  SEL R33, R4, R33, !P4 ;  /* 0x0000002104217207 */ /* 0x000fe20006000000 */
[--C-:B------:R-:W-:Y:S01]  /*0bd0*/  IMAD.IADD R5, R39, 0x1, R34.reuse ;  /* 0x0000000127057824 */ /* 0x100fe200078e0222 */
[----:B------:R-:W-:Y:S02]  /*0be0*/  IADD3 R4, PT, PT, R27, 0x4, -R34 ;  /* 0x000000041b047810 */ /* 0x000fe40007ffe822 */
[----:B------:R-:W-:Y:S02]  /*0bf0*/  ISETP.NE.AND P5, PT, R35, RZ, PT ;  /* 0x000000ff2300720c */ /* 0x000fe40003fa5270 */
[----:B------:R-:W-:Y:S01]  /*0c00*/  SEL R34, R36, R4, !P3 ;  /* 0x0000000424227207 */ /* 0x000fe20005800000 */
[----:B------:R-:W-:Y:S01]  /*0c10*/  IMAD.IADD R36, R39, 0x1, R36 ;  /* 0x0000000127247824 */ /* 0x000fe200078e0224 */
[--C-:B------:R-:W-:Y:S01]  /*0c20*/  IADD3 R35, PT, PT, R27, 0x5, -R5.reuse ;  /* 0x000000051b237810 */ /* 0x100fe20007ffe805 */
[C---:B------:R-:W-:Y:S02]  /*0c30*/  IMAD.IADD R4, R40.reuse, 0x1, R5 ;  /* 0x0000000128047824 */ /* 0x040fe400078e0205 */
[----:B------:R-:W-:Y:S01]  /*0c40*/  IMAD.IADD R5, R40, 0x1, R36 ;  /* 0x0000000128057824 */ /* 0x000fe200078e0224 */
[----:B------:R-:W-:-:S02]  /*0c50*/  SEL R35, R36, R35, !P0 ;  /* 0x0000002324237207 */ /* 0x000fc40004000000 */
[----:B------:R-:W-:Y:S01]  /*0c60*/  IADD3 R36, PT, PT, R27, 0x6, -R4 ;  /* 0x000000061b247810 */ /* 0x000fe20007ffe804 */
[----:B------:R-:W-:Y:S01]  /*0c70*/  IMAD.IADD R48, R48, 0x1, R6 ;  /* 0x0000000130307824 */ /* 0x000fe200078e0206 */
[----:B------:R-:W-:Y:S02]  /*0c80*/  ISETP.NE.AND P1, PT, R38, RZ, PT ;  /* 0x000000ff2600720c */ /* 0x000fe40003f25270 */
[----:B------:R-:W-:Y:S01]  /*0c90*/  SEL R36, R5, R36, !P2 ;  /* 0x0000002405247207 */ /* 0x000fe20005000000 */
[----:B------:R-:W-:Y:S01]  /*0ca0*/  IMAD.IADD R5, R44, 0x1, R5 ;  /* 0x000000012c057824 */ /* 0x000fe200078e0205 */
[C---:B------:R-:W-:Y:S02]  /*0cb0*/  IADD3 R38, PT, PT, R27.reuse, 0x8, -R48 ;  /* 0x000000081b267810 */ /* 0x040fe40007ffe830 */
[----:B------:R-:W-:Y:S01]  /*0cc0*/  IADD3 R48, PT, PT, R27, -R48, -R46 ;  /* 0x800000301b307210 */ /* 0x000fe20007ffe82e */
[----:B------:R-:W-:Y:S01]  /*0cd0*/  IMAD.IADD R43, R43, 0x1, R5 ;  /* 0x000000012b2b7824 */ /* 0x000fe200078e0205 */
[----:B------:R-:W-:-:S03]  /*0ce0*/  IADD3 R52, PT, PT, R27, -R52, -R6 ;  /* 0x800000341b347210 */ /* 0x000fc60007ffe806 */
[----:B------:R-:W-:Y:S02]  /*0cf0*/  IMAD.IADD R46, R46, 0x1, R43 ;  /* 0x000000012e2e7824 */ /* 0x000fe400078e022b */
[----:B------:R-:W-:Y:S01]  /*0d00*/  VIADD R39, R48, 0x9 ;  /* 0x0000000930277836 */ /* 0x000fe20000000000 */
[----:B------:R-:W-:Y:S01]  /*0d10*/  IADD3 R4, PT, PT, R27, -R4, -R44 ;  /* 0x800000041b047210 */ /* 0x000fe20007ffe82c */
[----:B------:R-:W-:Y:S01]  /*0d20*/  IMAD.IADD R56, R56, 0x1, R6 ;  /* 0x0000000138387824 */ /* 0x000fe200078e0206 */
[----:B------:R-:W-:Y:S01]  /*0d30*/  ISETP.NE.AND P4, PT, R42, RZ, PT ;  /* 0x000000ff2a00720c */ /* 0x000fe20003f85270 */
[----:B------:R-:W-:Y:S01]  /*0d40*/  VIADD R41, R52, 0xa ;  /* 0x0000000a34297836 */ /* 0x000fe20000000000 */
[----:B------:R-:W-:Y:S01]  /*0d50*/  SEL R39, R46, R39, !P1 ;  /* 0x000000272e277207 */ /* 0x000fe20004800000 */
[----:B------:R-:W-:Y:S01]  /*0d60*/  IMAD.IADD R46, R47, 0x1, R46 ;  /* 0x000000012f2e7824 */ /* 0x000fe200078e022e */
[----:B------:R-:W-:Y:S01]  /*0d70*/  ISETP.NE.AND P6, PT, R65, RZ, PT ;  /* 0x000000ff4100720c */ /* 0x000fe20003fc5270 */
[----:B------:R-:W-:Y:S01]  /*0d80*/  VIADD R4, R4, 0x7 ;  /* 0x0000000704047836 */ /* 0x000fe20000000000 */
[--C-:B------:R-:W-:Y:S01]  /*0d90*/  IADD3 R40, PT, PT, R27, 0xb, -R56.reuse ;  /* 0x0000000b1b287810 */ /* 0x100fe20007ffe838 */
[----:B------:R-:W-:Y:S01]  /*0da0*/  IMAD.IADD R56, R54, 0x1, R56 ;  /* 0x0000000136387824 */ /* 0x000fe200078e0238 */
[----:B------:R-:W-:-:S02]  /*0db0*/  SEL R41, R46, R41, !P4 ;  /* 0x000000292e297207 */ /* 0x000fc40006000000 */
[----:B------:R-:W-:Y:S02]  /*0dc0*/  ISETP.NE.AND P4, PT, R0, RZ, PT ;  /* 0x000000ff0000720c */ /* 0x000fe40003f85270 */
[----:B------:R-:W-:Y:S01]  /*0dd0*/  SEL R37, R5, R4, !P6 ;  /* 0x0000000405257207 */ /* 0x000fe20007000000 */
[----:B------:R-:W-:Y:S01]  /*0de0*/  IMAD.IADD R4, R55, 0x1, R56 ;  /* 0x0000000137047824 */ /* 0x000fe200078e0238 */
[----:B------:R-:W-:-:S03]  /*0df0*/  ISETP.NE.AND P3, PT, R45, RZ, PT ;  /* 0x000000ff2d00720c */ /* 0x000fc60003f65270 */
[--C-:B------:R-:W-:Y:S01]  /*0e00*/  IMAD.IADD R44, R28, 0x1, R4.reuse ;  /* 0x000000011c2c7824 */ /* 0x100fe200078e0204 */
[----:B------:R-:W-:Y:S02]  /*0e10*/  SEL R38, R43, R38, !P5 ;  /* 0x000000262b267207 */ /* 0x000fe40006800000 */
[----:B------:R-:W-:Y:S01]  /*0e20*/  IADD3 R43, PT, PT, R27, 0xd, -R4 ;  /* 0x0000000d1b2b7810 */ /* 0x000fe20007ffe804 */
[----:B------:R-:W-:Y:S02]  /*0e30*/  IMAD.IADD R45, R29, 0x1, R44 ;  /* 0x000000011d2d7824 */ /* 0x000fe400078e022c */
[----:B------:R-:W0:Y:S01]  /*0e40*/  @!P4 LDC.64 R4, c[0x0][0x3a8] ;  /* 0x0000ea00ff04cb82 */ /* 0x000e220000000a00 */
[----:B------:R-:W-:Y:S02]  /*0e50*/  IMAD.IADD R51, R51, 0x1, R46 ;  /* 0x0000000133337824 */ /* 0x000fe400078e022e */
[----:B------:R-:W-:Y:S01]  /*0e60*/  IMAD.IADD R46, R30, 0x1, R45 ;  /* 0x000000011e2e7824 */ /* 0x000fe200078e022d */
[----:B------:R-:W-:-:S03]  /*0e70*/  IADD3 R62, PT, PT, R27, -R62, -R6 ;  /* 0x8000003e1b3e7210 */ /* 0x000fc60007ffe806 */
[----:B------:R-:W-:Y:S01]  /*0e80*/  IMAD.IADD R6, R31, 0x1, R46 ;  /* 0x000000011f067824 */ /* 0x000fe200078e022e */
[----:B------:R-:W-:Y:S01]  /*0e90*/  SEL R40, R51, R40, !P3 ;  /* 0x0000002833287207 */ /* 0x000fe20005800000 */
[----:B------:R-:W-:-:S03]  /*0ea0*/  IMAD.IADD R51, R54, 0x1, R51 ;  /* 0x0000000136337824 */ /* 0x000fc600078e0233 */
[C---:B------:R-:W-:Y:S02]  /*0eb0*/  IADD3 R47, PT, PT, R27.reuse, 0x11, -R6 ;  /* 0x000000111b2f7810 */ /* 0x040fe40007ffe806 */
[C---:B------:R-:W-:Y:S02]  /*0ec0*/  IADD3 R6, PT, PT, R27.reuse, -R6, -R60 ;  /* 0x800000061b067210 */ /* 0x040fe40007ffe83c */
[C---:B------:R-:W-:Y:S02]  /*0ed0*/  IADD3 R42, PT, PT, R27.reuse, 0xc, -R56 ;  /* 0x0000000c1b2a7810 */ /* 0x040fe40007ffe838 */
[C---:B------:R-:W-:Y:S02]  /*0ee0*/  IADD3 R44, PT, PT, R27.reuse, 0xe, -R44 ;  /* 0x0000000e1b2c7810 */ /* 0x040fe40007ffe82c */
[C---:B------:R-:W-:Y:S02]  /*0ef0*/  IADD3 R45, PT, PT, R27.reuse, 0xf, -R45 ;  /* 0x0000000f1b2d7810 */ /* 0x040fe40007ffe82d */
[----:B------:R-:W-:Y:S01]  /*0f00*/  IADD3 R46, PT, PT, R27, 0x10, -R46 ;  /* 0x000000101b2e7810 */ /* 0x000fe20007ffe82e */
[----:B------:R-:W-:-:S02]  /*0f10*/  VIADD R27, R6, 0x12 ;  /* 0x00000012061b7836 */ /* 0x000fc40000000000 */
[----:B------:R-:W-:Y:S02]  /*0f20*/  IMAD.IADD R55, R55, 0x1, R51 ;  /* 0x0000000137377824 */ /* 0x000fe400078e0233 */
[----:B------:R-:W-:Y:S02]  /*0f30*/  @!P4 IMAD.MOV.U32 R6, RZ, RZ, 0x65 ;  /* 0x00000065ff06c424 */ /* 0x000fe400078e00ff */
[----:B------:R-:W-:Y:S01]  /*0f40*/  IMAD.IADD R28, R28, 0x1, R55 ;  /* 0x000000011c1c7824 */ /* 0x000fe200078e0237 */
[----:B------:R-:W-:Y:S02]  /*0f50*/  ISETP.NE.AND P2, PT, R50, RZ, PT ;  /* 0x000000ff3200720c */ /* 0x000fe40003f45270 */
[----:B0-----:R0:W-:Y:S01]  /*0f60*/  @!P4 ST.E.64.STRONG.GPU desc[UR8][R4.64+0x100], R6 ;  /* 0x000100060400c985 */ /* 0x0011e2000c10fb08 */
[----:B------:R-:W-:Y:S01]  /*0f70*/  IMAD.IADD R29, R29, 0x1, R28 ;  /* 0x000000011d1d7824 */ /* 0x000fe200078e021c */
[----:B------:R-:W-:Y:S02]  /*0f80*/  SEL R43, R55, R43, !P2 ;  /* 0x0000002b372b7207 */ /* 0x000fe40005000000 */
[----:B------:R-:W-:Y:S01]  /*0f90*/  ISETP.NE.AND P2, PT, R66, RZ, PT ;  /* 0x000000ff4200720c */ /* 0x000fe20003f45270 */
[----:B------:R-:W-:Y:S01]  /*0fa0*/  IMAD.IADD R30, R30, 0x1, R29 ;  /* 0x000000011e1e7824 */ /* 0x000fe200078e021d */
[----:B------:R-:W-:-:S03]  /*0fb0*/  ISETP.NE.AND P0, PT, R49, RZ, PT ;  /* 0x000000ff3100720c */ /* 0x000fc60003f05270 */
[----:B------:R-:W-:Y:S01]  /*0fc0*/  IMAD.IADD R31, R31, 0x1, R30 ;  /* 0x000000011f1f7824 */ /* 0x000fe200078e021e */
[----:B------:R-:W-:Y:S02]  /*0fd0*/  ISETP.NE.AND P6, PT, R53, RZ, PT ;  /* 0x000000ff3500720c */ /* 0x000fe40003fc5270 */
[----:B------:R-:W-:Y:S01]  /*0fe0*/  SEL R42, R51, R42, !P0 ;  /* 0x0000002a332a7207 */ /* 0x000fe20004000000 */
[----:B------:R-:W-:Y:S01]  /*0ff0*/  IMAD.IADD R60, R60, 0x1, R31 ;  /* 0x000000013c3c7824 */ /* 0x000fe200078e021f */
[----:B------:R-:W-:Y:S01]  /*1000*/  ISETP.NE.AND P0, PT, R63, RZ, PT ;  /* 0x000000ff3f00720c */ /* 0x000fe20003f05270 */
[----:B------:R-:W-:Y:S01]  /*1010*/  VIADD R62, R62, 0x13 ;  /* 0x000000133e3e7836 */ /* 0x000fe20000000000 */
[----:B------:R-:W-:Y:S01]  /*1020*/  ISETP.NE.AND P1, PT, R58, RZ, PT ;  /* 0x000000ff3a00720c */ /* 0x000fe20003f25270 */
[----:B------:R-:W-:Y:S01]  /*1030*/  @!P2 IMAD.IADD R62, R11, 0x1, R60 ;  /* 0x000000010b3ea824 */ /* 0x000fe200078e023c */
[----:B------:R-:W-:Y:S02]  /*1040*/  ISETP.NE.AND P5, PT, R57, RZ, PT ;  /* 0x000000ff3900720c */ /* 0x000fe40003fa5270 */
[----:B------:R-:W-:-:S02]  /*1050*/  SEL R44, R28, R44, !P6 ;  /* 0x0000002c1c2c7207 */ /* 0x000fc40007000000 */
[----:B------:R-:W-:Y:S01]  /*1060*/  LEA R11, R64, UR4, 0x2 ;  /* 0x00000004400b7c11 */ /* 0x000fe2000f8e10ff */
[----:B------:R-:W-:Y:S01]  /*1070*/  BAR.SYNC.DEFER_BLOCKING 0x0 ;  /* 0x0000000000007b1d */ /* 0x000fe20000010000 */
[----:B------:R-:W-:Y:S02]  /*1080*/  SEL R60, R60, R27, !P0 ;  /* 0x0000001b3c3c7207 */ /* 0x000fe40004000000 */
[----:B------:R-:W-:Y:S02]  /*1090*/  LEA R28, R61, UR4, 0x2 ;  /* 0x000000043d1c7c11 */ /* 0x000fe4000f8e10ff */
[----:B------:R-:W-:Y:S02]  /*10a0*/  SEL R46, R30, R46, !P1 ;  /* 0x0000002e1e2e7207 */ /* 0x000fe40004800000 */
[----:B------:R-:W-:Y:S02]  /*10b0*/  LEA R27, R32, UR4, 0x2 ;  /* 0x00000004201b7c11 */ /* 0x000fe4000f8e10ff */
[----:B------:R-:W-:-:S02]  /*10c0*/  SEL R45, R29, R45, !P5 ;  /* 0x0000002d1d2d7207 */ /* 0x000fc40006800000 */
[----:B------:R-:W-:Y:S02]  /*10d0*/  LEA R30, R33, UR4, 0x2 ;  /* 0x00000004211e7c11 */ /* 0x000fe4000f8e10ff */
[----:B------:R-:W-:Y:S02]  /*10e0*/  LEA R29, R34, UR4, 0x2 ;  /* 0x00000004221d7c11 */ /* 0x000fe4000f8e10ff */
[----:B------:R-:W-:Y:S02]  /*10f0*/  LEA R32, R35, UR4, 0x2 ;  /* 0x0000000423207c11 */ /* 0x000fe4000f8e10ff */
[----:B0-----:R-:W-:Y:S02]  /*1100*/  LEA R5, R36, UR4, 0x2 ;  /* 0x0000000424057c11 */ /* 0x001fe4000f8e10ff */
[----:B------:R-:W-:Y:S02]  /*1110*/  LEA R4, R37, UR4, 0x2 ;  /* 0x0000000425047c11 */ /* 0x000fe4000f8e10ff */
[----:B------:R-:W-:Y:S01]  /*1120*/  LEA R7, R38, UR4, 0x2 ;  /* 0x0000000426077c11 */ /* 0x000fe2000f8e10ff */
[----:B------:R0:W-:Y:S01]  /*1130*/  STS [R11], R26 ;  /* 0x0000001a0b007388 */ /* 0x0001e20000000800 */
[----:B------:R-:W-:-:S03]  /*1140*/  ISETP.NE.AND P3, PT, R59, RZ, PT ;  /* 0x000000ff3b00720c */ /* 0x000fc60003f65270 */
[----:B------:R-:W-:Y:S01]  /*1150*/  STS [R28], R25 ;  /* 0x000000191c007388 */ /* 0x000fe20000000800 */
[----:B------:R-:W-:-:S03]  /*1160*/  LEA R6, R39, UR4, 0x2 ;  /* 0x0000000427067c11 */ /* 0x000fc6000f8e10ff */
[----:B------:R-:W-:Y:S01]  /*1170*/  STS [R27], R24 ;  /* 0x000000181b007388 */ /* 0x000fe20000000800 */
[----:B------:R-:W-:-:S03]  /*1180*/  LEA R41, R41, UR4, 0x2 ;  /* 0x0000000429297c11 */ /* 0x000fc6000f8e10ff */
[----:B------:R-:W-:Y:S01]  /*1190*/  STS [R30], R23 ;  /* 0x000000171e007388 */ /* 0x000fe20000000800 */
[----:B------:R-:W-:-:S03]  /*11a0*/  LEA R40, R40, UR4, 0x2 ;  /* 0x0000000428287c11 */ /* 0x000fc6000f8e10ff */
[----:B------:R1:W-:Y:S01]  /*11b0*/  STS [R29], R22 ;  /* 0x000000161d007388 */ /* 0x0003e20000000800 */
[----:B0-----:R-:W-:-:S03]  /*11c0*/  LEA R11, R42, UR4, 0x2 ;  /* 0x000000042a0b7c11 */ /* 0x001fc6000f8e10ff */
[----:B------:R-:W-:Y:S01]  /*11d0*/  STS [R32], R21 ;  /* 0x0000001520007388 */ /* 0x000fe20000000800 */
[----:B------:R-:W-:-:S03]  /*11e0*/  SEL R47, R31, R47, !P3 ;  /* 0x0000002f1f2f7207 */ /* 0x000fc60005800000 */
[----:B------:R0:W-:Y:S01]  /*11f0*/  STS [R5], R20 ;  /* 0x0000001405007388 */ /* 0x0001e20000000800 */
[----:B-1----:R-:W-:-:S03]  /*1200*/  LEA R22, R43, UR4, 0x2 ;  /* 0x000000042b167c11 */ /* 0x002fc6000f8e10ff */
[----:B------:R-:W-:Y:S01]  /*1210*/  STS [R4], R19 ;  /* 0x0000001304007388 */ /* 0x000fe20000000800 */
[----:B------:R-:W-:-:S03]  /*1220*/  LEA R45, R45, UR4, 0x2 ;  /* 0x000000042d2d7c11 */ /* 0x000fc6000f8e10ff */
[----:B------:R-:W-:Y:S01]  /*1230*/  STS [R7], R18 ;  /* 0x0000001207007388 */ /* 0x000fe20000000800 */
[----:B0-----:R-:W-:-:S03]  /*1240*/  LEA R5, R44, UR4, 0x2 ;  /* 0x000000042c057c11 */ /* 0x001fc6000f8e10ff */
[----:B------:R-:W-:Y:S01]  /*1250*/  STS [R6], R17 ;  /* 0x0000001106007388 */ /* 0x000fe20000000800 */
[----:B------:R-:W-:-:S03]  /*1260*/  LEA R46, R46, UR4, 0x2 ;  /* 0x000000042e2e7c11 */ /* 0x000fc6000f8e10ff */
[----:B------:R-:W-:Y:S01]  /*1270*/  STS [R41], R16 ;  /* 0x0000001029007388 */ /* 0x000fe20000000800 */
[----:B------:R-:W-:-:S03]  /*1280*/  LEA R47, R47, UR4, 0x2 ;  /* 0x000000042f2f7c11 */ /* 0x000fc6000f8e10ff */
[----:B------:R0:W-:Y:S01]  /*1290*/  STS [R40], R15 ;  /* 0x0000000f28007388 */ /* 0x0001e20000000800 */
[----:B------:R-:W-:-:S03]  /*12a0*/  LEA R60, R60, UR4, 0x2 ;  /* 0x000000043c3c7c11 */ /* 0x000fc6000f8e10ff */
[----:B------:R-:W-:Y:S04]  /*12b0*/  STS [R11], R14 ;  /* 0x0000000e0b007388 */ /* 0x000fe80000000800 */
[----:B------:R-:W-:Y:S01]  /*12c0*/  STS [R22], R13 ;  /* 0x0000000d16007388 */ /* 0x000fe20000000800 */
[----:B0-----:R-:W-:-:S03]  /*12d0*/  LEA R15, R62, UR4, 0x2 ;  /* 0x000000043e0f7c11 */ /* 0x001fc6000f8e10ff */
[----:B------:R-:W-:Y:S04]  /*12e0*/  STS [R5], R12 ;  /* 0x0000000c05007388 */ /* 0x000fe80000000800 */
[----:B------:R0:W-:Y:S04]  /*12f0*/  STS [R45], R10 ;  /* 0x0000000a2d007388 */ /* 0x0001e80000000800 */
[----:B------:R-:W-:Y:S04]  /*1300*/  STS [R46], R9 ;  /* 0x000000092e007388 */ /* 0x000fe80000000800 */
[----:B------:R-:W-:Y:S04]  /*1310*/  STS [R47], R8 ;  /* 0x000000082f007388 */ /* 0x000fe80000000800 */
[----:B------:R-:W-:Y:S04]  /*1320*/  STS [R60], R3 ;  /* 0x000000033c007388 */ /* 0x000fe80000000800 */
[----:B------:R1:W-:Y:S01]  /*1330*/  STS [R15], R2 ;  /* 0x000000020f007388 */ /* 0x0003e20000000800 */
[C---:B------:R-:W-:Y:S01]  /*1340*/  LEA R4, R0.reuse, UR4, 0x2 ;  /* 0x0000000400047c11 */ /* 0x040fe2000f8e10ff */
[----:B------:R-:W-:Y:S01]  /*1350*/  BAR.SYNC.DEFER_BLOCKING 0x0 ;  /* 0x0000000000007b1d */ /* 0x000fe20000010000 */
[----:B------:R-:W-:-:S13]  /*1360*/  ISETP.GE.AND P0, PT, R0, R67, PT ;  /* 0x000000430000720c */ /* 0x000fda0003f06270 */
[----:B------:R-:W2:Y:S08]  /*1370*/  @P0 LDC.64 R6, c[0x0][0x390] ;  /* 0x0000e400ff060b82 */ /* 0x000eb00000000a00 */
[----:B0-----:R-:W0:Y:S01]  /*1380*/  @!P0 LDC.64 R10, c[0x0][0x398] ;  /* 0x0000e600ff0a8b82 */ /* 0x001e220000000a00 */
[----:B------:R-:W3:Y:S04]  /*1390*/  LDS R13, [R4] ;  /* 0x00000000040d7984 */ /* 0x000ee80000000800 */
[----:B------:R4:W0:Y:S01]  /*13a0*/  LDS R17, [R4+0x400] ;  /* 0x0004000004117984 */ /* 0x0008220000000800 */
[----:B------:R-:W-:-:S05]  /*13b0*/  SEL R5, R67, RZ, P0 ;  /* 0x000000ff43057207 */ /* 0x000fca0000000000 */
[C---:B------:R-:W-:Y:S02]  /*13c0*/  IMAD.IADD R5, R0.reuse, 0x1, -R5 ;  /* 0x0000000100057824 */ /* 0x040fe400078e0a05 */
[----:B-1----:R-:W-:Y:S02]  /*13d0*/  VIADD R2, R0, 0x100 ;  /* 0x0000010000027836 */ /* 0x002fe40000000000 */
[----:B--2---:R-:W-:-:S04]  /*13e0*/  @P0 IMAD.WIDE R6, R5, 0x4, R6 ;  /* 0x0000000405060825 */ /* 0x004fc800078e0206 */
[----:B0-----:R-:W-:Y:S01]  /*13f0*/  @!P0 IMAD.WIDE R8, R5, 0x4, R10 ;  /* 0x0000000405088825 */ /* 0x001fe200078e020a */
[----:B------:R-:W-:Y:S01]  /*1400*/  BSSY.RECONVERGENT B0, `(.L_x_249) ;  /* 0x0000015000007945 */ /* 0x000fe20003800200 */
[----:B---3--:R4:W-:Y:S04]  /*1410*/  @P0 STG.E desc[UR8][R6.64], R13 ;  /* 0x0000000d06000986 */ /* 0x0089e8000c101908 */
[----:B------:R4:W-:Y:S01]  /*1420*/  @!P0 STG.E desc[UR8][R8.64], R13 ;  /* 0x0000000d08008986 */ /* 0x0009e2000c101908 */
[----:B------:R-:W-:-:S04]  /*1430*/  ISETP.GE.AND P0, PT, R2, R67, PT ;  /* 0x000000430200720c */ /* 0x000fc80003f06270 */
[----:B------:R-:W-:-:S09]  /*1440*/  SEL R3, R67, RZ, P0 ;  /* 0x000000ff43037207 */ /* 0x000fd20000000000 */
[----:B----4-:R-:W-:Y:S05]  /*1450*/  @!P0 BRA `(.L_x_250) ;  /* 0x0000000000208947 */ /* 0x010fea0003800000 */
[----:B------:R-:W0:Y:S01]  /*1460*/  LDCU.64 UR4, c[0x0][0x390] ;  /* 0x00007200ff0477ac */ /* 0x000e220008000a00 */
[----:B------:R-:W-:Y:S02]  /*1470*/  SHF.R.S32.HI R2, RZ, 0x1f, R3 ;  /* 0x0000001fff027819 */ /* 0x000fe40000011403 */
[----:B------:R-:W-:-:S05]  /*1480*/  IADD3 R3, P0, PT, -R3, R0, RZ ;  /* 0x0000000003037210 */ /* 0x000fca0007f1e1ff */
[----:B------:R-:W-:Y:S01]  /*1490*/  IMAD.X R6, RZ, RZ, ~R2, P0 ;  /* 0x000000ffff067224 */ /* 0x000fe200000e0e02 */
[----:B0-----:R-:W-:-:S04]  /*14a0*/  LEA R2, P0, R3, UR4, 0x2 ;  /* 0x0000000403027c11 */ /* 0x001fc8000f8010ff */
[----:B------:R-:W-:-:S05]  /*14b0*/  LEA.HI.X R3, R3, UR5, R6, 0x2, P0 ;  /* 0x0000000503037c11 */ /* 0x000fca00080f1406 */
[----:B------:R0:W-:Y:S01]  /*14c0*/  STG.E desc[UR8][R2.64+0x400], R17 ;  /* 0x0004001102007986 */ /* 0x0001e2000c101908 */
[----:B------:R-:W-:Y:S05]  /*14d0*/  BRA `(.L_x_251) ;  /* 0x00000000001c7947 */ /* 0x000fea0003800000 */
.L_x_250:
[----:B------:R-:W0:Y:S01]  /*14e0*/  LDCU.64 UR4, c[0x0][0x398] ;  /* 0x00007300ff0477ac */ /* 0x000e220008000a00 */
[----:B------:R-:W-:Y:S02]  /*14f0*/  SHF.R.S32.HI R2, RZ, 0x1f, R3 ;  /* 0x0000001fff027819 */ /* 0x000fe40000011403 */
[----:B------:R-:W-:-:S05]  /*1500*/  IADD3 R3, P0, PT, -R3, R0, RZ ;  /* 0x0000000003037210 */ /* 0x000fca0007f1e1ff */
[----:B------:R-:W-:Y:S01]  /*1510*/  IMAD.X R6, RZ, RZ, ~R2, P0 ;  /* 0x000000ffff067224 */ /* 0x000fe200000e0e02 */
[----:B0-----:R-:W-:-:S04]  /*1520*/  LEA R2, P0, R3, UR4, 0x2 ;  /* 0x0000000403027c11 */ /* 0x001fc8000f8010ff */
[----:B------:R-:W-:-:S05]  /*1530*/  LEA.HI.X R3, R3, UR5, R6, 0x2, P0 ;  /* 0x0000000503037c11 */ /* 0x000fca00080f1406 */
[----:B------:R1:W-:Y:S04]  /*1540*/  STG.E desc[UR8][R2.64+0x400], R17 ;  /* 0x0004001102007986 */ /* 0x0003e8000c101908 */
.L_x_251:
[----:B------:R-:W-:Y:S05]  /*1550*/  BSYNC.RECONVERGENT B0 ;  /* 0x0000000000007941 */ /* 0x000fea0003800200 */
.L_x_249:
[----:B------:R2:W3:Y:S01]  /*1560*/  LDS R5, [R4+0x800] ;  /* 0x0008000004057984 */ /* 0x0004e20000000800 */
[----:B01----:R-:W-:Y:S01]  /*1570*/  VIADD R2, R0, 0x200 ;  /* 0x0000020000027836 */ /* 0x003fe20000000000 */
[----:B------:R-:W-:Y:S04]  /*1580*/  BSSY.RECONVERGENT B0, `(.L_x_252) ;  /* 0x0000013000007945 */ /* 0x000fe80003800200 */
[----:B------:R-:W-:-:S04]  /*1590*/  ISETP.GE.AND P0, PT, R2, R67, PT ;  /* 0x000000430200720c */ /* 0x000fc80003f06270 */
[----:B------:R-:W-:-:S09]  /*15a0*/  SEL R3, R67, RZ, P0 ;  /* 0x000000ff43037207 */ /* 0x000fd20000000000 */
[----:B--2---:R-:W-:Y:S05]  /*15b0*/  @!P0 BRA `(.L_x_253) ;  /* 0x0000000000208947 */ /* 0x004fea0003800000 */
[----:B------:R-:W0:Y:S01]  /*15c0*/  LDCU.64 UR4, c[0x0][0x390] ;  /* 0x00007200ff0477ac */ /* 0x000e220008000a00 */
[----:B------:R-:W-:Y:S02]  /*15d0*/  SHF.R.S32.HI R2, RZ, 0x1f, R3 ;  /* 0x0000001fff027819 */ /* 0x000fe40000011403 */
[----:B------:R-:W-:-:S05]  /*15e0*/  IADD3 R3, P0, PT, -R3, R0, RZ ;  /* 0x0000000003037210 */ /* 0x000fca0007f1e1ff */
[----:B------:R-:W-:Y:S01]  /*15f0*/  IMAD.X R6, RZ, RZ, ~R2, P0 ;  /* 0x000000ffff067224 */ /* 0x000fe200000e0e02 */
[----:B0-----:R-:W-:-:S04]  /*1600*/  LEA R2, P0, R3, UR4, 0x2 ;  /* 0x0000000403027c11 */ /* 0x001fc8000f8010ff */
[----:B------:R-:W-:-:S05]  /*1610*/  LEA.HI.X R3, R3, UR5, R6, 0x2, P0 ;  /* 0x0000000503037c11 */ /* 0x000fca00080f1406 */
[----:B---3--:R1:W-:Y:S01]  /*1620*/  STG.E desc[UR8][R2.64+0x800], R5 ;  /* 0x0008000502007986 */ /* 0x0083e2000c101908 */
[----:B------:R-:W-:Y:S05]  /*1630*/  BRA `(.L_x_254) ;  /* 0x00000000001c7947 */ /* 0x000fea0003800000 */
.L_x_253:
[----:B------:R-:W0:Y:S01]  /*1640*/  LDCU.64 UR4, c[0x0][0x398] ;  /* 0x00007300ff0477ac */ /* 0x000e220008000a00 */
[----:B------:R-:W-:Y:S02]  /*1650*/  SHF.R.S32.HI R2, RZ, 0x1f, R3 ;  /* 0x0000001fff027819 */ /* 0x000fe40000011403 */
[----:B------:R-:W-:-:S05]  /*1660*/  IADD3 R3, P0, PT, -R3, R0, RZ ;  /* 0x0000000003037210 */ /* 0x000fca0007f1e1ff */
[----:B------:R-:W-:Y:S01]  /*1670*/  IMAD.X R6, RZ, RZ, ~R2, P0 ;  /* 0x000000ffff067224 */ /* 0x000fe200000e0e02 */
[----:B0-----:R-:W-:-:S04]  /*1680*/  LEA R2, P0, R3, UR4, 0x2 ;  /* 0x0000000403027c11 */ /* 0x001fc8000f8010ff */
[----:B------:R-:W-:-:S05]  /*1690*/  LEA.HI.X R3, R3, UR5, R6, 0x2, P0 ;  /* 0x0000000503037c11 */ /* 0x000fca00080f1406 */
[----:B---3--:R0:W-:Y:S04]  /*16a0*/  STG.E desc[UR8][R2.64+0x800], R5 ;  /* 0x0008000502007986 */ /* 0x0081e8000c101908 */
.L_x_254:
[----:B------:R-:W-:Y:S05]  /*16b0*/  BSYNC.RECONVERGENT B0 ;  /* 0x0000000000007941 */ /* 0x000fea0003800200 */
.L_x_252:
[----:B01----:R0:W1:Y:S01]  /*16c0*/  LDS R5, [R4+0xc00] ;  /* 0x000c000004057984 */ /* 0x0030620000000800 */
[----:B------:R-:W-:Y:S01]  /*16d0*/  VIADD R2, R0, 0x300 ;  /* 0x0000030000027836 */ /* 0x000fe20000000000 */
[----:B------:R-:W-:Y:S04]  /*16e0*/  BSSY.RECONVERGENT B0, `(.L_x_255) ;  /* 0x0000013000007945 */ /* 0x000fe80003800200 */
[----:B------:R-:W-:-:S04]  /*16f0*/  ISETP.GE.AND P0, PT, R2, R67, PT ;  /* 0x000000430200720c */ /* 0x000fc80003f06270 */
[----:B------:R-:W-:-:S09]  /*1700*/  SEL R3, R67, RZ, P0 ;  /* 0x000000ff43037207 */ /* 0x000fd20000000000 */
[----:B0-----:R-:W-:Y:S05]  /*1710*/  @!P0 BRA `(.L_x_256) ;  /* 0x0000000000208947 */ /* 0x001fea0003800000 */
[----:B------:R-:W0:Y:S01]  /*1720*/  LDCU.64 UR4, c[0x0][0x390] ;  /* 0x00007200ff0477ac */ /* 0x000e220008000a00 */
[----:B------:R-:W-:Y:S02]  /*1730*/  SHF.R.S32.HI R2, RZ, 0x1f, R3 ;  /* 0x0000001fff027819 */ /* 0x000fe40000011403 */
[----:B------:R-:W-:-:S05]  /*1740*/  IADD3 R3, P0, PT, -R3, R0, RZ ;  /* 0x0000000003037210 */ /* 0x000fca0007f1e1ff */
[----:B------:R-:W-:Y:S01]  /*1750*/  IMAD.X R6, RZ, RZ, ~R2, P0 ;  /* 0x000000ffff067224 */ /* 0x000fe200000e0e02 */
[----:B0-----:R-:W-:-:S04]  /*1760*/  LEA R2, P0, R3, UR4, 0x2 ;  /* 0x0000000403027c11 */ /* 0x001fc8000f8010ff */
[----:B------:R-:W-:-:S05]  /*1770*/  LEA.HI.X R3, R3, UR5, R6, 0x2, P0 ;  /* 0x0000000503037c11 */ /* 0x000fca00080f1406 */
[----:B-1----:R0:W-:Y:S01]  /*1780*/  STG.E desc[UR8][R2.64+0xc00], R5 ;  /* 0x000c000502007986 */ /* 0x0021e2000c101908 */
[----:B------:R-:W-:Y:S05]  /*1790*/  BRA `(.L_x_257) ;  /* 0x00000000001c7947 */ /* 0x000fea0003800000 */
.L_x_256:
[----:B------:R-:W0:Y:S01]  /*17a0*/  LDCU.64 UR4, c[0x0][0x398] ;  /* 0x00007300ff0477ac */ /* 0x000e220008000a00 */
[----:B------:R-:W-:Y:S02]  /*17b0*/  SHF.R.S32.HI R2, RZ, 0x1f, R3 ;  /* 0x0000001fff027819 */ /* 0x000fe40000011403 */
[----:B------:R-:W-:-:S05]  /*17c0*/  IADD3 R3, P0, PT, -R3, R0, RZ ;  /* 0x0000000003037210 */ /* 0x000fca0007f1e1ff */
[----:B------:R-:W-:Y:S01]  /*17d0*/  IMAD.X R6, RZ, RZ, ~R2, P0 ;  /* 0x000000ffff067224 */ /* 0x000fe200000e0e02 */
[----:B0-----:R-:W-:-:S04]  /*17e0*/  LEA R2, P0, R3, UR4, 0x2 ;  /* 0x0000000403027c11 */ /* 0x001fc8000f8010ff */
[----:B------:R-:W-:-:S05]  /*17f0*/  LEA.HI.X R3, R3, UR5, R6, 0x2, P0 ;  /* 0x0000000503037c11 */ /* 0x000fca00080f1406 */
[----:B-1----:R1:W-:Y:S04]  /*1800*/  STG.E desc[UR8][R2.64+0xc00], R5 ;  /* 0x000c000502007986 */ /* 0x0023e8000c101908 */
.L_x_257:
[----:B------:R-:W-:Y:S05]  /*1810*/  BSYNC.RECONVERGENT B0 ;  /* 0x0000000000007941 */ /* 0x000fea0003800200 */
.L_x_255:
[----:B01----:R0:W1:Y:S01]  /*1820*/  LDS R5, [R4+0x1000] ;  /* 0x0010000004057984 */ /* 0x0030620000000800 */
[----:B------:R-:W-:Y:S01]  /*1830*/  LOP3.LUT R2, R0, 0x400, RZ, 0xfc, !PT ;  /* 0x0000040000027812 */ /* 0x000fe200078efcff */
[----:B------:R-:W-:Y:S03]  /*1840*/  BSSY.RECONVERGENT B0, `(.L_x_258) ;  /* 0x0000013000007945 */ /* 0x000fe60003800200 */
        /* <DEDUP_REMOVED lines=11> */
.L_x_259:
[----:B------:R-:W0:Y:S01]  /*1900*/  LDCU.64 UR4, c[0x0][0x398] ;  /* 0x00007300ff0477ac */ /* 0x000e220008000a00 */
[----:B------:R-:W-:Y:S02]  /*1910*/  SHF.R.S32.HI R2, RZ, 0x1f, R3 ;  /* 0x0000001fff027819 */ /* 0x000fe40000011403 */
[----:B------:R-:W-:-:S05]  /*1920*/  IADD3 R3, P0, PT, -R3, R0, RZ ;  /* 0x0000000003037210 */ /* 0x000fca0007f1e1ff */
[----:B------:R-:W-:Y:S01]  /*1930*/  IMAD.X R6, RZ, RZ, ~R2, P0 ;  /* 0x000000ffff067224 */ /* 0x000fe200000e0e02 */
[----:B0-----:R-:W-:-:S04]  /*1940*/  LEA R2, P0, R3, UR4, 0x2 ;  /* 0x0000000403027c11 */ /* 0x001fc8000f8010ff */
[----:B------:R-:W-:-:S05]  /*1950*/  LEA.HI.X R3, R3, UR5, R6, 0x2, P0 ;  /* 0x0000000503037c11 */ /* 0x000fca00080f1406 */
[----:B-1----:R0:W-:Y:S04]  /*1960*/  STG.E desc[UR8][R2.64+0x1000], R5 ;  /* 0x0010000502007986 */ /* 0x0021e8000c101908 */
.L_x_260:
[----:B------:R-:W-:Y:S05]  /*1970*/  BSYNC.RECONVERGENT B0 ;  /* 0x0000000000007941 */ /* 0x000fea0003800200 */
.L_x_258:
        /* <DEDUP_REMOVED lines=14> */
.L_x_262:
[----:B------:R-:W0:Y:S01]  /*1a60*/  LDCU.64 UR4, c[0x0][0x398] ;  /* 0x00007300ff0477ac */ /* 0x000e220008000a00 */
[----:B------:R-:W-:Y:S02]  /*1a70*/  SHF.R.S32.HI R2, RZ, 0x1f, R3 ;  /* 0x0000001fff027819 */ /* 0x000fe40000011403 */
[----:B------:R-:W-:-:S05]  /*1a80*/  IADD3 R3, P0, PT, -R3, R0, RZ ;  /* 0x0000000003037210 */ /* 0x000fca0007f1e1ff */
[----:B------:R-:W-:Y:S01]  /*1a90*/  IMAD.X R6, RZ, RZ, ~R2, P0 ;  /* 0x000000ffff067224 */ /* 0x000fe200000e0e02 */
[----:B0-----:R-:W-:-:S04]  /*1aa0*/  LEA R2, P0, R3, UR4, 0x2 ;  /* 0x0000000403027c11 */ /* 0x001fc8000f8010ff */
[----:B------:R-:W-:-:S05]  /*1ab0*/  LEA.HI.X R3, R3, UR5, R6, 0x2, P0 ;  /* 0x0000000503037c11 */ /* 0x000fca00080f1406 */
[----:B-1----:R1:W-:Y:S04]  /*1ac0*/  STG.E desc[UR8][R2.64+0x1400], R5 ;  /* 0x0014000502007986 */ /* 0x0023e8000c101908 */
.L_x_263:
[----:B------:R-:W-:Y:S05]  /*1ad0*/  BSYNC.RECONVERGENT B0 ;  /* 0x0000000000007941 */ /* 0x000fea0003800200 */
.L_x_261:
        /* <DEDUP_REMOVED lines=14> */
.L_x_265:
[----:B------:R-:W0:Y:S01]  /*1bc0*/  LDCU.64 UR4, c[0x0][0x398] ;  /* 0x00007300ff0477ac */ /* 0x000e220008000a00 */
[----:B------:R-:W-:Y:S02]  /*1bd0*/  SHF.R.S32.HI R2, RZ, 0x1f, R3 ;  /* 0x0000001fff027819 */ /* 0x000fe40000011403 */
[----:B------:R-:W-:-:S05]  /*1be0*/  IADD3 R3, P0, PT, -R3, R0, RZ ;  /* 0x0000000003037210 */ /* 0x000fca0007f1e1ff */
[----:B------:R-:W-:Y:S01]  /*1bf0*/  IMAD.X R6, RZ, RZ, ~R2, P0 ;  /* 0x000000ffff067224 */ /* 0x000fe200000e0e02 */
[----:B0-----:R-:W-:-:S04]  /*1c00*/  LEA R2, P0, R3, UR4, 0x2 ;  /* 0x0000000403027c11 */ /* 0x001fc8000f8010ff */
[----:B------:R-:W-:-:S05]  /*1c10*/  LEA.HI.X R3, R3, UR5, R6, 0x2, P0 ;  /* 0x0000000503037c11 */ /* 0x000fca00080f1406 */
[----:B-1----:R0:W-:Y:S04]  /*1c20*/  STG.E desc[UR8][R2.64+0x1800], R5 ;  /* 0x0018000502007986 */ /* 0x0021e8000c101908 */
.L_x_266:
[----:B------:R-:W-:Y:S05]  /*1c30*/  BSYNC.RECONVERGENT B0 ;  /* 0x0000000000007941 */ /* 0x000fea0003800200 */
.L_x_264:
        /* <DEDUP_REMOVED lines=14> */
.L_x_268:
[----:B------:R-:W0:Y:S01]  /*1d20*/  LDCU.64 UR4, c[0x0][0x398] ;  /* 0x00007300ff0477ac */ /* 0x000e220008000a00 */
[----:B------:R-:W-:Y:S02]  /*1d30*/  SHF.R.S32.HI R2, RZ, 0x1f, R3 ;  /* 0x0000001fff027819 */ /* 0x000fe40000011403 */
[----:B------:R-:W-:-:S05]  /*1d40*/  IADD3 R3, P0, PT, -R3, R0, RZ ;  /* 0x0000000003037210 */ /* 0x000fca0007f1e1ff */
[----:B------:R-:W-:Y:S01]  /*1d50*/  IMAD.X R6, RZ, RZ, ~R2, P0 ;  /* 0x000000ffff067224 */ /* 0x000fe200000e0e02 */
[----:B0-----:R-:W-:-:S04]  /*1d60*/  LEA R2, P0, R3, UR4, 0x2 ;  /* 0x0000000403027c11 */ /* 0x001fc8000f8010ff */
[----:B------:R-:W-:-:S05]  /*1d70*/  LEA.HI.X R3, R3, UR5, R6, 0x2, P0 ;  /* 0x0000000503037c11 */ /* 0x000fca00080f1406 */
[----:B-1----:R1:W-:Y:S04]  /*1d80*/  STG.E desc[UR8][R2.64+0x1c00], R5 ;  /* 0x001c000502007986 */ /* 0x0023e8000c101908 */
.L_x_269:
[----:B------:R-:W-:Y:S05]  /*1d90*/  BSYNC.RECONVERGENT B0 ;  /* 0x0000000000007941 */ /* 0x000fea0003800200 */
.L_x_267:
        /* <DEDUP_REMOVED lines=14> */
.L_x_271:
[----:B------:R-:W0:Y:S01]  /*1e80*/  LDCU.64 UR4, c[0x0][0x398] ;  /* 0x00007300ff0477ac */ /* 0x000e220008000a00 */
[----:B------:R-:W-:Y:S02]  /*1e90*/  SHF.R.S32.HI R2, RZ, 0x1f, R3 ;  /* 0x0000001fff027819 */ /* 0x000fe40000011403 */
[----:B------:R-:W-:-:S05]  /*1ea0*/  IADD3 R3, P0, PT, -R3, R0, RZ ;  /* 0x0000000003037210 */ /* 0x000fca0007f1e1ff */
[----:B------:R-:W-:Y:S01]  /*1eb0*/  IMAD.X R6, RZ, RZ, ~R2, P0 ;  /* 0x000000ffff067224 */ /* 0x000fe200000e0e02 */
[----:B0-----:R-:W-:-:S04]  /*1ec0*/  LEA R2, P0, R3, UR4, 0x2 ;  /* 0x0000000403027c11 */ /* 0x001fc8000f8010ff */
[----:B------:R-:W-:-:S05]  /*1ed0*/  LEA.HI.X R3, R3, UR5, R6, 0x2, P0 ;  /* 0x0000000503037c11 */ /* 0x000fca00080f1406 */
[----:B-1----:R0:W-:Y:S04]  /*1ee0*/  STG.E desc[UR8][R2.64+0x2000], R5 ;  /* 0x0020000502007986 */ /* 0x0021e8000c101908 */
.L_x_272:
[----:B------:R-:W-:Y:S05]  /*1ef0*/  BSYNC.RECONVERGENT B0 ;  /* 0x0000000000007941 */ /* 0x000fea0003800200 */
.L_x_270:
        /* <DEDUP_REMOVED lines=14> */
.L_x_274:
[----:B------:R-:W0:Y:S01]  /*1fe0*/  LDCU.64 UR4, c[0x0][0x398] ;  /* 0x00007300ff0477ac */ /* 0x000e220008000a00 */
[----:B------:R-:W-:Y:S02]  /*1ff0*/  SHF.R.S32.HI R2, RZ, 0x1f, R3 ;  /* 0x0000001fff027819 */ /* 0x000fe40000011403 */
[----:B------:R-:W-:-:S05]  /*2000*/  IADD3 R3, P0, PT, -R3, R0, RZ ;  /* 0x0000000003037210 */ /* 0x000fca0007f1e1ff */
[----:B------:R-:W-:Y:S01]  /*2010*/  IMAD.X R6, RZ, RZ, ~R2, P0 ;  /* 0x000000ffff067224 */ /* 0x000fe200000e0e02 */
[----:B0-----:R-:W-:-:S04]  /*2020*/  LEA R2, P0, R3, UR4, 0x2 ;  /* 0x0000000403027c11 */ /* 0x001fc8000f8010ff */
[----:B------:R-:W-:-:S05]  /*2030*/  LEA.HI.X R3, R3, UR5, R6, 0x2, P0 ;  /* 0x0000000503037c11 */ /* 0x000fca00080f1406 */
[----:B-1----:R1:W-:Y:S04]  /*2040*/  STG.E desc[UR8][R2.64+0x2400], R5 ;  /* 0x0024000502007986 */ /* 0x0023e8000c101908 */
.L_x_275:
[----:B------:R-:W-:Y:S05]  /*2050*/  BSYNC.RECONVERGENT B0 ;  /* 0x0000000000007941 */ /* 0x000fea0003800200 */
.L_x_273:
        /* <DEDUP_REMOVED lines=14> */
.L_x_277:
[----:B------:R-:W0:Y:S01]  /*2140*/  LDCU.64 UR4, c[0x0][0x398] ;  /* 0x00007300ff0477ac */ /* 0x000e220008000a00 */
[----:B------:R-:W-:Y:S02]  /*2150*/  SHF.R.S32.HI R2, RZ, 0x1f, R3 ;  /* 0x0000001fff027819 */ /* 0x000fe40000011403 */
[----:B------:R-:W-:-:S05]  /*2160*/  IADD3 R3, P0, PT, -R3, R0, RZ ;  /* 0x0000000003037210 */ /* 0x000fca0007f1e1ff */
[----:B------:R-:W-:Y:S01]  /*2170*/  IMAD.X R6, RZ, RZ, ~R2, P0 ;  /* 0x000000ffff067224 */ /* 0x000fe200000e0e02 */
[----:B0-----:R-:W-:-:S04]  /*2180*/  LEA R2, P0, R3, UR4, 0x2 ;  /* 0x0000000403027c11 */ /* 0x001fc8000f8010ff */
[----:B------:R-:W-:-:S05]  /*2190*/  LEA.HI.X R3, R3, UR5, R6, 0x2, P0 ;  /* 0x0000000503037c11 */ /* 0x000fca00080f1406 */
[----:B-1----:R0:W-:Y:S04]  /*21a0*/  STG.E desc[UR8][R2.64+0x2800], R5 ;  /* 0x0028000502007986 */ /* 0x0021e8000c101908 */
.L_x_278:
[----:B------:R-:W-:Y:S05]  /*21b0*/  BSYNC.RECONVERGENT B0 ;  /* 0x0000000000007941 */ /* 0x000fea0003800200 */
.L_x_276:
        /* <DEDUP_REMOVED lines=14> */
.L_x_280:
[----:B------:R-:W0:Y:S01]  /*22a0*/  LDCU.64 UR4, c[0x0][0x398] ;  /* 0x00007300ff0477ac */ /* 0x000e220008000a00 */
[----:B------:R-:W-:Y:S02]  /*22b0*/  SHF.R.S32.HI R2, RZ, 0x1f, R3 ;  /* 0x0000001fff027819 */ /* 0x000fe40000011403 */
[----:B------:R-:W-:-:S05]  /*22c0*/  IADD3 R3, P0, PT, -R3, R0, RZ ;  /* 0x0000000003037210 */ /* 0x000fca0007f1e1ff */
[----:B------:R-:W-:Y:S01]  /*22d0*/  IMAD.X R6, RZ, RZ, ~R2, P0 ;  /* 0x000000ffff067224 */ /* 0x000fe200000e0e02 */
[----:B0-----:R-:W-:-:S04]  /*22e0*/  LEA R2, P0, R3, UR4, 0x2 ;  /* 0x0000000403027c11 */ /* 0x001fc8000f8010ff */
[----:B------:R-:W-:-:S05]  /*22f0*/  LEA.HI.X R3, R3, UR5, R6, 0x2, P0 ;  /* 0x0000000503037c11 */ /* 0x000fca00080f1406 */
[----:B-1----:R1:W-:Y:S04]  /*2300*/  STG.E desc[UR8][R2.64+0x2c00], R5 ;  /* 0x002c000502007986 */ /* 0x0023e8000c101908 */
.L_x_281:
[----:B------:R-:W-:Y:S05]  /*2310*/  BSYNC.RECONVERGENT B0 ;  /* 0x0000000000007941 */ /* 0x000fea0003800200 */
.L_x_279:
        /* <DEDUP_REMOVED lines=14> */
.L_x_283:
[----:B------:R-:W0:Y:S01]  /*2400*/  LDCU.64 UR4, c[0x0][0x398] ;  /* 0x00007300ff0477ac */ /* 0x000e220008000a00 */
[----:B------:R-:W-:Y:S02]  /*2410*/  SHF.R.S32.HI R2, RZ, 0x1f, R3 ;  /* 0x0000001fff027819 */ /* 0x000fe40000011403 */
[----:B------:R-:W-:-:S05]  /*2420*/  IADD3 R3, P0, PT, -R3, R0, RZ ;  /* 0x0000000003037210 */ /* 0x000fca0007f1e1ff */
[----:B------:R-:W-:Y:S01]  /*2430*/  IMAD.X R6, RZ, RZ, ~R2, P0 ;  /* 0x000000ffff067224 */ /* 0x000fe200000e0e02 */
[----:B0-----:R-:W-:-:S04]  /*2440*/  LEA R2, P0, R3, UR4, 0x2 ;  /* 0x0000000403027c11 */ /* 0x001fc8000f8010ff */
[----:B------:R-:W-:-:S05]  /*2450*/  LEA.HI.X R3, R3, UR5, R6, 0x2, P0 ;  /* 0x0000000503037c11 */ /* 0x000fca00080f1406 */
[----:B-1----:R0:W-:Y:S04]  /*2460*/  STG.E desc[UR8][R2.64+0x3000], R5 ;  /* 0x0030000502007986 */ /* 0x0021e8000c101908 */
.L_x_284:
[----:B------:R-:W-:Y:S05]  /*2470*/  BSYNC.RECONVERGENT B0 ;  /* 0x0000000000007941 */ /* 0x000fea0003800200 */
.L_x_282:
        /* <DEDUP_REMOVED lines=14> */
.L_x_286:
[----:B------:R-:W0:Y:S01]  /*2560*/  LDCU.64 UR4, c[0x0][0x398] ;  /* 0x00007300ff0477ac */ /* 0x000e220008000a00 */
[----:B------:R-:W-:Y:S02]  /*2570*/  SHF.R.S32.HI R2, RZ, 0x1f, R3 ;  /* 0x0000001fff027819 */ /* 0x000fe40000011403 */
[----:B------:R-:W-:-:S05]  /*2580*/  IADD3 R3, P0, PT, -R3, R0, RZ ;  /* 0x0000000003037210 */ /* 0x000fca0007f1e1ff */
[----:B------:R-:W-:Y:S01]  /*2590*/  IMAD.X R6, RZ, RZ, ~R2, P0 ;  /* 0x000000ffff067224 */ /* 0x000fe200000e0e02 */
[----:B0-----:R-:W-:-:S04]  /*25a0*/  LEA R2, P0, R3, UR4, 0x2 ;  /* 0x0000000403027c11 */ /* 0x001fc8000f8010ff */
[----:B------:R-:W-:-:S05]  /*25b0*/  LEA.HI.X R3, R3, UR5, R6, 0x2, P0 ;  /* 0x0000000503037c11 */ /* 0x000fca00080f1406 */
[----:B-1----:R1:W-:Y:S04]  /*25c0*/  STG.E desc[UR8][R2.64+0x3400], R5 ;  /* 0x0034000502007986 */ /* 0x0023e8000c101908 */
.L_x_287:
[----:B------:R-:W-:Y:S05]  /*25d0*/  BSYNC.RECONVERGENT B0 ;  /* 0x0000000000007941 */ /* 0x000fea0003800200 */
.L_x_285:
        /* <DEDUP_REMOVED lines=14> */
.L_x_289:
[----:B------:R-:W0:Y:S01]  /*26c0*/  LDCU.64 UR4, c[0x0][0x398] ;  /* 0x00007300ff0477ac */ /* 0x000e220008000a00 */
[----:B------:R-:W-:Y:S02]  /*26d0*/  SHF.R.S32.HI R2, RZ, 0x1f, R3 ;  /* 0x0000001fff027819 */ /* 0x000fe40000011403 */
[----:B------:R-:W-:-:S05]  /*26e0*/  IADD3 R3, P0, PT, -R3, R0, RZ ;  /* 0x0000000003037210 */ /* 0x000fca0007f1e1ff */
[----:B------:R-:W-:Y:S01]  /*26f0*/  IMAD.X R6, RZ, RZ, ~R2, P0 ;  /* 0x000000ffff067224 */ /* 0x000fe200000e0e02 */
[----:B0-----:R-:W-:-:S04]  /*2700*/  LEA R2, P0, R3, UR4, 0x2 ;  /* 0x0000000403027c11 */ /* 0x001fc8000f8010ff */
[----:B------:R-:W-:-:S05]  /*2710*/  LEA.HI.X R3, R3, UR5, R6, 0x2, P0 ;  /* 0x0000000503037c11 */ /* 0x000fca00080f1406 */
[----:B-1----:R0:W-:Y:S04]  /*2720*/  STG.E desc[UR8][R2.64+0x3800], R5 ;  /* 0x0038000502007986 */ /* 0x0021e8000c101908 */
.L_x_290:
[----:B------:R-:W-:Y:S05]  /*2730*/  BSYNC.RECONVERGENT B0 ;  /* 0x0000000000007941 */ /* 0x000fea0003800200 */
.L_x_288:
        /* <DEDUP_REMOVED lines=14> */
.L_x_292:
[----:B------:R-:W0:Y:S01]  /*2820*/  LDCU.64 UR4, c[0x0][0x398] ;  /* 0x00007300ff0477ac */ /* 0x000e220008000a00 */
[----:B------:R-:W-:Y:S02]  /*2830*/  SHF.R.S32.HI R2, RZ, 0x1f, R3 ;  /* 0x0000001fff027819 */ /* 0x000fe40000011403 */
[----:B------:R-:W-:-:S05]  /*2840*/  IADD3 R3, P0, PT, -R3, R0, RZ ;  /* 0x0000000003037210 */ /* 0x000fca0007f1e1ff */
[----:B------:R-:W-:Y:S01]  /*2850*/  IMAD.X R6, RZ, RZ, ~R2, P0 ;  /* 0x000000ffff067224 */ /* 0x000fe200000e0e02 */
[----:B0-----:R-:W-:-:S04]  /*2860*/  LEA R2, P0, R3, UR4, 0x2 ;  /* 0x0000000403027c11 */ /* 0x001fc8000f8010ff */
[----:B------:R-:W-:-:S05]  /*2870*/  LEA.HI.X R3, R3, UR5, R6, 0x2, P0 ;  /* 0x0000000503037c11 */ /* 0x000fca00080f1406 */
[----:B-1----:R1:W-:Y:S04]  /*2880*/  STG.E desc[UR8][R2.64+0x3c00], R5 ;  /* 0x003c000502007986 */ /* 0x0023e8000c101908 */
.L_x_293:
[----:B------:R-:W-:Y:S05]  /*2890*/  BSYNC.RECONVERGENT B0 ;  /* 0x0000000000007941 */ /* 0x000fea0003800200 */
.L_x_291:
        /* <DEDUP_REMOVED lines=14> */
.L_x_295:
[----:B------:R-:W0:Y:S01]  /*2980*/  LDCU.64 UR4, c[0x0][0x398] ;  /* 0x00007300ff0477ac */ /* 0x000e220008000a00 */
[----:B------:R-:W-:Y:S02]  /*2990*/  SHF.R.S32.HI R2, RZ, 0x1f, R3 ;  /* 0x0000001fff027819 */ /* 0x000fe40000011403 */
[----:B------:R-:W-:-:S05]  /*29a0*/  IADD3 R3, P0, PT, -R3, R0, RZ ;  /* 0x0000000003037210 */ /* 0x000fca0007f1e1ff */
[----:B------:R-:W-:Y:S01]  /*29b0*/  IMAD.X R6, RZ, RZ, ~R2, P0 ;  /* 0x000000ffff067224 */ /* 0x000fe200000e0e02 */
[----:B0-----:R-:W-:-:S04]  /*29c0*/  LEA R2, P0, R3, UR4, 0x2 ;  /* 0x0000000403027c11 */ /* 0x001fc8000f8010ff */
[----:B------:R-:W-:-:S05]  /*29d0*/  LEA.HI.X R3, R3, UR5, R6, 0x2, P0 ;  /* 0x0000000503037c11 */ /* 0x000fca00080f1406 */
[----:B-1----:R0:W-:Y:S04]  /*29e0*/  STG.E desc[UR8][R2.64+0x4000], R5 ;  /* 0x0040000502007986 */ /* 0x0021e8000c101908 */
.L_x_296:
[----:B------:R-:W-:Y:S05]  /*29f0*/  BSYNC.RECONVERGENT B0 ;  /* 0x0000000000007941 */ /* 0x000fea0003800200 */
.L_x_294:
        /* <DEDUP_REMOVED lines=14> */
.L_x_298:
[----:B------:R-:W0:Y:S01]  /*2ae0*/  LDCU.64 UR4, c[0x0][0x398] ;  /* 0x00007300ff0477ac */ /* 0x000e220008000a00 */
[----:B------:R-:W-:Y:S02]  /*2af0*/  SHF.R.S32.HI R2, RZ, 0x1f, R3 ;  /* 0x0000001fff027819 */ /* 0x000fe40000011403 */
[----:B------:R-:W-:-:S05]  /*2b00*/  IADD3 R3, P0, PT, -R3, R0, RZ ;  /* 0x0000000003037210 */ /* 0x000fca0007f1e1ff */
[----:B------:R-:W-:Y:S01]  /*2b10*/  IMAD.X R6, RZ, RZ, ~R2, P0 ;  /* 0x000000ffff067224 */ /* 0x000fe200000e0e02 */
[----:B0-----:R-:W-:-:S04]  /*2b20*/  LEA R2, P0, R3, UR4, 0x2 ;  /* 0x0000000403027c11 */ /* 0x001fc8000f8010ff */
[----:B------:R-:W-:-:S05]  /*2b30*/  LEA.HI.X R3, R3, UR5, R6, 0x2, P0 ;  /* 0x0000000503037c11 */ /* 0x000fca00080f1406 */
[----:B-1----:R1:W-:Y:S04]  /*2b40*/  STG.E desc[UR8][R2.64+0x4400], R5 ;  /* 0x0044000502007986 */ /* 0x0023e8000c101908 */
.L_x_299:
[----:B------:R-:W-:Y:S05]  /*2b50*/  BSYNC.RECONVERGENT B0 ;  /* 0x0000000000007941 */ /* 0x000fea0003800200 */
.L_x_297:
        /* <DEDUP_REMOVED lines=14> */
.L_x_301:
[----:B------:R-:W0:Y:S01]  /*2c40*/  LDCU.64 UR4, c[0x0][0x398] ;  /* 0x00007300ff0477ac */ /* 0x000e220008000a00 */
[----:B------:R-:W-:Y:S02]  /*2c50*/  SHF.R.S32.HI R2, RZ, 0x1f, R3 ;  /* 0x0000001fff027819 */ /* 0x000fe40000011403 */
[----:B------:R-:W-:-:S05]  /*2c60*/  IADD3 R3, P0, PT, -R3, R0, RZ ;  /* 0x0000000003037210 */ /* 0x000fca0007f1e1ff */
[----:B------:R-:W-:Y:S01]  /*2c70*/  IMAD.X R6, RZ, RZ, ~R2, P0 ;  /* 0x000000ffff067224 */ /* 0x000fe200000e0e02 */
[----:B0-----:R-:W-:-:S04]  /*2c80*/  LEA R2, P0, R3, UR4, 0x2 ;  /* 0x0000000403027c11 */ /* 0x001fc8000f8010ff */
[----:B------:R-:W-:-:S05]  /*2c90*/  LEA.HI.X R3, R3, UR5, R6, 0x2, P0 ;  /* 0x0000000503037c11 */ /* 0x000fca00080f1406 */
[----:B-1----:R0:W-:Y:S04]  /*2ca0*/  STG.E desc[UR8][R2.64+0x4800], R5 ;  /* 0x0048000502007986 */ /* 0x0021e8000c101908 */
.L_x_302:
[----:B------:R-:W-:Y:S05]  /*2cb0*/  BSYNC.RECONVERGENT B0 ;  /* 0x0000000000007941 */ /* 0x000fea0003800200 */
.L_x_300:
[----:B01----:R0:W1:Y:S01]  /*2cc0*/  LDS R5, [R4+0x4c00] ;  /* 0x004c000004057984 */ /* 0x0030620000000800 */
[----:B------:R-:W-:-:S05]  /*2cd0*/  VIADD R2, R0, 0x1300 ;  /* 0x0000130000027836 */ /* 0x000fca0000000000 */
[----:B------:R-:W-:-:S04]  /*2ce0*/  ISETP.GE.AND P0, PT, R2, R67, PT ;  /* 0x000000430200720c */ /* 0x000fc80003f06270 */
[----:B------:R-:W-:-:S09]  /*2cf0*/  SEL R67, R67, RZ, P0 ;  /* 0x000000ff43437207 */ /* 0x000fd20000000000 */
[----:B0-----:R-:W-:Y:S05]  /*2d00*/  @!P0 BRA `(.L_x_303) ;  /* 0x0000000000208947 */ /* 0x001fea0003800000 */
[----:B------:R-:W0:Y:S01]  /*2d10*/  LDCU.64 UR4, c[0x0][0x390] ;  /* 0x00007200ff0477ac */ /* 0x000e220008000a00 */
[----:B------:R-:W-:Y:S02]  /*2d20*/  IADD3 R0, P0, PT, -R67, R0, RZ ;  /* 0x0000000043007210 */ /* 0x000fe40007f1e1ff */
[----:B------:R-:W-:-:S05]  /*2d30*/  SHF.R.S32.HI R67, RZ, 0x1f, R67 ;  /* 0x0000001fff437819 */ /* 0x000fca0000011443 */
[----:B------:R-:W-:Y:S01]  /*2d40*/  IMAD.X R67, RZ, RZ, ~R67, P0 ;  /* 0x000000ffff437224 */ /* 0x000fe200000e0e43 */
[----:B0-----:R-:W-:-:S04]  /*2d50*/  LEA R2, P0, R0, UR4, 0x2 ;  /* 0x0000000400027c11 */ /* 0x001fc8000f8010ff */
[----:B------:R-:W-:-:S05]  /*2d60*/  LEA.HI.X R3, R0, UR5, R67, 0x2, P0 ;  /* 0x0000000500037c11 */ /* 0x000fca00080f1443 */
[----:B-1----:R-:W-:Y:S01]  /*2d70*/  STG.E desc[UR8][R2.64+0x4c00], R5 ;  /* 0x004c000502007986 */ /* 0x002fe2000c101908 */
[----:B------:R-:W-:Y:S05]  /*2d80*/  EXIT ;  /* 0x000000000000794d */ /* 0x000fea0003800000 */
.L_x_303:
        /* <DEDUP_REMOVED lines=8> */
.L_x_248:
[----:B------:R-:W0:Y:S01]  /*2e10*/  S2R R2, SR_TID.X ;  /* 0x0000000000027919 */ /* 0x000e220000002100 */
[----:B------:R-:W1:Y:S01]  /*2e20*/  LDCU.64 UR4, c[0x0][0x380] ;  /* 0x00007000ff0477ac */ /* 0x000e620008000a00 */
[----:B------:R-:W2:Y:S01]  /*2e30*/  LDCU.64 UR6, c[0x0][0x388] ;  /* 0x00007100ff0677ac */ /* 0x000ea20008000a00 */
[----:B0-----:R-:W-:-:S05]  /*2e40*/  IMAD R3, R2, 0x14, RZ ;  /* 0x0000001402037824 */ /* 0x001fca00078e02ff */
[----:B------:R-:W-:-:S04]  /*2e50*/  IADD3 R3, P0, PT, R3, R0, RZ ;  /* 0x0000000003037210 */ /* 0x000fc80007f1e0ff */
[----:B------:R-:W-:Y:S01]  /*2e60*/  LEA.HI.X.SX32 R4, R0, RZ, 0x1, P0 ;  /* 0x000000ff00047211 */ /* 0x000fe200000f0eff */
[----:B------:R-:W-:-:S03]  /*2e70*/  IMAD.SHL.U32 R16, R3, 0x4, RZ ;  /* 0x0000000403107824 */ /* 0x000fc600078e00ff */
[----:B------:R-:W-:Y:S02]  /*2e80*/  SHF.L.U64.HI R3, R3, 0x2, R4 ;  /* 0x0000000203037819 */ /* 0x000fe40000010204 */
[C---:B-1----:R-:W-:Y:S02]  /*2e90*/  IADD3 R18, P0, PT, R16.reuse, UR4, RZ ;  /* 0x0000000410127c10 */ /* 0x042fe4000ff1e0ff */
[----:B--2---:R-:W-:Y:S02]  /*2ea0*/  IADD3 R16, P1, PT, R16, UR6, RZ ;  /* 0x0000000610107c10 */ /* 0x004fe4000ff3e0ff */
[C---:B------:R-:W-:Y:S02]  /*2eb0*/  IADD3.X R19, PT, PT, R3.reuse, UR5, RZ, P0, !PT ;  /* 0x0000000503137c10 */ /* 0x040fe400087fe4ff */
[----:B------:R-:W-:-:S03]  /*2ec0*/  IADD3.X R17, PT, PT, R3, UR7, RZ, P1, !PT ;  /* 0x0000000703117c10 */ /* 0x000fc60008ffe4ff */
        /* <DEDUP_REMOVED lines=21> */
[----:B------:R-:W2:Y:S04]  /*3020*/  LDG.E R32, desc[UR8][R16.64] ;  /* 0x0000000810207981 */ /* 0x000ea8000c1e1900 */
[----:B------:R-:W3:Y:S04]  /*3030*/  LDG.E R33, desc[UR8][R16.64+0x4] ;  /* 0x0000040810217981 */ /* 0x000ee8000c1e1900 */
        /* <DEDUP_REMOVED lines=18> */
[----:B------:R-:W0:Y:S01]  /*3160*/  S2UR UR5, SR_CgaCtaId ;  /* 0x00000000000579c3 */ /* 0x000e220000008800 */
[----:B------:R-:W-:Y:S01]  /*3170*/  UMOV UR4, 0x400 ;  /* 0x0000040000047882 */ /* 0x000fe20000000000 */
[----:B------:R-:W-:Y:S01]  /*3180*/  SHF.R.U32.HI R61, RZ, 0x5, R2 ;  /* 0x00000005ff3d7819 */ /* 0x000fe20000011602 */
[----:B------:R-:W1:Y:S01]  /*3190*/  S2R R59, SR_LANEID ;  /* 0x00000000003b7919 */ /* 0x000e620000000000 */
[----:B0-----:R-:W-:Y:S01]  /*31a0*/  ULEA UR4, UR5, UR4, 0x18 ;  /* 0x0000000405047291 */ /* 0x001fe2000f8ec0ff */
[----:B-1----:R-:W-:-:S02]  /*31b0*/  ISETP.NE.AND P1, PT, R59, 0x1f, PT ;  /* 0x0000001f3b00780c */ /* 0x002fc40003f25270 */
[----:B------:R-:W-:Y:S02]  /*31c0*/  ISETP.NE.AND P2, PT, R59, RZ, PT ;  /* 0x000000ff3b00720c */ /* 0x000fe40003f45270 */
[----:B--2---:R-:W-:Y:S02]  /*31d0*/  LOP3.LUT R32, R32, 0x1, RZ, 0xc0, !PT ;  /* 0x0000000120207812 */ /* 0x004fe400078ec0ff */
[----:B---3--:R-:W-:Y:S02]  /*31e0*/  LOP3.LUT R33, R33, 0x1, RZ, 0xc0, !PT ;  /* 0x0000000121217812 */ /* 0x008fe400078ec0ff */
[----:B------:R-:W-:Y:S02]  /*31f0*/  LOP3.LUT R36, R32, 0x1, RZ, 0x3c, !PT ;  /* 0x0000000120247812 */ /* 0x000fe400078e3cff */
[----:B------:R-:W-:Y:S02]  /*3200*/  LOP3.LUT R37, R33, 0x1, RZ, 0x3c, !PT ;  /* 0x0000000121257812 */ /* 0x000fe400078e3cff */
[----:B----4-:R-:W-:-:S02]  /*3210*/  LOP3.LUT R34, R34, 0x1, RZ, 0xc0, !PT ;  /* 0x0000000122227812 */ /* 0x010fc400078ec0ff */
[----:B------:R-:W-:Y:S01]  /*3220*/  LOP3.LUT R35, R35, 0x1, RZ, 0xc0, !PT ;  /* 0x0000000123237812 */ /* 0x000fe200078ec0ff */
[----:B------:R-:W-:Y:S01]  /*3230*/  IMAD.IADD R37, R36, 0x1, R37 ;  /* 0x0000000124257824 */ /* 0x000fe200078e0225 */
        /* <DEDUP_REMOVED lines=23> */
[----:B------:R-:W-:Y:S02]  /*33b0*/  LOP3.LUT R48, R48, 0x1, RZ, 0xc0, !PT ;  /* 0x0000000130307812 */ /* 0x000fe400078ec0ff */
[----:B------:R-:W-:Y:S02]  /*33c0*/  IADD3 R18, PT, PT, R17, R16, R18 ;  /* 0x0000001011127210 */ /* 0x000fe40007ffe012 */
        /* <DEDUP_REMOVED lines=14> */
[----:B------:R-:W-:Y:S02]  /*34b0*/  LOP3.LUT R57, R54, 0x1, RZ, 0x3c, !PT ;  /* 0x0000000136397812 */ /* 0x000fe400078e3cff */
[----:B------:R-:W-:-:S02]  /*34c0*/  LOP3.LUT R16, R55, 0x1, RZ, 0x3c, !PT ;  /* 0x0000000137107812 */ /* 0x000fc400078e3cff */
[----:B------:R-:W-:-:S04]  /*34d0*/  IADD3 R17, PT, PT, R56, R17, R18 ;  /* 0x0000001138117210 */ /* 0x000fc80007ffe012 */
[----:B------:R-:W-:Y:S01]  /*34e0*/  IADD3 R24, PT, PT, R16, R57, R17 ;  /* 0x0000003910187210 */ /* 0x000fe20007ffe011 */
[----:B------:R-:W-:Y:S06]  /*34f0*/  BAR.SYNC.DEFER_BLOCKING 0x0 ;  /* 0x0000000000007b1d */ /* 0x000fec0000010000 */
[----:B------:R-:W0:Y:S02]  /*3500*/  SHFL.UP P0, R17, R24, 0x1, RZ ;  /* 0x0420000018117989 */ /* 0x000e2400000000ff */
[----:B0-----:R-:W-:-:S05]  /*3510*/  @P0 IMAD.IADD R17, R24, 0x1, R17 ;  /* 0x0000000118110824 */ /* 0x001fca00078e0211 */
[----:B------:R-:W0:Y:S02]  /*3520*/  SHFL.UP P0, R16, R17, 0x2, RZ ;  /* 0x0440000011107989 */ /* 0x000e2400000000ff */
[----:B0-----:R-:W-:Y:S01]  /*3530*/  @P0 IMAD.IADD R16, R17, 0x1, R16 ;  /* 0x0000000111100824 */ /* 0x001fe200078e0210 */
[----:B------:R-:W-:-:S04]  /*3540*/  @!P1 SHF.R.U32.HI R17, RZ, 0x3, R2 ;  /* 0x00000003ff119819 */ /* 0x000fc80000011602 */
[----:B------:R-:W0:Y:S01]  /*3550*/  SHFL.UP P0, R19, R16, 0x4, RZ ;  /* 0x0480000010137989 */ /* 0x000e2200000000ff */
[----:B------:R-:W-:Y:S01]  /*3560*/  @!P1 LOP3.LUT R60, R17, 0x7c, RZ, 0xc0, !PT ;  /* 0x0000007c113c9812 */ /* 0x000fe200078ec0ff */
[----:B0-----:R-:W-:-:S05]  /*3570*/  @P0 IMAD.IADD R19, R16, 0x1, R19 ;  /* 0x0000000110130824 */ /* 0x001fca00078e0213 */
[----:B------:R-:W0:Y:S02]  /*3580*/  SHFL.UP P0, R20, R19, 0x8, RZ ;  /* 0x0500000013147989 */ /* 0x000e2400000000ff */
[----:B0-----:R-:W-:-:S05]  /*3590*/  @P0 IMAD.IADD R20, R19, 0x1, R20 ;  /* 0x0000000113140824 */ /* 0x001fca00078e0214 */
[----:B------:R-:W0:Y:S02]  /*35a0*/  SHFL.UP P0, R25, R20, 0x10, RZ ;  /* 0x0600000014197989 */ /* 0x000e2400000000ff */
[----:B0-----:R-:W-:Y:S01]  /*35b0*/  @P0 IMAD.IADD R25, R20, 0x1, R25 ;  /* 0x0000000114190824 */ /* 0x001fe200078e0219 */
[----:B------:R-:W-:-:S03]  /*35c0*/  ISETP.NE.AND P0, PT, R61, 0x2, PT ;  /* 0x000000023d00780c */ /* 0x000fc60003f05270 */
[----:B------:R-:W-:Y:S01]  /*35d0*/  IMAD.IADD R24, R25, 0x1, -R24 ;  /* 0x0000000119187824 */ /* 0x000fe200078e0a18 */
[----:B------:R-:W-:Y:S01]  /*35e0*/  @!P1 STS [R60+UR4], R25 ;  /* 0x000000193c009988 */ /* 0x000fe20008000804 */
[----:B------:R-:W-:Y:S01]  /*35f0*/  BAR.SYNC.DEFER_BLOCKING 0x0 ;  /* 0x0000000000007b1d */ /* 0x000fe20000010000 */
[----:B------:R-:W-:-:S05]  /*3600*/  ISETP.NE.AND P1, PT, R61, 0x5, PT ;  /* 0x000000053d00780c */ /* 0x000fca0003f25270 */
[----:B------:R-:W0:Y:S04]  /*3610*/  LDS.128 R16, [UR4] ;  /* 0x00000004ff107984 */ /* 0x000e280008000c00 */
[----:B------:R-:W1:Y:S01]  /*3620*/  LDS.128 R20, [UR4+0x10] ;  /* 0x00001004ff147984 */ /* 0x000e620008000c00 */
[----:B0-----:R-:W-:-:S04]  /*3630*/  IMAD.IADD R17, R16, 0x1, R17 ;  /* 0x0000000110117824 */ /* 0x001fc800078e0211 */
[----:B------:R-:W-:Y:S01]  /*3640*/  IMAD.IADD R18, R18, 0x1, R17 ;  /* 0x0000000112127824 */ /* 0x000fe200078e0211 */
[----:B------:R-:W-:Y:S02]  /*3650*/  SEL R16, R17, R16, !P0 ;  /* 0x0000001011107207 */ /* 0x000fe40004000000 */
[----:B------:R-:W-:Y:S01]  /*3660*/  ISETP.NE.AND P0, PT, R61, 0x3, PT ;  /* 0x000000033d00780c */ /* 0x000fe20003f05270 */
[----:B------:R-:W-:Y:S01]  /*3670*/  IMAD.IADD R19, R19, 0x1, R18 ;  /* 0x0000000113137824 */ /* 0x000fe200078e0212 */
[----:B------:R-:W-:Y:S02]  /*3680*/  SEL R17, R24, RZ, P2 ;  /* 0x000000ff18117207 */ /* 0x000fe40001000000 */
[----:B------:R-:W-:Y:S01]  /*3690*/  SEL R16, R18, R16, !P0 ;  /* 0x0000001012107207 */ /* 0x000fe20004000000 */
[----:B-1----:R-:W-:Y:S01]  /*36a0*/  IMAD.IADD R20, R19, 0x1, R20 ;  /* 0x0000000113147824 */ /* 0x002fe200078e0214 */
[----:B------:R-:W-:-:S03]  /*36b0*/  ISETP.NE.AND P0, PT, R61, 0x4, PT ;  /* 0x000000043d00780c */ /* 0x000fc60003f05270 */
[----:B------:R-:W-:Y:S01]  /*36c0*/  IMAD.IADD R21, R21, 0x1, R20 ;  /* 0x0000000115157824 */ /* 0x000fe200078e0214 */
[----:B------:R-:W-:Y:S02]  /*36d0*/  SEL R16, R19, R16, !P0 ;  /* 0x0000001013107207 */ /* 0x000fe40004000000 */
[C---:B------:R-:W-:Y:S01]  /*36e0*/  ISETP.NE.AND P0, PT, R61.reuse, 0x6, PT ;  /* 0x000000063d00780c */ /* 0x040fe20003f05270 */
[----:B------:R-:W-:Y:S01]  /*36f0*/  IMAD.IADD R22, R22, 0x1, R21 ;  /* 0x0000000116167824 */ /* 0x000fe200078e0215 */
[----:B------:R-:W-:Y:S02]  /*3700*/  SEL R16, R20, R16, !P1 ;  /* 0x0000001014107207 */ /* 0x000fe40004800000 */
[----:B------:R-:W-:Y:S02]  /*3710*/  ISETP.NE.AND P1, PT, R61, 0x7, PT ;  /* 0x000000073d00780c */ /* 0x000fe40003f25270 */
[----:B------:R-:W-:Y:S02]  /*3720*/  SEL R16, R21, R16, !P0 ;  /* 0x0000001015107207 */ /* 0x000fe40004000000 */
[----:B------:R-:W-:-:S02]  /*3730*/  ISETP.GT.U32.AND P0, PT, R2, 0x1f, PT ;  /* 0x0000001f0200780c */ /* 0x000fc40003f04070 */
[----:B------:R-:W-:Y:S02]  /*3740*/  SEL R16, R22, R16, !P1 ;  /* 0x0000001016107207 */ /* 0x000fe40004800000 */
[----:B------:R-:W-:-:S03]  /*3750*/  ISETP.GE.U32.AND P1, PT, R2, 0x20, PT ;  /* 0x000000200200780c */ /* 0x000fc60003f26070 */
[----:B------:R-:W-:Y:S02]  /*3760*/  IMAD.IADD R21, R16, 0x1, R17 ;  /* 0x0000000110157824 */ /* 0x000fe400078e0211 */
[----:B------:R-:W-:-:S03]  /*3770*/  IMAD.IADD R17, R23, 0x1, R22 ;  /* 0x0000000117117824 */ /* 0x000fc600078e0216 */
[----:B------:R-:W-:Y:S01]  /*3780*/  SEL R62, R24, R21, !P1 ;  /* 0x00000015183e7207 */ /* 0x000fe20004800000 */
[----:B------:R-:W-:Y:S06]  /*3790*/  @P0 BRA `(.L_x_304) ;  /* 0x0000000800400947 */ /* 0x000fec0003800000 */
[----:B------:R-:W0:Y:S01]  /*37a0*/  LDC.64 R18, c[0x0][0x3a8] ;  /* 0x0000ea00ff127b82 */ /* 0x000e220000000a00 */
[----:B------:R-:W-:Y:S02]  /*37b0*/  ISETP.NE.AND P0, PT, R2, RZ, PT ;  /* 0x000000ff0200720c */ /* 0x000fe40003f05270 */
[----:B------:R-:W-:-:S05]  /*37c0*/  LOP3.LUT R20, RZ, R2, RZ, 0x33, !PT ;  /* 0x00000002ff147212 */ /* 0x000fca00078e33ff */
[----:B------:R-:W1:Y:S06]  /*37d0*/  LDC R63, c[0x0][0x370] ;  /* 0x0000dc00ff3f7b82 */ /* 0x000e6c0000000800 */
[----:B------:R-:W-:Y:S01]  /*37e0*/  @!P0 IMAD.MOV.U32 R16, RZ, RZ, 0x64 ;  /* 0x00000064ff108424 */ /* 0x000fe200078e00ff */
[----:B------:R2:W-:Y:S01]  /*37f0*/  @!P0 STS [UR4+0x4c], R17 ;  /* 0x00004c11ff008988 */ /* 0x0005e20008000804 */
[----:B0-----:R-:W-:-:S04]  /*3800*/  IMAD.WIDE R60, R53, 0x8, R18 ;  /* 0x00000008353c7825 */ /* 0x001fc800078e0212 */
[----:B------:R-:W-:Y:S01]  /*3810*/  IMAD.IADD R53, R53, 0x1, R20 ;  /* 0x0000000135357824 */ /* 0x000fe200078e0214 */
[----:B------:R2:W-:Y:S01]  /*3820*/  @!P0 ST.E.64.STRONG.GPU desc[UR8][R60.64+0x100], R16 ;  /* 0x000100103c008985 */ /* 0x0005e2000c10fb08 */
[----:B-1----:R-:W-:-:S13]  /*3830*/  ISETP.GT.U32.AND P1, PT, R63, 0x1f3, PT ;  /* 0x000001f33f00780c */ /* 0x002fda0003f24070 */
[----:B--2---:R-:W-:Y:S05]  /*3840*/  @P1 BRA `(.L_x_305) ;  /* 0x0000000000081947 */ /* 0x004fea0003800000 */
[----:B------:R0:W-:Y:S06]  /*3850*/  MEMBAR.SC.CTA ;  /* 0x0000000000007992 */ /* 0x0001ec0000000000 */
[----:B0-----:R-:W-:Y:S05]  /*3860*/  BRA `(.L_x_306) ;  /* 0x0000000000087947 */ /* 0x001fea0003800000 */
.L_x_305:
[----:B------:R-:W-:Y:S05]  /*3870*/  NANOSLEEP 0x48d ;  /* 0x0000048d0000795d */ /* 0x000fea0003800000 */
[----:B------:R-:W-:Y:S01]  /*3880*/  NOP ;  /* 0x0000000000007918 */ /* 0x000fe20000000000 */
.L_x_306:
[----:B------:R-:W-:-:S05]  /*3890*/  IMAD.WIDE R18, R53, 0x8, R18 ;  /* 0x0000000835127825 */ /* 0x000fca00078e0212 */
[----:B------:R-:W2:Y:S01]  /*38a0*/  LD.E.64.STRONG.GPU R20, desc[UR8][R18.64+0x100] ;  /* 0x0001000812147980 */ /* 0x000ea2000c10fb00 */
[----:B------:R-:W-:Y:S01]  /*38b0*/  UMOV UR5, 0xffffffff ;  /* 0xffffffff00057882 */ /* 0x000fe20000000000 */
[----:B--2---:R-:W-:Y:S02]  /*38c0*/  ISETP.NE.AND P0, PT, R20, 0x63, PT ;  /* 0x000000631400780c */ /* 0x004fe40003f05270 */
[----:B------:R-:W-:Y:S11]  /*38d0*/  BRA.DIV UR5, `(.L_x_307) ;  /* 0x0000007e05307947 */ /* 0x000ff6000b800000 */
[----:B------:R-:W-:-:S13]  /*38e0*/  VOTE.ANY P0, !P0 ;  /* 0x0000000000ff7806 */ /* 0x000fda0004000100 */
.L_x_442:
[----:B------:R-:W-:Y:S05]  /*38f0*/  @!P0 BRA `(.L_x_308) ;  /* 0x0000000000308947 */ /* 0x000fea0003800000 */
.L_x_312:
[----:B------:R-:W-:Y:S05]  /*3900*/  YIELD ;  /* 0x0000000000007946 */ /* 0x000fea0003800000 */
[----:B------:R-:W-:Y:S05]  /*3910*/  @P1 BRA `(.L_x_309) ;  /* 0x0000000000081947 */ /* 0x000fea0003800000 */
[----:B------:R0:W-:Y:S06]  /*3920*/  MEMBAR.SC.CTA ;  /* 0x0000000000007992 */ /* 0x0001ec0000000000 */
[----:B0-----:R-:W-:Y:S05]  /*3930*/  BRA `(.L_x_310) ;  /* 0x0000000000087947 */ /* 0x001fea0003800000 */
.L_x_309:
[----:B------:R-:W-:Y:S05]  /*3940*/  NANOSLEEP 0x48 ;  /* 0x000000480000795d */ /* 0x000fea0003800000 */
[----:B------:R-:W-:Y:S01]  /*3950*/  NOP ;  /* 0x0000000000007918 */ /* 0x000fe20000000000 */
.L_x_310:
[----:B------:R-:W2:Y:S01]  /*3960*/  LD.E.64.STRONG.GPU R20, desc[UR8][R18.64+0x100] ;  /* 0x0001000812147980 */ /* 0x000ea2000c10fb00 */
[----:B------:R-:W-:Y:S01]  /*3970*/  UMOV UR5, 0xffffffff ;  /* 0xffffffff00057882 */ /* 0x000fe20000000000 */
[----:B--2---:R-:W-:Y:S02]  /*3980*/  ISETP.NE.AND P0, PT, R20, 0x63, PT ;  /* 0x000000631400780c */ /* 0x004fe40003f05270 */
[----:B------:R-:W-:Y:S11]  /*3990*/  BRA.DIV UR5, `(.L_x_311) ;  /* 0x0000007e05207947 */ /* 0x000ff6000b800000 */
[----:B------:R-:W-:-:S13]  /*39a0*/  VOTE.ANY P0, !P0 ;  /* 0x0000000000ff7806 */ /* 0x000fda0004000100 */
.L_x_445:
[----:B------:R-:W-:Y:S05]  /*39b0*/  @P0 BRA `(.L_x_312) ;  /* 0xfffffffc00d00947 */ /* 0x000fea000383ffff */
.L_x_308:
[----:B------:R-:W-:Y:S01]  /*39c0*/  UMOV UR5, 0xffffffff ;  /* 0xffffffff00057882 */ /* 0x000fe20000000000 */
[----:B------:R-:W-:Y:S02]  /*39d0*/  ISETP.NE.AND P1, PT, R20, 0x65, PT ;  /* 0x000000651400780c */ /* 0x000fe40003f25270 */
[----:B------:R-:W-:Y:S11]  /*39e0*/  BRA.DIV UR5, `(.L_x_313) ;  /* 0x0000007e052c7947 */ /* 0x000ff6000b800000 */
[----:B------:R-:W0:Y:S01]  /*39f0*/  S2R R16, SR_GEMASK ;  /* 0x0000000000107919 */ /* 0x000e220000003c00 */
[----:B------:R-:W-:Y:S01]  /*3a00*/  VOTE.ANY R22, PT, !P1 ;  /* 0x0000000000167806 */ /* 0x000fe200048e0100 */
[C---:B------:R-:W-:Y:S02]  /*3a10*/  VIADD R64, R59.reuse, 0x2 ;  /* 0x000000023b407836 */ /* 0x040fe40000000000 */
[C---:B------:R-:W-:Y:S02]  /*3a20*/  VIADD R65, R59.reuse, 0x4 ;  /* 0x000000043b417836 */ /* 0x040fe40000000000 */
[----:B------:R-:W-:Y:S01]  /*3a30*/  VIADD R66, R59, 0x8 ;  /* 0x000000083b427836 */ /* 0x000fe20000000000 */
[----:B0-----:R-:W-:-:S05]  /*3a40*/  LOP3.LUT R22, R22, 0x80000000, R16, 0xec, !PT ;  /* 0x8000000016167812 */ /* 0x001fca00078eec10 */
[----:B------:R-:W-:-:S05]  /*3a50*/  VIADD R19, R22, 0xffffffff ;  /* 0xffffffff16137836 */ /* 0x000fca0000000000 */
[----:B------:R-:W-:-:S04]  /*3a60*/  LOP3.LUT R19, R22, R19, RZ, 0xc, !PT ;  /* 0x0000001316137212 */ /* 0x000fc800078e0cff */
[----:B------:R-:W0:Y:S02]  /*3a70*/  POPC R24, R19 ;  /* 0x0000001300187309 */ /* 0x000e240000000000 */
[----:B0-----:R-:W0:Y:S01]  /*3a80*/  SHFL.DOWN PT, R25, R21, 0x1, R24 ;  /* 0x0820000015197989 */ /* 0x001e2200000e0018 */
[----:B------:R-:W-:-:S04]  /*3a90*/  ISETP.GE.AND P0, PT, R59, R24, PT ;  /* 0x000000183b00720c */ /* 0x000fc80003f06270 */
[----:B0-----:R-:W-:Y:S02]  /*3aa0*/  SEL R18, R25, RZ, !P0 ;  /* 0x000000ff19127207 */ /* 0x001fe40004000000 */
[----:B------:R-:W-:-:S03]  /*3ab0*/  ISETP.GT.AND P0, PT, R64, R24, PT ;  /* 0x000000184000720c */ /* 0x000fc60003f04270 */
[----:B------:R-:W-:-:S05]  /*3ac0*/  IMAD.IADD R67, R18, 0x1, R21 ;  /* 0x0000000112437824 */ /* 0x000fca00078e0215 */
[----:B------:R-:W0:Y:S02]  /*3ad0*/  SHFL.DOWN PT, R25, R67, 0x2, R24 ;  /* 0x0840000043197989 */ /* 0x000e2400000e0018 */
[----:B0-----:R-:W-:Y:S02]  /*3ae0*/  SEL R18, R25, RZ, !P0 ;  /* 0x000000ff19127207 */ /* 0x001fe40004000000 */
[----:B------:R-:W-:-:S03]  /*3af0*/  ISETP.GT.AND P0, PT, R65, R24, PT ;  /* 0x000000184100720c */ /* 0x000fc60003f04270 */
[----:B------:R-:W-:Y:S02]  /*3b00*/  IMAD.IADD R69, R67, 0x1, R18 ;  /* 0x0000000143457824 */ /* 0x000fe400078e0212 */
[----:B------:R-:W-:-:S03]  /*3b10*/  VIADD R67, R59, 0x10 ;  /* 0x000000103b437836 */ /* 0x000fc60000000000 */
[----:B------:R-:W0:Y:S02]  /*3b20*/  SHFL.DOWN PT, R25, R69, 0x4, R24 ;  /* 0x0880000045197989 */ /* 0x000e2400000e0018 */
[-C--:B------:R-:W-:Y:S02]  /*3b30*/  ISETP.GT.AND P1, PT, R67, R24.reuse, PT ;  /* 0x000000184300720c */ /* 0x080fe40003f24270 */
[----:B0-----:R-:W-:Y:S02]  /*3b40*/  SEL R18, R25, RZ, !P0 ;  /* 0x000000ff19127207 */ /* 0x001fe40004000000 */
[----:B------:R-:W-:-:S03]  /*3b50*/  ISETP.GT.AND P0, PT, R66, R24, PT ;  /* 0x000000184200720c */ /* 0x000fc60003f04270 */
[----:B------:R-:W-:-:S05]  /*3b60*/  IMAD.IADD R71, R69, 0x1, R18 ;  /* 0x0000000145477824 */ /* 0x000fca00078e0212 */
[----:B------:R-:W0:Y:S02]  /*3b70*/  SHFL.DOWN PT, R25, R71, 0x8, R24 ;  /* 0x0900000047197989 */ /* 0x000e2400000e0018 */
[----:B0-----:R-:W-:Y:S02]  /*3b80*/  SEL R18, R25, RZ, !P0 ;  /* 0x000000ff19127207 */ /* 0x001fe40004000000 */
[----:B------:R-:W-:-:S03]  /*3b90*/  ISETP.NE.AND P0, PT, R20, 0x65, PT ;  /* 0x000000651400780c */ /* 0x000fc60003f05270 */
[----:B------:R-:W-:Y:S02]  /*3ba0*/  IMAD.IADD R73, R71, 0x1, R18 ;  /* 0x0000000147497824 */ /* 0x000fe400078e0212 */
[----:B------:R-:W0:Y:S03]  /*3bb0*/  LDC.64 R18, c[0x0][0x3a8] ;  /* 0x0000ea00ff127b82 */ /* 0x000e260000000a00 */
[----:B------:R-:W1:Y:S05]  /*3bc0*/  SHFL.DOWN PT, R25, R73, 0x10, R24 ;  /* 0x0a00000049197989 */ /* 0x000e6a00000e0018 */
[----:B------:R-:W-:-:S02]  /*3bd0*/  VOTE.ALL P0, P0 ;  /* 0x0000000000ff7806 */ /* 0x000fc40000000000 */
[----:B0-----:R-:W-:Y:S02]  /*3be0*/  IADD3 R69, P2, PT, R18, 0x100, RZ ;  /* 0x0000010012457810 */ /* 0x001fe40007f5e0ff */
[----:B-1----:R-:W-:-:S03]  /*3bf0*/  SEL R68, R25, RZ, !P1 ;  /* 0x000000ff19447207 */ /* 0x002fc60004800000 */
[----:B------:R-:W-:Y:S02]  /*3c00*/  IMAD.X R70, RZ, RZ, R19, P2 ;  /* 0x000000ffff467224 */ /* 0x000fe400010e0613 */
[----:B------:R-:W-:-:S07]  /*3c10*/  IMAD.IADD R68, R73, 0x1, R68 ;  /* 0x0000000149447824 */ /* 0x000fce00078e0244 */
.L_x_454:
[----:B------:R-:W-:Y:S05]  /*3c20*/  @!P0 BRA `(.L_x_314) ;  /* 0x0000000000dc8947 */ /* 0x000fea0003800000 */
.L_x_322:
[----:B------:R-:W-:Y:S02]  /*3c30*/  IMAD.MOV.U32 R18, RZ, RZ, R69 ;  /* 0x000000ffff127224 */ /* 0x000fe400078e0045 */
[----:B------:R-:W-:Y:S02]  /*3c40*/  IMAD.MOV.U32 R19, RZ, RZ, R70 ;  /* 0x000000ffff137224 */ /* 0x000fe400078e0046 */
[----:B------:R-:W-:-:S05]  /*3c50*/  IMAD.WIDE R18, R53, 0x8, R18 ;  /* 0x0000000835127825 */ /* 0x000fca00078e0212 */
[----:B------:R-:W2:Y:S01]  /*3c60*/  LD.E.64.STRONG.GPU R20, desc[UR8][R18.64+-0x100] ;  /* 0xffff000812147980 */ /* 0x000ea2000c10fb00 */
[----:B------:R-:W-:Y:S05]  /*3c70*/  YIELD ;  /* 0x0000000000007946 */ /* 0x000fea0003800000 */
[----:B------:R-:W-:Y:S01]  /*3c80*/  UMOV UR5, 0xffffffff ;  /* 0xffffffff00057882 */ /* 0x000fe20000000000 */
[----:B--2---:R-:W-:Y:S02]  /*3c90*/  ISETP.NE.AND P0, PT, R20, 0x63, PT ;  /* 0x000000631400780c */ /* 0x004fe40003f05270 */
[----:B------:R-:W-:Y:S11]  /*3ca0*/  BRA.DIV UR5, `(.L_x_315) ;  /* 0x0000007e057c7947 */ /* 0x000ff6000b800000 */
[----:B------:R-:W-:-:S13]  /*3cb0*/  VOTE.ANY P0, !P0 ;  /* 0x0000000000ff7806 */ /* 0x000fda0004000100 */
.L_x_457:
[----:B------:R-:W-:Y:S05]  /*3cc0*/  @!P0 BRA `(.L_x_316) ;  /* 0x0000000000348947 */ /* 0x000fea0003800000 */
[----:B------:R-:W-:-:S13]  /*3cd0*/  ISETP.GT.U32.AND P1, PT, R63, 0x1f3, PT ;  /* 0x000001f33f00780c */ /* 0x000fda0003f24070 */
.L_x_320:
[----:B------:R-:W-:Y:S05]  /*3ce0*/  YIELD ;  /* 0x0000000000007946 */ /* 0x000fea0003800000 */
[----:B------:R-:W-:Y:S05]  /*3cf0*/  @P1 BRA `(.L_x_317) ;  /* 0x0000000000081947 */ /* 0x000fea0003800000 */
[----:B------:R0:W-:Y:S06]  /*3d00*/  MEMBAR.SC.CTA ;  /* 0x0000000000007992 */ /* 0x0001ec0000000000 */
[----:B0-----:R-:W-:Y:S05]  /*3d10*/  BRA `(.L_x_318) ;  /* 0x0000000000087947 */ /* 0x001fea0003800000 */
.L_x_317:
[----:B------:R-:W-:Y:S05]  /*3d20*/  NANOSLEEP 0x48 ;  /* 0x000000480000795d */ /* 0x000fea0003800000 */
[----:B------:R-:W-:Y:S01]  /*3d30*/  NOP ;  /* 0x0000000000007918 */ /* 0x000fe20000000000 */
.L_x_318:
[----:B------:R-:W2:Y:S01]  /*3d40*/  LD.E.64.STRONG.GPU R20, desc[UR8][R18.64+-0x100] ;  /* 0xffff000812147980 */ /* 0x000ea2000c10fb00 */
[----:B------:R-:W-:Y:S01]  /*3d50*/  UMOV UR5, 0xffffffff ;  /* 0xffffffff00057882 */ /* 0x000fe20000000000 */
[----:B--2---:R-:W-:Y:S02]  /*3d60*/  ISETP.NE.AND P0, PT, R20, 0x63, PT ;  /* 0x000000631400780c */ /* 0x004fe40003f05270 */
[----:B------:R-:W-:Y:S11]  /*3d70*/  BRA.DIV UR5, `(.L_x_319) ;  /* 0x0000007e05687947 */ /* 0x000ff6000b800000 */
[----:B------:R-:W-:-:S13]  /*3d80*/  VOTE.ANY P0, !P0 ;  /* 0x0000000000ff7806 */ /* 0x000fda0004000100 */
.L_x_460:
[----:B------:R-:W-:Y:S05]  /*3d90*/  @P0 BRA `(.L_x_320) ;  /* 0xfffffffc00d00947 */ /* 0x000fea000383ffff */
.L_x_316:
[----:B------:R-:W-:Y:S01]  /*3da0*/  UMOV UR5, 0xffffffff ;  /* 0xffffffff00057882 */ /* 0x000fe20000000000 */
[----:B------:R-:W-:Y:S02]  /*3db0*/  ISETP.NE.AND P0, PT, R20, 0x65, PT ;  /* 0x000000651400780c */ /* 0x000fe40003f05270 */
[----:B------:R-:W-:Y:S11]  /*3dc0*/  BRA.DIV UR5, `(.L_x_321) ;  /* 0x0000007e05747947 */ /* 0x000ff6000b800000 */
[----:B------:R-:W-:Y:S01]  /*3dd0*/  VOTE.ANY R22, PT, !P0 ;  /* 0x0000000000167806 */ /* 0x000fe200040e0100 */
[----:B------:R-:W-:-:S03]  /*3de0*/  VIADD R53, R53, 0xffffffe0 ;  /* 0xffffffe035357836 */ /* 0x000fc60000000000 */
[----:B------:R-:W-:-:S05]  /*3df0*/  LOP3.LUT R22, R22, 0x80000000, R16, 0xec, !PT ;  /* 0x8000000016167812 */ /* 0x000fca00078eec10 */
[----:B------:R-:W-:-:S05]  /*3e00*/  VIADD R19, R22, 0xffffffff ;  /* 0xffffffff16137836 */ /* 0x000fca0000000000 */
[----:B------:R-:W-:-:S04]  /*3e10*/  LOP3.LUT R19, R22, R19, RZ, 0xc, !PT ;  /* 0x0000001316137212 */ /* 0x000fc800078e0cff */
[----:B------:R-:W0:Y:S02]  /*3e20*/  POPC R24, R19 ;  /* 0x0000001300187309 */ /* 0x000e240000000000 */
[----:B0-----:R-:W0:Y:S01]  /*3e30*/  SHFL.DOWN PT, R25, R21, 0x1, R24 ;  /* 0x0820000015197989 */ /* 0x001e2200000e0018 */
[-C--:B------:R-:W-:Y:S02]  /*3e40*/  ISETP.GE.AND P0, PT, R59, R24.reuse, PT ;  /* 0x000000183b00720c */ /* 0x080fe40003f06270 */
[-C--:B------:R-:W-:Y:S02]  /*3e50*/  ISETP.GT.AND P1, PT, R67, R24.reuse, PT ;  /* 0x000000184300720c */ /* 0x080fe40003f24270 */
[----:B0-----:R-:W-:Y:S02]  /*3e60*/  SEL R18, R25, RZ, !P0 ;  /* 0x000000ff19127207 */ /* 0x001fe40004000000 */
[----:B------:R-:W-:-:S03]  /*3e70*/  ISETP.GT.AND P0, PT, R64, R24, PT ;  /* 0x000000184000720c */ /* 0x000fc60003f04270 */
[----:B------:R-:W-:-:S05]  /*3e80*/  IMAD.IADD R71, R18, 0x1, R21 ;  /* 0x0000000112477824 */ /* 0x000fca00078e0215 */
[----:B------:R-:W0:Y:S02]  /*3e90*/  SHFL.DOWN PT, R25, R71, 0x2, R24 ;  /* 0x0840000047197989 */ /* 0x000e2400000e0018 */
        /* <DEDUP_REMOVED lines=15> */
.L_x_469:
[----:B------:R-:W-:Y:S05]  /*3f90*/  @P0 BRA `(.L_x_322) ;  /* 0xfffffffc00240947 */ /* 0x000fea000383ffff */
.L_x_314:
[----:B------:R-:W-:Y:S02]  /*3fa0*/  ISETP.NE.AND P1, PT, R2, RZ, PT ;  /* 0x000000ff0200720c */ /* 0x000fe40003f25270 */
[----:B------:R-:W-:-:S11]  /*3fb0*/  ISETP.NE.AND P0, PT, R59, RZ, PT ;  /* 0x000000ff3b00720c */ /* 0x000fd60003f05270 */
[----:B------:R-:W0:Y:S01]  /*3fc0*/  @!P1 S2R R19, SR_CgaCtaId ;  /* 0x0000000000139919 */ /* 0x000e220000008800 */
[----:B------:R-:W-:Y:S01]  /*3fd0*/  @!P1 MOV R18, 0x400 ;  /* 0x0000040000129802 */ /* 0x000fe20000000f00 */
[----:B------:R-:W-:Y:S01]  /*3fe0*/  @!P1 IMAD.IADD R17, R17, 0x1, R68 ;  /* 0x0000000111119824 */ /* 0x000fe200078e0244 */
[----:B------:R-:W-:Y:S01]  /*3ff0*/  @!P0 MOV R20, 0x400 ;  /* 0x0000040000148802 */ /* 0x000fe20000000f00 */
[----:B------:R-:W1:Y:S01]  /*4000*/  @!P0 S2R R21, SR_CgaCtaId ;  /* 0x0000000000158919 */ /* 0x000e620000008800 */
[----:B------:R-:W-:-:S05]  /*4010*/  @!P1 IMAD.MOV.U32 R16, RZ, RZ, 0x65 ;  /* 0x00000065ff109424 */ /* 0x000fca00078e00ff */
[----:B------:R2:W-:Y:S01]  /*4020*/  @!P1 ST.E.64.STRONG.GPU desc[UR8][R60.64+0x100], R16 ;  /* 0x000100103c009985 */ /* 0x0005e2000c10fb08 */
[----:B0-----:R-:W-:Y:S02]  /*4030*/  @!P1 LEA R18, R19, R18, 0x18 ;  /* 0x0000001213129211 */ /* 0x001fe400078ec0ff */
[----:B-1----:R-:W-:-:S03]  /*4040*/  @!P0 LEA R19, R21, R20, 0x18 ;  /* 0x0000001415138211 */ /* 0x002fc600078ec0ff */
[----:B------:R2:W-:Y:S01]  /*4050*/  @!P1 STS [R18+0x48], R17 ;  /* 0x0000481112009388 */ /* 0x0005e20000000800 */
[----:B------:R-:W-:Y:S02]  /*4060*/  IMAD.MOV.U32 R21, RZ, RZ, R62 ;  /* 0x000000ffff157224 */ /* 0x000fe400078e003e */
[----:B------:R-:W-:Y:S01]  /*4070*/  @!P0 IMAD.MOV.U32 R21, RZ, RZ, R68 ;  /* 0x000000ffff158224 */ /* 0x000fe200078e0044 */
[----:B------:R2:W-:Y:S04]  /*4080*/  @!P1 STS [R18+0x44], R68 ;  /* 0x0000444412009388 */ /* 0x0005e80000000800 */
[----:B------:R2:W-:Y:S02]  /*4090*/  @!P0 STS [R19+0x28], R68 ;  /* 0x0000284413008388 */ /* 0x0005e40000000800 */
.L_x_304:
[----:B------:R-:W-:Y:S05]  /*40a0*/  WARPSYNC.ALL ;  /* 0x0000000000007948 */ /* 0x000fea0003800000 */
[----:B------:R-:W0:Y:S08]  /*40b0*/  S2UR UR6, SR_CgaCtaId ;  /* 0x00000000000679c3 */ /* 0x000e300000008800 */
[----:B------:R-:W-:Y:S01]  /*40c0*/  BAR.SYNC.DEFER_BLOCKING 0x0 ;  /* 0x0000000000007b1d */ /* 0x000fe20000010000 */
[----:B------:R-:W-:-:S02]  /*40d0*/  ISETP.NE.AND P0, PT, R2, RZ, PT ;  /* 0x000000ff0200720c */ /* 0x000fc40003f05270 */
[C---:B------:R-:W-:Y:S02]  /*40e0*/  ISETP.NE.AND P4, PT, R33.reuse, RZ, PT ;  /* 0x000000ff2100720c */ /* 0x040fe40003f85270 */
[----:B------:R-:W-:Y:S01]  /*40f0*/  LOP3.LUT R24, R33, 0x1, RZ, 0x3c, !PT ;  /* 0x0000000121187812 */ /* 0x000fe200078e3cff */
[----:B------:R-:W-:Y:S01]  /*4100*/  UMOV UR5, 0x400 ;  /* 0x0000040000057882 */ /* 0x000fe20000000000 */
[----:B------:R-:W-:Y:S02]  /*4110*/  ISETP.NE.AND P3, PT, R32, RZ, PT ;  /* 0x000000ff2000720c */ /* 0x000fe40003f65270 */
[C---:B------:R-:W-:Y:S02]  /*4120*/  ISETP.NE.AND P5, PT, R51.reuse, RZ, PT ;  /* 0x000000ff3300720c */ /* 0x040fe40003fa5270 */
[----:B------:R-:W-:Y:S02]  /*4130*/  LOP3.LUT R51, R51, 0x1, RZ, 0x3c, !PT ;  /* 0x0000000133337812 */ /* 0x000fe400078e3cff */
[----:B------:R-:W-:-:S02]  /*4140*/  ISETP.NE.AND P2, PT, R52, RZ, PT ;  /* 0x000000ff3400720c */ /* 0x000fc40003f45270 */
[----:B------:R-:W-:Y:S01]  /*4150*/  ISETP.NE.AND P1, PT, R54, RZ, PT ;  /* 0x000000ff3600720c */ /* 0x000fe20003f25270 */
[----:B0-----:R-:W-:Y:S01]  /*4160*/  ULEA UR5, UR6, UR5, 0x18 ;  /* 0x0000000506057291 */ /* 0x001fe2000f8ec0ff */
[----:B------:R-:W0:Y:S08]  /*4170*/  LDCU.64 UR6, c[0x0][0x398] ;  /* 0x00007300ff0677ac */ /* 0x000e300008000a00 */
[----:B--2---:R-:W1:Y:S04]  /*4180*/  LDS R16, [UR5+0x28] ;  /* 0x00002805ff107984 */ /* 0x004e680008000800 */
[----:B------:R-:W-:Y:S04]  /*4190*/  LDS R19, [UR5+0x44] ;  /* 0x00004405ff137984 */ /* 0x000fe80008000800 */
[----:B------:R-:W2:Y:S01]  /*41a0*/  LDS R17, [UR5+0x4c] ;  /* 0x00004c05ff117984 */ /* 0x000ea20008000800 */
[----:B-1----:R-:W-:Y:S01]  /*41b0*/  SEL R16, R16, RZ, P0 ;  /* 0x000000ff10107207 */ /* 0x002fe20000000000 */
[----:B------:R-:W-:Y:S01]  /*41c0*/  BAR.SYNC.DEFER_BLOCKING 0x0 ;  /* 0x0000000000007b1d */ /* 0x000fe20000010000 */
[----:B------:R-:W-:-:S03]  /*41d0*/  ISETP.NE.AND P0, PT, R55, RZ, PT ;  /* 0x000000ff3700720c */ /* 0x000fc60003f05270 */
[----:B------:R-:W-:Y:S01]  /*41e0*/  IMAD.IADD R16, R16, 0x1, R21 ;  /* 0x0000000110107824 */ /* 0x000fe200078e0215 */
[----:B--2---:R-:W-:-:S03]  /*41f0*/  IADD3 R21, PT, PT, -R17, 0x1400, RZ ;  /* 0x0000140011157810 */ /* 0x004fc60007ffe1ff */
[--C-:B------:R-:W-:Y:S01]  /*4200*/  IMAD.IADD R20, R16, 0x1, -R19.reuse ;  /* 0x0000000110147824 */ /* 0x100fe200078e0a13 */
[----:B------:R-:W-:Y:S01]  /*4210*/  IADD3 R23, PT, PT, R19, -R16, -R36 ;  /* 0x8000001013177210 */ /* 0x000fe20007ffe824 */
[--C-:B------:R-:W-:Y:S01]  /*4220*/  IMAD.IADD R18, R37, 0x1, R16.reuse ;  /* 0x0000000125127824 */ /* 0x100fe200078e0210 */
[----:B------:R-:W-:Y:S01]  /*4230*/  LOP3.LUT R37, R34, 0x1, RZ, 0x3c, !PT ;  /* 0x0000000122257812 */ /* 0x000fe200078e3cff */
[----:B------:R-:W-:Y:S01]  /*4240*/  IMAD.IADD R16, R40, 0x1, R16 ;  /* 0x0000000128107824 */ /* 0x000fe200078e0210 */
[C---:B------:R-:W-:Y:S01]  /*4250*/  IADD3 R17, PT, PT, R2.reuse, R17, R19 ;  /* 0x0000001102117210 */ /* 0x040fe20007ffe013 */
[----:B------:R-:W-:Y:S02]  /*4260*/  IMAD R22, R2, 0x14, R23 ;  /* 0x0000001402167824 */ /* 0x000fe400078e0217 */
[----:B------:R-:W-:Y:S02]  /*4270*/  IMAD.IADD R23, R21, 0x1, R20 ;  /* 0x0000000115177824 */ /* 0x000fe400078e0214 */
[----:B------:R-:W-:-:S02]  /*4280*/  IMAD.IADD R33, R19, 0x1, -R18 ;  /* 0x0000000113217824 */ /* 0x000fc400078e0a12 */
[----:B------:R-:W-:Y:S02]  /*4290*/  IMAD R20, R2, 0x14, -R20 ;  /* 0x0000001402147824 */ /* 0x000fe400078e0a14 */
[----:B------:R-:W-:Y:S02]  /*42a0*/  VIADD R22, R22, 0x1 ;  /* 0x0000000116167836 */ /* 0x000fe40000000000 */
[----:B------:R-:W-:Y:S01]  /*42b0*/  IMAD.IADD R25, R36, 0x1, R23 ;  /* 0x0000000124197824 */ /* 0x000fe200078e0217 */
[----:B------:R-:W-:Y:S01]  /*42c0*/  SEL R20, R23, R20, !P3 ;  /* 0x0000001417147207 */ /* 0x000fe20005800000 */
[----:B------:R-:W-:Y:S01]  /*42d0*/  IMAD R33, R2, 0x14, R33 ;  /* 0x0000001402217824 */ /* 0x000fe200078e0221 */
[----:B------:R-:W-:Y:S01]  /*42e0*/  ISETP.NE.AND P3, PT, R34, RZ, PT ;  /* 0x000000ff2200720c */ /* 0x000fe20003f65270 */
[----:B------:R-:W-:Y:S01]  /*42f0*/  IMAD.IADD R24, R24, 0x1, R25 ;  /* 0x0000000118187824 */ /* 0x000fe200078e0219 */
[----:B------:R-:W-:Y:S01]  /*4300*/  SEL R22, R25, R22, !P4 ;  /* 0x0000001619167207 */ /* 0x000fe20006000000 */
[----:B------:R-:W-:Y:S01]  /*4310*/  VIADD R33, R33, 0x2 ;  /* 0x0000000221217836 */ /* 0x000fe20000000000 */
[----:B------:R-:W-:Y:S01]  /*4320*/  IADD3 R25, PT, PT, R19, -R18, -R37 ;  /* 0x8000001213197210 */ /* 0x000fe20007ffe825 */
[----:B------:R-:W-:Y:S01]  /*4330*/  VIADD R17, R17, 0xffffec00 ;  /* 0xffffec0011117836 */ /* 0x000fe20000000000 */
[----:B------:R-:W-:-:S02]  /*4340*/  LEA R23, R20, UR5, 0x2 ;  /* 0x0000000514177c11 */ /* 0x000fc4000f8e10ff */
[----:B------:R-:W-:Y:S01]  /*4350*/  SEL R33, R24, R33, !P3 ;  /* 0x0000002118217207 */ /* 0x000fe20005800000 */
[----:B------:R-:W-:Y:S01]  /*4360*/  IMAD.IADD R24, R37, 0x1, R24 ;  /* 0x0000000125187824 */ /* 0x000fe200078e0218 */
[C---:B------:R-:W-:Y:S01]  /*4370*/  ISETP.NE.AND P3, PT, R35.reuse, RZ, PT ;  /* 0x000000ff2300720c */ /* 0x040fe20003f65270 */
[----:B------:R-:W-:Y:S01]  /*4380*/  IMAD R25, R2, 0x14, R25 ;  /* 0x0000001402197824 */ /* 0x000fe200078e0219 */
[----:B------:R-:W-:Y:S01]  /*4390*/  LOP3.LUT R37, R35, 0x1, RZ, 0x3c, !PT ;  /* 0x0000000123257812 */ /* 0x000fe200078e3cff */
[----:B------:R-:W-:Y:S01]  /*43a0*/  IMAD.IADD R35, R19, 0x1, -R16 ;  /* 0x0000000113237824 */ /* 0x000fe200078e0a10 */
[----:B-----5:R1:W-:Y:S01]  /*43b0*/  STS [R23], R58 ;  /* 0x0000003a17007388 */ /* 0x0203e20000000800 */
[----:B------:R-:W-:Y:S01]  /*43c0*/  VIADD R25, R25, 0x3 ;  /* 0x0000000319197836 */ /* 0x000fe20000000000 */
[----:B------:R-:W-:Y:S01]  /*43d0*/  LEA R22, R22, UR5, 0x2 ;  /* 0x0000000516167c11 */ /* 0x000fe2000f8e10ff */
[----:B------:R-:W-:Y:S01]  /*43e0*/  IMAD R35, R2, 0x14, R35 ;  /* 0x0000001402237824 */ /* 0x000fe200078e0223 */
[----:B------:R-:W-:-:S02]  /*43f0*/  ISETP.NE.AND P4, PT, R38, RZ, PT ;  /* 0x000000ff2600720c */ /* 0x000fc40003f85270 */
[----:B------:R-:W-:Y:S01]  /*4400*/  SEL R25, R24, R25, !P3 ;  /* 0x0000001918197207 */ /* 0x000fe20005800000 */
[----:B------:R-:W-:Y:S01]  /*4410*/  IMAD.IADD R24, R37, 0x1, R24 ;  /* 0x0000000125187824 */ /* 0x000fe200078e0218 */
[----:B------:R-:W-:Y:S01]  /*4420*/  ISETP.NE.AND P3, PT, R39, RZ, PT ;  /* 0x000000ff2700720c */ /* 0x000fe20003f65270 */
[----:B------:R-:W-:Y:S01]  /*4430*/  VIADD R35, R35, 0x4 ;  /* 0x0000000423237836 */ /* 0x000fe20000000000 */
[----:B-1----:R-:W-:Y:S01]  /*4440*/  LOP3.LUT R23, R38, 0x1, RZ, 0x3c, !PT ;  /* 0x0000000126177812 */ /* 0x002fe200078e3cff */
[----:B------:R1:W-:Y:S01]  /*4450*/  STS [R22], R3 ;  /* 0x0000000316007388 */ /* 0x0003e20000000800 */
[----:B------:R-:W-:Y:S02]  /*4460*/  LOP3.LUT R39, R39, 0x1, RZ, 0x3c, !PT ;  /* 0x0000000127277812 */ /* 0x000fe400078e3cff */
[----:B------:R-:W-:Y:S01]  /*4470*/  SEL R35, R24, R35, !P4 ;  /* 0x0000002318237207 */ /* 0x000fe20006000000 */
[----:B------:R-:W-:Y:S01]  /*4480*/  IMAD.IADD R16, R23, 0x1, R16 ;  /* 0x0000000117107824 */ /* 0x000fe200078e0210 */
[----:B------:R-:W-:Y:S01]  /*4490*/  LEA R33, R33, UR5, 0x2 ;  /* 0x0000000521217c11 */ /* 0x000fe2000f8e10ff */
[----:B------:R-:W-:Y:S01]  /*44a0*/  IMAD.IADD R24, R23, 0x1, R24 ;  /* 0x0000000117187824 */ /* 0x000fe200078e0218 */
[----:B------:R-:W-:-:S02]  /*44b0*/  ISETP.NE.AND P4, PT, R41, RZ, PT ;  /* 0x000000ff2900720c */ /* 0x000fc40003f85270 */
[----:B------:R-:W-:Y:S01]  /*44c0*/  LEA R18, R25, UR5, 0x2 ;  /* 0x0000000519127c11 */ /* 0x000fe2000f8e10ff */
[--C-:B-1----:R-:W-:Y:S01]  /*44d0*/  IMAD.IADD R3, R19, 0x1, -R16.reuse ;  /* 0x0000000113037824 */ /* 0x102fe200078e0a10 */
[----:B------:R-:W-:Y:S01]  /*44e0*/  LOP3.LUT R41, R41, 0x1, RZ, 0x3c, !PT ;  /* 0x0000000129297812 */ /* 0x000fe200078e3cff */
[----:B------:R-:W-:Y:S01]  /*44f0*/  IMAD.IADD R16, R39, 0x1, R16 ;  /* 0x0000000127107824 */ /* 0x000fe200078e0210 */
[----:B------:R-:W-:Y:S01]  /*4500*/  STS [R33], R4 ;  /* 0x0000000421007388 */ /* 0x000fe20000000800 */
[C---:B------:R-:W-:Y:S01]  /*4510*/  IMAD R3, R2.reuse, 0x14, R3 ;  /* 0x0000001402037824 */ /* 0x040fe200078e0203 */
[----:B------:R-:W-:Y:S01]  /*4520*/  LEA R35, R35, UR5, 0x2 ;  /* 0x0000000523237c11 */ /* 0x000fe2000f8e10ff */
[--C-:B------:R-:W-:Y:S01]  /*4530*/  IMAD.IADD R23, R19, 0x1, -R16.reuse ;  /* 0x0000000113177824 */ /* 0x100fe200078e0a10 */
[----:B------:R1:W-:Y:S01]  /*4540*/  STS [R18], R5 ;  /* 0x0000000512007388 */ /* 0x0003e20000000800 */
[----:B------:R-:W-:Y:S02]  /*4550*/  VIADD R3, R3, 0x5 ;  /* 0x0000000503037836 */ /* 0x000fe40000000000 */
[----:B------:R-:W-:Y:S01]  /*4560*/  IMAD.IADD R16, R41, 0x1, R16 ;  /* 0x0000000129107824 */ /* 0x000fe200078e0210 */
[----:B------:R-:W-:Y:S01]  /*4570*/  STS [R35], R6 ;  /* 0x0000000623007388 */ /* 0x000fe20000000800 */
[----:B------:R-:W-:Y:S01]  /*4580*/  IMAD R23, R2, 0x14, R23 ;  /* 0x0000001402177824 */ /* 0x000fe200078e0217 */
[----:B------:R-:W-:Y:S01]  /*4590*/  SEL R3, R24, R3, !P3 ;  /* 0x0000000318037207 */ /* 0x000fe20005800000 */
[----:B------:R-:W-:Y:S01]  /*45a0*/  IMAD.IADD R25, R19, 0x1, -R16 ;  /* 0x0000000113197824 */ /* 0x000fe200078e0a10 */
[C---:B------:R-:W-:Y:S01]  /*45b0*/  ISETP.NE.AND P3, PT, R42.reuse, RZ, PT ;  /* 0x000000ff2a00720c */ /* 0x040fe20003f65270 */
[----:B------:R-:W-:Y:S01]  /*45c0*/  IMAD.IADD R24, R39, 0x1, R24 ;  /* 0x0000000127187824 */ /* 0x000fe200078e0218 */
[----:B-1----:R-:W-:Y:S01]  /*45d0*/  LOP3.LUT R5, R42, 0x1, RZ, 0x3c, !PT ;  /* 0x000000012a057812 */ /* 0x002fe200078e3cff */
[----:B------:R-:W-:Y:S01]  /*45e0*/  VIADD R23, R23, 0x6 ;  /* 0x0000000617177836 */ /* 0x000fe20000000000 */
[----:B------:R-:W-:Y:S01]  /*45f0*/  LEA R4, R3, UR5, 0x2 ;  /* 0x0000000503047c11 */ /* 0x000fe2000f8e10ff */
[----:B------:R-:W-:Y:S01]  /*4600*/  IMAD R25, R2, 0x14, R25 ;  /* 0x0000001402197824 */ /* 0x000fe200078e0219 */
[----:B------:R-:W-:Y:S01]  /*4610*/  LOP3.LUT R33, R44, 0x1, RZ, 0x3c, !PT ;  /* 0x000000012c217812 */ /* 0x000fe200078e3cff */
[----:B------:R-:W-:Y:S01]  /*4620*/  IMAD.IADD R16, R5, 0x1, R16 ;  /* 0x0000000105107824 */ /* 0x000fe200078e0210 */
[----:B------:R-:W-:Y:S01]  /*4630*/  SEL R23, R24, R23, !P4 ;  /* 0x0000001718177207 */ /* 0x000fe20006000000 */
[----:B------:R-:W-:Y:S01]  /*4640*/  IMAD.IADD R24, R41, 0x1, R24 ;  /* 0x0000000129187824 */ /* 0x000fe200078e0218 */
[----:B------:R-:W-:Y:S01]  /*4650*/  ISETP.NE.AND P4, PT, R43, RZ, PT ;  /* 0x000000ff2b00720c */ /* 0x000fe20003f85270 */
[--C-:B------:R-:W-:Y:S01]  /*4660*/  IMAD.IADD R3, R19, 0x1, -R16.reuse ;  /* 0x0000000113037824 */ /* 0x100fe200078e0a10 */
[----:B------:R-:W-:Y:S01]  /*4670*/  LOP3.LUT R43, R43, 0x1, RZ, 0x3c, !PT ;  /* 0x000000012b2b7812 */ /* 0x000fe200078e3cff */
[----:B------:R-:W-:Y:S01]  /*4680*/  VIADD R25, R25, 0x7 ;  /* 0x0000000719197836 */ /* 0x000fe20000000000 */
[----:B------:R1:W-:Y:S01]  /*4690*/  STS [R4], R7 ;  /* 0x0000000704007388 */ /* 0x0003e20000000800 */
[----:B------:R-:W-:Y:S01]  /*46a0*/  IMAD R3, R2, 0x14, R3 ;  /* 0x0000001402037824 */ /* 0x000fe200078e0203 */
[----:B------:R-:W-:Y:S01]  /*46b0*/  LEA R23, R23, UR5, 0x2 ;  /* 0x0000000517177c11 */ /* 0x000fe2000f8e10ff */
[----:B------:R-:W-:Y:S01]  /*46c0*/  IMAD.IADD R16, R43, 0x1, R16 ;  /* 0x000000012b107824 */ /* 0x000fe200078e0210 */
[----:B------:R-:W-:Y:S01]  /*46d0*/  SEL R25, R24, R25, !P3 ;  /* 0x0000001918197207 */ /* 0x000fe20005800000 */
[----:B------:R-:W-:Y:S01]  /*46e0*/  IMAD.IADD R24, R5, 0x1, R24 ;  /* 0x0000000105187824 */ /* 0x000fe200078e0218 */
[----:B------:R-:W-:Y:S01]  /*46f0*/  ISETP.NE.AND P3, PT, R44, RZ, PT ;  /* 0x000000ff2c00720c */ /* 0x000fe20003f65270 */
[----:B------:R-:W-:Y:S01]  /*4700*/  VIADD R3, R3, 0x8 ;  /* 0x0000000803037836 */ /* 0x000fe20000000000 */
[----:B------:R2:W-:Y:S01]  /*4710*/  STS [R23], R8 ;  /* 0x0000000817007388 */ /* 0x0005e20000000800 */
[--C-:B------:R-:W-:Y:S01]  /*4720*/  IMAD.IADD R5, R19, 0x1, -R16.reuse ;  /* 0x0000000113057824 */ /* 0x100fe200078e0a10 */
[----:B-1----:R-:W-:Y:S01]  /*4730*/  LEA R4, R25, UR5, 0x2 ;  /* 0x0000000519047c11 */ /* 0x002fe2000f8e10ff */
[----:B------:R-:W-:Y:S01]  /*4740*/  IMAD.IADD R16, R33, 0x1, R16 ;  /* 0x0000000121107824 */ /* 0x000fe200078e0210 */
[----:B------:R-:W-:Y:S01]  /*4750*/  SEL R3, R24, R3, !P4 ;  /* 0x0000000318037207 */ /* 0x000fe20006000000 */
[----:B------:R-:W-:Y:S01]  /*4760*/  IMAD R5, R2, 0x14, R5 ;  /* 0x0000001402057824 */ /* 0x000fe200078e0205 */
[----:B------:R-:W-:Y:S01]  /*4770*/  ISETP.NE.AND P4, PT, R45, RZ, PT ;  /* 0x000000ff2d00720c */ /* 0x000fe20003f85270 */
[----:B------:R-:W-:Y:S01]  /*4780*/  IMAD.IADD R7, R19, 0x1, -R16 ;  /* 0x0000000113077824 */ /* 0x000fe200078e0a10 */
[----:B------:R-:W-:Y:S01]  /*4790*/  LOP3.LUT R45, R45, 0x1, RZ, 0x3c, !PT ;  /* 0x000000012d2d7812 */ /* 0x000fe200078e3cff */
[----:B------:R-:W-:Y:S01]  /*47a0*/  IMAD.IADD R24, R43, 0x1, R24 ;  /* 0x000000012b187824 */ /* 0x000fe200078e0218 */
[----:B------:R1:W-:Y:S01]  /*47b0*/  STS [R4], R9 ;  /* 0x0000000904007388 */ /* 0x0003e20000000800 */
[----:B------:R-:W-:Y:S01]  /*47c0*/  VIADD R5, R5, 0x9 ;  /* 0x0000000905057836 */ /* 0x000fe20000000000 */
[----:B--2---:R-:W-:Y:S01]  /*47d0*/  LOP3.LUT R23, R46, 0x1, RZ, 0x3c, !PT ;  /* 0x000000012e177812 */ /* 0x004fe200078e3cff */
[----:B------:R-:W-:Y:S01]  /*47e0*/  IMAD.IADD R16, R45, 0x1, R16 ;  /* 0x000000012d107824 */ /* 0x000fe200078e0210 */
[----:B------:R-:W-:Y:S01]  /*47f0*/  LEA R3, R3, UR5, 0x2 ;  /* 0x0000000503037c11 */ /* 0x000fe2000f8e10ff */
[----:B------:R-:W-:Y:S01]  /*4800*/  IMAD R7, R2, 0x14, R7 ;  /* 0x0000001402077824 */ /* 0x000fe200078e0207 */
[----:B------:R-:W-:Y:S01]  /*4810*/  SEL R5, R24, R5, !P3 ;  /* 0x0000000518057207 */ /* 0x000fe20005800000 */
[----:B------:R-:W-:Y:S01]  /*4820*/  IMAD.IADD R24, R33, 0x1, R24 ;  /* 0x0000000121187824 */ /* 0x000fe200078e0218 */
[----:B------:R-:W-:Y:S01]  /*4830*/  ISETP.NE.AND P3, PT, R46, RZ, PT ;  /* 0x000000ff2e00720c */ /* 0x000fe20003f65270 */
[----:B------:R-:W-:Y:S01]  /*4840*/  VIADD R7, R7, 0xa ;  /* 0x0000000a07077836 */ /* 0x000fe20000000000 */
[----:B------:R2:W-:Y:S01]  /*4850*/  STS [R3], R10 ;  /* 0x0000000a03007388 */ /* 0x0005e20000000800 */
[--C-:B-1----:R-:W-:Y:S01]  /*4860*/  IMAD.IADD R9, R19, 0x1, -R16.reuse ;  /* 0x0000000113097824 */ /* 0x102fe200078e0a10 */
[----:B------:R-:W-:Y:S01]  /*4870*/  LEA R4, R5, UR5, 0x2 ;  /* 0x0000000505047c11 */ /* 0x000fe2000f8e10ff */
[----:B------:R-:W-:Y:S01]  /*4880*/  IMAD.IADD R16, R23, 0x1, R16 ;  /* 0x0000000117107824 */ /* 0x000fe200078e0210 */
[----:B------:R-:W-:Y:S01]  /*4890*/  SEL R7, R24, R7, !P4 ;  /* 0x0000000718077207 */ /* 0x000fe20006000000 */
[----:B------:R-:W-:Y:S01]  /*48a0*/  IMAD R9, R2, 0x14, R9 ;  /* 0x0000001402097824 */ /* 0x000fe200078e0209 */
[----:B------:R-:W-:Y:S01]  /*48b0*/  ISETP.NE.AND P4, PT, R47, RZ, PT ;  /* 0x000000ff2f00720c */ /* 0x000fe20003f85270 */
[----:B------:R-:W-:Y:S01]  /*48c0*/  IMAD.IADD R24, R45, 0x1, R24 ;  /* 0x000000012d187824 */ /* 0x000fe200078e0218 */
[----:B------:R-:W-:Y:S01]  /*48d0*/  LOP3.LUT R47, R47, 0x1, RZ, 0x3c, !PT ;  /* 0x000000012f2f7812 */ /* 0x000fe200078e3cff */
[----:B------:R-:W-:Y:S01]  /*48e0*/  VIADD R9, R9, 0xb ;  /* 0x0000000b09097836 */ /* 0x000fe20000000000 */
[----:B------:R1:W-:Y:S01]  /*48f0*/  STS [R4], R11 ;  /* 0x0000000b04007388 */ /* 0x0003e20000000800 */
[--C-:B--2---:R-:W-:Y:S01]  /*4900*/  IMAD.IADD R3, R19, 0x1, -R16.reuse ;  /* 0x0000000113037824 */ /* 0x104fe200078e0a10 */
[----:B------:R-:W-:Y:S01]  /*4910*/  LEA R7, R7, UR5, 0x2 ;  /* 0x0000000507077c11 */ /* 0x000fe2000f8e10ff */
[----:B------:R-:W-:Y:S01]  /*4920*/  IMAD.IADD R16, R47, 0x1, R16 ;  /* 0x000000012f107824 */ /* 0x000fe200078e0210 */
[----:B------:R-:W-:Y:S01]  /*4930*/  SEL R9, R24, R9, !P3 ;  /* 0x0000000918097207 */ /* 0x000fe20005800000 */
[----:B------:R-:W-:Y:S01]  /*4940*/  IMAD R3, R2, 0x14, R3 ;  /* 0x0000001402037824 */ /* 0x000fe200078e0203 */
[C---:B------:R-:W-:Y:S01]  /*4950*/  ISETP.NE.AND P3, PT, R48.reuse, RZ, PT ;  /* 0x000000ff3000720c */ /* 0x040fe20003f65270 */
[----:B------:R-:W-:Y:S01]  /*4960*/  IMAD.IADD R24, R23, 0x1, R24 ;  /* 0x0000000117187824 */ /* 0x000fe200078e0218 */
[----:B------:R2:W-:Y:S01]  /*4970*/  STS [R7], R12 ;  /* 0x0000000c07007388 */ /* 0x0005e20000000800 */
[----:B------:R-:W-:Y:S01]  /*4980*/  VIADD R3, R3, 0xc ;  /* 0x0000000c03037836 */ /* 0x000fe20000000000 */
[----:B-1----:R-:W-:Y:S01]  /*4990*/  LEA R4, R9, UR5, 0x2 ;  /* 0x0000000509047c11 */ /* 0x002fe2000f8e10ff */
[----:B------:R-:W-:Y:S01]  /*49a0*/  IMAD.IADD R5, R19, 0x1, -R16 ;  /* 0x0000000113057824 */ /* 0x000fe200078e0a10 */
[----:B------:R-:W-:-:S02]  /*49b0*/  LOP3.LUT R9, R48, 0x1, RZ, 0x3c, !PT ;  /* 0x0000000130097812 */ /* 0x000fc400078e3cff */
[----:B------:R-:W-:Y:S01]  /*49c0*/  SEL R3, R24, R3, !P4 ;  /* 0x0000000318037207 */ /* 0x000fe20006000000 */
[C---:B------:R-:W-:Y:S01]  /*49d0*/  IMAD R5, R2.reuse, 0x14, R5 ;  /* 0x0000001402057824 */ /* 0x040fe200078e0205 */
[----:B------:R-:W-:Y:S01]  /*49e0*/  ISETP.NE.AND P4, PT, R49, RZ, PT ;  /* 0x000000ff3100720c */ /* 0x000fe20003f85270 */
[----:B------:R-:W-:Y:S01]  /*49f0*/  IMAD.IADD R16, R9, 0x1, R16 ;  /* 0x0000000109107824 */ /* 0x000fe200078e0210 */
[----:B------:R-:W-:Y:S01]  /*4a00*/  LOP3.LUT R49, R49, 0x1, RZ, 0x3c, !PT ;  /* 0x0000000131317812 */ /* 0x000fe200078e3cff */
[----:B------:R-:W-:Y:S01]  /*4a10*/  IMAD.IADD R24, R47, 0x1, R24 ;  /* 0x000000012f187824 */ /* 0x000fe200078e0218 */
[----:B------:R1:W-:Y:S01]  /*4a20*/  STS [R4], R13 ;  /* 0x0000000d04007388 */ /* 0x0003e20000000800 */
[----:B------:R-:W-:Y:S01]  /*4a30*/  VIADD R5, R5, 0xd ;  /* 0x0000000d05057836 */ /* 0x000fe20000000000 */
[----:B------:R-:W-:Y:S01]  /*4a40*/  LEA R3, R3, UR5, 0x2 ;  /* 0x0000000503037c11 */ /* 0x000fe2000f8e10ff */
[--C-:B--2---:R-:W-:Y:S01]  /*4a50*/  IMAD.IADD R7, R19, 0x1, -R16.reuse ;  /* 0x0000000113077824 */ /* 0x104fe200078e0a10 */
[----:B------:R-:W-:Y:S01]  /*4a60*/  LEA R12, R2, UR5, 0x2 ;  /* 0x00000005020c7c11 */ /* 0x000fe2000f8e10ff */
[----:B------:R-:W-:Y:S01]  /*4a70*/  IMAD.IADD R16, R49, 0x1, R16 ;  /* 0x0000000131107824 */ /* 0x000fe200078e0210 */
[----:B------:R-:W-:Y:S01]  /*4a80*/  SEL R5, R24, R5, !P3 ;  /* 0x0000000518057207 */ /* 0x000fe20005800000 */
[----:B------:R-:W-:Y:S01]  /*4a90*/  IMAD R7, R2, 0x14, R7 ;  /* 0x0000001402077824 */ /* 0x000fe200078e0207 */
[----:B------:R2:W-:Y:S01]  /*4aa0*/  STS [R3], R14 ;  /* 0x0000000e03007388 */ /* 0x0005e20000000800 */
[----:B------:R-:W-:Y:S01]  /*4ab0*/  IMAD.IADD R24, R9, 0x1, R24 ;  /* 0x0000000109187824 */ /* 0x000fe200078e0218 */
[C---:B-1----:R-:W-:Y:S01]  /*4ac0*/  LOP3.LUT R13, R50.reuse, 0x1, RZ, 0x3c, !PT ;  /* 0x00000001320d7812 */ /* 0x042fe200078e3cff */
[--C-:B------:R-:W-:Y:S01]  /*4ad0*/  IMAD.IADD R9, R19, 0x1, -R16.reuse ;  /* 0x0000000113097824 */ /* 0x100fe200078e0a10 */
[----:B------:R-:W-:Y:S01]  /*4ae0*/  ISETP.NE.AND P3, PT, R50, RZ, PT ;  /* 0x000000ff3200720c */ /* 0x000fe20003f65270 */
[----:B------:R-:W-:Y:S01]  /*4af0*/  VIADD R7, R7, 0xe ;  /* 0x0000000e07077836 */ /* 0x000fe20000000000 */
[----:B------:R-:W-:Y:S01]  /*4b00*/  LEA R6, R5, UR5, 0x2 ;  /* 0x0000000505067c11 */ /* 0x000fe2000f8e10ff */
[----:B------:R-:W-:-:S02]  /*4b10*/  IMAD.IADD R16, R13, 0x1, R16 ;  /* 0x000000010d107824 */ /* 0x000fc400078e0210 */
[----:B------:R-:W-:Y:S01]  /*4b20*/  IMAD R9, R2, 0x14, R9 ;  /* 0x0000001402097824 */ /* 0x000fe200078e0209 */
[----:B------:R-:W-:Y:S01]  /*4b30*/  SEL R7, R24, R7, !P4 ;  /* 0x0000000718077207 */ /* 0x000fe20006000000 */
[----:B--2---:R-:W-:Y:S01]  /*4b40*/  IMAD.IADD R3, R51, 0x1, R16 ;  /* 0x0000000133037824 */ /* 0x004fe200078e0210 */
[----:B------:R1:W-:Y:S01]  /*4b50*/  STS [R6], R15 ;  /* 0x0000000f06007388 */ /* 0x0003e20000000800 */
[----:B------:R-:W-:Y:S01]  /*4b60*/  IMAD.IADD R24, R49, 0x1, R24 ;  /* 0x0000000131187824 */ /* 0x000fe200078e0218 */
[----:B------:R-:W-:Y:S01]  /*4b70*/  LEA R7, R7, UR5, 0x2 ;  /* 0x0000000507077c11 */ /* 0x000fe2000f8e10ff */
[----:B------:R-:W-:Y:S02]  /*4b80*/  VIADD R9, R9, 0xf ;  /* 0x0000000f09097836 */ /* 0x000fe40000000000 */
[--C-:B------:R-:W-:Y:S02]  /*4b90*/  IMAD.IADD R4, R56, 0x1, R3.reuse ;  /* 0x0000000138047824 */ /* 0x100fe400078e0203 */
[C---:B------:R-:W-:Y:S01]  /*4ba0*/  IMAD.IADD R5, R19.reuse, 0x1, -R16 ;  /* 0x0000000113057824 */ /* 0x040fe200078e0a10 */
[----:B------:R-:W-:Y:S01]  /*4bb0*/  SEL R9, R24, R9, !P3 ;  /* 0x0000000918097207 */ /* 0x000fe20005800000 */
[C---:B------:R-:W-:Y:S01]  /*4bc0*/  IMAD.IADD R11, R19.reuse, 0x1, -R3 ;  /* 0x00000001130b7824 */ /* 0x040fe200078e0a03 */
[----:B-1----:R-:W-:Y:S01]  /*4bd0*/  IADD3 R15, PT, PT, R19, -R4, -R57 ;  /* 0x80000004130f7210 */ /* 0x002fe20007ffe839 */
[----:B------:R-:W-:Y:S01]  /*4be0*/  IMAD.IADD R24, R13, 0x1, R24 ;  /* 0x000000010d187824 */ /* 0x000fe200078e0218 */
[----:B------:R-:W-:Y:S01]  /*4bf0*/  STS [R7], R26 ;  /* 0x0000001a07007388 */ /* 0x000fe20000000800 */
[----:B------:R-:W-:Y:S01]  /*4c00*/  IMAD.IADD R13, R19, 0x1, -R4 ;  /* 0x00000001130d7824 */ /* 0x000fe200078e0a04 */
[----:B------:R-:W-:Y:S01]  /*4c10*/  LEA R4, R9, UR5, 0x2 ;  /* 0x0000000509047c11 */ /* 0x000fe2000f8e10ff */
[----:B------:R-:W-:-:S02]  /*4c20*/  IMAD R5, R2, 0x14, R5 ;  /* 0x0000001402057824 */ /* 0x000fc400078e0205 */
[C---:B------:R-:W-:Y:S02]  /*4c30*/  IMAD R11, R2.reuse, 0x14, R11 ;  /* 0x00000014020b7824 */ /* 0x040fe400078e020b */
[----:B------:R-:W-:Y:S01]  /*4c40*/  IMAD.IADD R3, R51, 0x1, R24 ;  /* 0x0000000133037824 */ /* 0x000fe200078e0218 */
[----:B------:R-:W-:Y:S01]  /*4c50*/  STS [R4], R27 ;  /* 0x0000001b04007388 */ /* 0x000fe20000000800 */
[C---:B------:R-:W-:Y:S02]  /*4c60*/  IMAD R13, R2.reuse, 0x14, R13 ;  /* 0x00000014020d7824 */ /* 0x040fe400078e020d */
        /* <DEDUP_REMOVED lines=10> */
[----:B------:R-:W-:Y:S01]  /*4d10*/  @!P0 IMAD.IADD R15, R57, 0x1, R56 ;  /* 0x00000001390f8824 */ /* 0x000fe200078e0238 */
[----:B------:R-:W-:Y:S01]  /*4d20*/  SEL R13, R56, R13, !P1 ;  /* 0x0000000d380d7207 */ /* 0x000fe20004800000 */
[----:B------:R1:W-:Y:S01]  /*4d30*/  STS [R5], R28 ;  /* 0x0000001c05007388 */ /* 0x0003e20000000800 */
[-C--:B------:R-:W-:Y:S01]  /*4d40*/  ISETP.GE.AND P5, PT, R2, R21.reuse, PT ;  /* 0x000000150200720c */ /* 0x080fe20003fa6270 */
[----:B------:R-:W-:Y:S01]  /*4d50*/  IMAD.IADD R3, R0, 0x1, -R19 ;  /* 0x0000000100037824 */ /* 0x000fe200078e0a13 */
[----:B------:R-:W-:Y:S01]  /*4d60*/  LEA R13, R13, UR5, 0x2 ;  /* 0x000000050d0d7c11 */ /* 0x000fe2000f8e10ff */
[----:B------:R-:W-:Y:S01]  /*4d70*/  STS [R6], R29 ;  /* 0x0000001d06007388 */ /* 0x000fe20000000800 */
[----:B------:R-:W-:Y:S01]  /*4d80*/  LEA R10, R15, UR5, 0x2 ;  /* 0x000000050f0a7c11 */ /* 0x000fe2000f8e10ff */
[----:B------:R-:W-:Y:S01]  /*4d90*/  VIADD R14, R2, 0x300 ;  /* 0x00000300020e7836 */ /* 0x000fe20000000000 */
[C---:B------:R-:W-:Y:S01]  /*4da0*/  IADD3 R0, P0, PT, R3.reuse, R2, RZ ;  /* 0x0000000203007210 */ /* 0x040fe20007f1e0ff */
[----:B------:R-:W-:Y:S03]  /*4db0*/  STS [R13], R30 ;  /* 0x0000001e0d007388 */ /* 0x000fe60000000800 */
[C---:B-1----:R-:W-:Y:S01]  /*4dc0*/  LEA.HI.X.SX32 R5, R3.reuse, RZ, 0x1, P0 ;  /* 0x000000ff03057211 */ /* 0x042fe200000f0eff */
[----:B------:R1:W-:Y:S01]  /*4dd0*/  STS [R10], R31 ;  /* 0x0000001f0a007388 */ /* 0x0003e20000000800 */
[----:B------:R-:W-:Y:S01]  /*4de0*/  BAR.SYNC.DEFER_BLOCKING 0x0 ;  /* 0x0000000000007b1d */ /* 0x000fe20000010000 */
[----:B0-----:R-:W-:Y:S01]  /*4df0*/  LEA R4, P0, R0, UR6, 0x2 ;  /* 0x0000000600047c11 */ /* 0x001fe2000f8010ff */
[----:B------:R-:W-:Y:S01]  /*4e00*/  @!P5 IMAD.IADD R3, R3, 0x1, R2 ;  /* 0x000000010303d824 */ /* 0x000fe200078e0202 */
[----:B------:R-:W-:-:S02]  /*4e10*/  ISETP.GE.AND P2, PT, R14, R21, PT ;  /* 0x000000150e00720c */ /* 0x000fc40003f46270 */
[----:B------:R-:W-:-:S03]  /*4e20*/  LEA.HI.X R5, R0, UR7, R5, 0x2, P0 ;  /* 0x0000000700057c11 */ /* 0x000fc600080f1405 */
[----:B------:R-:W0:Y:S01]  /*4e30*/  @!P5 LDC.64 R8, c[0x0][0x398] ;  /* 0x0000e600ff08db82 */ /* 0x000e220000000a00 */
[C---:B------:R-:W-:Y:S02]  /*4e40*/  VIADD R0, R2.reuse, 0x100 ;  /* 0x0000010002007836 */ /* 0x040fe40000000000 */
[----:B-1----:R-:W-:-:S03]  /*4e50*/  VIADD R10, R2, 0x200 ;  /* 0x00000200020a7836 */ /* 0x002fc60000000000 */
[-C--:B------:R-:W-:Y:S02]  /*4e60*/  ISETP.GE.AND P4, PT, R0, R21.reuse, PT ;  /* 0x000000150000720c */ /* 0x080fe40003f86270 */
[----:B------:R-:W1:Y:S01]  /*4e70*/  LDC.64 R6, c[0x0][0x390] ;  /* 0x0000e400ff067b82 */ /* 0x000e620000000a00 */
[----:B------:R-:W-:Y:S02]  /*4e80*/  LOP3.LUT R0, R2, 0x400, RZ, 0xfc, !PT ;  /* 0x0000040002007812 */ /* 0x000fe400078efcff */
[-C--:B------:R-:W-:Y:S01]  /*4e90*/  ISETP.GE.AND P3, PT, R10, R21.reuse, PT ;  /* 0x000000150a00720c */ /* 0x080fe20003f66270 */
[----:B------:R-:W-:Y:S01]  /*4ea0*/  VIADD R10, R2, 0x500 ;  /* 0x00000500020a7836 */ /* 0x000fe20000000000 */
[----:B------:R-:W-:Y:S01]  /*4eb0*/  ISETP.GE.AND P1, PT, R0, R21, PT ;  /* 0x000000150000720c */ /* 0x000fe20003f26270 */
[----:B------:R-:W-:-:S03]  /*4ec0*/  VIADD R0, R2, 0x600 ;  /* 0x0000060002007836 */ /* 0x000fc60000000000 */
[-C--:B------:R-:W-:Y:S01]  /*4ed0*/  ISETP.GE.AND P0, PT, R10, R21.reuse, PT ;  /* 0x000000150a00720c */ /* 0x080fe20003f06270 */
[----:B------:R-:W2:Y:S01]  /*4ee0*/  LDS R11, [R12] ;  /* 0x000000000c0b7984 */ /* 0x000ea20000000800 */
[----:B------:R-:W-:Y:S01]  /*4ef0*/  ISETP.GE.AND P6, PT, R0, R21, PT ;  /* 0x000000150000720c */ /* 0x000fe20003fc6270 */
[C---:B------:R-:W-:Y:S01]  /*4f00*/  VIADD R10, R2.reuse, 0x700 ;  /* 0x00000700020a7836 */ /* 0x040fe20000000000 */
[----:B------:R-:W-:Y:S01]  /*4f10*/  LOP3.LUT R0, R2, 0x800, RZ, 0xfc, !PT ;  /* 0x0000080002007812 */ /* 0x000fe200078efcff */
[----:B------:R-:W3:Y:S01]  /*4f20*/  LDS R15, [R12+0x400] ;  /* 0x000400000c0f7984 */ /* 0x000ee20000000800 */
[----:B0-----:R-:W-:-:S03]  /*4f30*/  @!P5 IMAD.WIDE R8, R3, 0x4, R8 ;  /* 0x000000040308d825 */ /* 0x001fc600078e0208 */
[----:B------:R-:W0:Y:S04]  /*4f40*/  LDS R13, [R12+0x800] ;  /* 0x000800000c0d7984 */ /* 0x000e280000000800 */
[----:B------:R-:W4:Y:S01]  /*4f50*/  LDS R23, [R12+0xc00] ;  /* 0x000c00000c177984 */ /* 0x000f220000000800 */
[----:B-1----:R-:W-:-:S03]  /*4f60*/  IMAD.WIDE R6, R17, 0x4, R6 ;  /* 0x0000000411067825 */ /* 0x002fc600078e0206 */
[----:B------:R-:W1:Y:S04]  /*4f70*/  LDS R19, [R12+0x1000] ;  /* 0x001000000c137984 */ /* 0x000e680000000800 */
[----:B------:R-:W1:Y:S04]  /*4f80*/  LDS R25, [R12+0x1400] ;  /* 0x001400000c197984 */ /* 0x000e680000000800 */
[----:B------:R-:W1:Y:S04]  /*4f90*/  LDS R3, [R12+0x1800] ;  /* 0x001800000c037984 */ /* 0x000e680000000800 */
[----:B------:R-:W1:Y:S04]  /*4fa0*/  LDS R17, [R12+0x1c00] ;  /* 0x001c00000c117984 */ /* 0x000e680000000800 */
[----:B------:R-:W1:Y:S04]  /*4fb0*/  LDS R27, [R12+0x2000] ;  /* 0x002000000c1b7984 */ /* 0x000e680000000800 */
[----:B------:R-:W1:Y:S04]  /*4fc0*/  LDS R29, [R12+0x2400] ;  /* 0x002400000c1d7984 */ /* 0x000e680000000800 */
[----:B--2---:R-:W-:Y:S04]  /*4fd0*/  @P5 STG.E desc[UR8][R6.64], R11 ;  /* 0x0000000b06005986 */ /* 0x004fe8000c101908 */
[----:B------:R2:W-:Y:S01]  /*4fe0*/  @!P5 STG.E desc[UR8][R8.64], R11 ;  /* 0x0000000b0800d986 */ /* 0x0005e2000c101908 */
[----:B------:R-:W-:-:S03]  /*4ff0*/  ISETP.GE.AND P5, PT, R10, R21, PT ;  /* 0x000000150a00720c */ /* 0x000fc60003fa6270 */
[----:B---3--:R-:W-:Y:S04]  /*5000*/  @P4 STG.E desc[UR8][R6.64+0x400], R15 ;  /* 0x0004000f06004986 */ /* 0x008fe8000c101908 */
[----:B------:R-:W-:Y:S01]  /*5010*/  @!P4 STG.E desc[UR8][R4.64+0x400], R15 ;  /* 0x0004000f0400c986 */ /* 0x000fe2000c101908 */
[----:B------:R-:W-:Y:S01]  /*5020*/  ISETP.GE.AND P4, PT, R0, R21, PT ;  /* 0x000000150000720c */ /* 0x000fe20003f86270 */
[C---:B------:R-:W-:Y:S02]  /*5030*/  VIADD R0, R2.reuse, 0x900 ;  /* 0x0000090002007836 */ /* 0x040fe40000000000 */
[----:B------:R-:W3:Y:S01]  /*5040*/  LDS R9, [R12+0x2800] ;  /* 0x002800000c097984 */ /* 0x000ee20000000800 */
[----:B--2---:R-:W-:-:S03]  /*5050*/  VIADD R8, R2, 0xf00 ;  /* 0x00000f0002087836 */ /* 0x004fc60000000000 */
[----:B0-----:R-:W-:Y:S04]  /*5060*/  @P3 STG.E desc[UR8][R6.64+0x800], R13 ;  /* 0x0008000d06003986 */ /* 0x001fe8000c101908 */
[----:B------:R-:W0:Y:S04]  /*5070*/  LDS R11, [R12+0x2c00] ;  /* 0x002c00000c0b7984 */ /* 0x000e280000000800 */
[----:B------:R-:W-:Y:S01]  /*5080*/  @!P3 STG.E desc[UR8][R4.64+0x800], R13 ;  /* 0x0008000d0400b986 */ /* 0x000fe2000c101908 */
[----:B------:R-:W-:Y:S01]  /*5090*/  ISETP.GE.AND P3, PT, R0, R21, PT ;  /* 0x000000150000720c */ /* 0x000fe20003f66270 */
[----:B------:R-:W-:-:S02]  /*50a0*/  VIADD R0, R2, 0xa00 ;  /* 0x00000a0002007836 */ /* 0x000fc40000000000 */
[----:B------:R-:W2:Y:S04]  /*50b0*/  LDS R15, [R12+0x3000] ;  /* 0x003000000c0f7984 */ /* 0x000ea80000000800 */
[----:B------:R-:W2:Y:S04]  /*50c0*/  LDS R13, [R12+0x3400] ;  /* 0x003400000c0d7984 */ /* 0x000ea80000000800 */
[----:B----4-:R-:W-:Y:S04]  /*50d0*/  @P2 STG.E desc[UR8][R6.64+0xc00], R23 ;  /* 0x000c001706002986 */ /* 0x010fe8000c101908 */
[----:B------:R-:W-:Y:S01]  /*50e0*/  @!P2 STG.E desc[UR8][R4.64+0xc00], R23 ;  /* 0x000c00170400a986 */ /* 0x000fe2000c101908 */
[----:B------:R-:W-:Y:S01]  /*50f0*/  ISETP.GE.AND P2, PT, R0, R21, PT ;  /* 0x000000150000720c */ /* 0x000fe20003f46270 */
[----:B------:R-:W-:-:S02]  /*5100*/  VIADD R0, R2, 0xb00 ;  /* 0x00000b0002007836 */ /* 0x000fc40000000000 */
[----:B------:R-:W4:Y:S04]  /*5110*/  LDS R31, [R12+0x3800] ;  /* 0x003800000c1f7984 */ /* 0x000f280000000800 */
[----:B------:R-:W4:Y:S04]  /*5120*/  LDS R33, [R12+0x3c00] ;  /* 0x003c00000c217984 */ /* 0x000f280000000800 */
[----:B------:R-:W4:Y:S04]  /*5130*/  LDS R23, [R12+0x4000] ;  /* 0x004000000c177984 */ /* 0x000f280000000800 */
[----:B-1----:R-:W-:Y:S04]  /*5140*/  @P1 STG.E desc[UR8][R6.64+0x1000], R19 ;  /* 0x0010001306001986 */ /* 0x002fe8000c101908 */
[----:B------:R-:W-:Y:S01]  /*5150*/  @!P1 STG.E desc[UR8][R4.64+0x1000], R19 ;  /* 0x0010001304009986 */ /* 0x000fe2000c101908 */
[----:B------:R-:W-:-:S02]  /*5160*/  ISETP.GE.AND P1, PT, R0, R21, PT ;  /* 0x000000150000720c */ /* 0x000fc40003f26270 */
[----:B------:R-:W-:Y:S01]  /*5170*/  LOP3.LUT R0, R2, 0xc00, RZ, 0xfc, !PT ;  /* 0x00000c0002007812 */ /* 0x000fe200078efcff */
[----:B------:R-:W1:Y:S04]  /*5180*/  LDS R35, [R12+0x4400] ;  /* 0x004400000c237984 */ /* 0x000e680000000800 */
[----:B------:R-:W1:Y:S04]  /*5190*/  LDS R19, [R12+0x4800] ;  /* 0x004800000c137984 */ /* 0x000e680000000800 */
[----:B------:R-:W-:Y:S04]  /*51a0*/  @P0 STG.E desc[UR8][R6.64+0x1400], R25 ;  /* 0x0014001906000986 */ /* 0x000fe8000c101908 */
[----:B------:R-:W1:Y:S04]  /*51b0*/  LDS R37, [R12+0x4c00] ;  /* 0x004c00000c257984 */ /* 0x000e680000000800 */
[----:B------:R0:W-:Y:S01]  /*51c0*/  @!P0 STG.E desc[UR8][R4.64+0x1400], R25 ;  /* 0x0014001904008986 */ /* 0x0001e2000c101908 */
[----:B------:R-:W-:Y:S01]  /*51d0*/  ISETP.GE.AND P0, PT, R0, R21, PT ;  /* 0x000000150000720c */ /* 0x000fe20003f06270 */
[----:B------:R-:W-:-:S02]  /*51e0*/  VIADD R0, R2, 0xd00 ;  /* 0x00000d0002007836 */ /* 0x000fc40000000000 */
[----:B------:R0:W-:Y:S04]  /*51f0*/  @P6 STG.E desc[UR8][R6.64+0x1800], R3 ;  /* 0x0018000306006986 */ /* 0x0001e8000c101908 */
[----:B------:R0:W-:Y:S01]  /*5200*/  @!P6 STG.E desc[UR8][R4.64+0x1800], R3 ;  /* 0x001800030400e986 */ /* 0x0001e2000c101908 */
[-C--:B------:R-:W-:Y:S01]  /*5210*/  ISETP.GE.AND P6, PT, R0, R21.reuse, PT ;  /* 0x000000150000720c */ /* 0x080fe20003fc6270 */
[----:B------:R-:W-:Y:S02]  /*5220*/  VIADD R0, R2, 0xe00 ;  /* 0x00000e0002007836 */ /* 0x000fe40000000000 */
[----:B------:R0:W-:Y:S04]  /*5230*/  @P5 STG.E desc[UR8][R6.64+0x1c00], R17 ;  /* 0x001c001106005986 */ /* 0x0001e8000c101908 */
[----:B------:R0:W-:Y:S01]  /*5240*/  @!P5 STG.E desc[UR8][R4.64+0x1c00], R17 ;  /* 0x001c00110400d986 */ /* 0x0001e2000c101908 */
[----:B------:R-:W-:-:S02]  /*5250*/  ISETP.GE.AND P5, PT, R0, R21, PT ;  /* 0x000000150000720c */ /* 0x000fc40003fa6270 */
[----:B------:R-:W-:Y:S01]  /*5260*/  LOP3.LUT R0, R2, 0x1000, RZ, 0xfc, !PT ;  /* 0x0000100002007812 */ /* 0x000fe200078efcff */
[----:B------:R0:W-:Y:S04]  /*5270*/  @P4 STG.E desc[UR8][R6.64+0x2000], R27 ;  /* 0x0020001b06004986 */ /* 0x0001e8000c101908 */
[----:B------:R0:W-:Y:S01]  /*5280*/  @!P4 STG.E desc[UR8][R4.64+0x2000], R27 ;  /* 0x0020001b0400c986 */ /* 0x0001e2000c101908 */
[-C--:B------:R-:W-:Y:S01]  /*5290*/  ISETP.GE.AND P4, PT, R8, R21.reuse, PT ;  /* 0x000000150800720c */ /* 0x080fe20003f86270 */
[----:B------:R-:W-:Y:S02]  /*52a0*/  VIADD R8, R2, 0x1100 ;  /* 0x0000110002087836 */ /* 0x000fe40000000000 */
[----:B------:R0:W-:Y:S04]  /*52b0*/  @P3 STG.E desc[UR8][R6.64+0x2400], R29 ;  /* 0x0024001d06003986 */ /* 0x0001e8000c101908 */
[----:B------:R0:W-:Y:S01]  /*52c0*/  @!P3 STG.E desc[UR8][R4.64+0x2400], R29 ;  /* 0x0024001d0400b986 */ /* 0x0001e2000c101908 */
[----:B------:R-:W-:Y:S01]  /*52d0*/  ISETP.GE.AND P3, PT, R0, R21, PT ;  /* 0x000000150000720c */ /* 0x000fe20003f66270 */
[----:B------:R-:W-:-:S02]  /*52e0*/  VIADD R0, R2, 0x1200 ;  /* 0x0000120002007836 */ /* 0x000fc40000000000 */
[----:B---3--:R3:W-:Y:S01]  /*52f0*/  @P2 STG.E desc[UR8][R6.64+0x2800], R9 ;  /* 0x0028000906002986 */ /* 0x0087e2000c101908 */
[----:B------:R-:W-:-:S03]  /*5300*/  VIADD R2, R2, 0x1300 ;  /* 0x0000130002027836 */ /* 0x000fc60000000000 */
[----:B------:R3:W-:Y:S01]  /*5310*/  @!P2 STG.E desc[UR8][R4.64+0x2800], R9 ;  /* 0x002800090400a986 */ /* 0x0007e2000c101908 */
[----:B------:R-:W-:-:S03]  /*5320*/  ISETP.GE.AND P2, PT, R8, R21, PT ;  /* 0x000000150800720c */ /* 0x000fc60003f46270 */
[----:B0-----:R3:W-:Y:S04]  /*5330*/  @P1 STG.E desc[UR8][R6.64+0x2c00], R11 ;  /* 0x002c000b06001986 */ /* 0x0017e8000c101908 */
[----:B------:R3:W-:Y:S01]  /*5340*/  @!P1 STG.E desc[UR8][R4.64+0x2c00], R11 ;  /* 0x002c000b04009986 */ /* 0x0007e2000c101908 */
[----:B------:R-:W-:-:S03]  /*5350*/  ISETP.GE.AND P1, PT, R0, R21, PT ;  /* 0x000000150000720c */ /* 0x000fc60003f26270 */
[----:B--2---:R3:W-:Y:S04]  /*5360*/  @P0 STG.E desc[UR8][R6.64+0x3000], R15 ;  /* 0x0030000f06000986 */ /* 0x0047e8000c101908 */
[----:B------:R3:W-:Y:S01]  /*5370*/  @!P0 STG.E desc[UR8][R4.64+0x3000], R15 ;  /* 0x0030000f04008986 */ /* 0x0007e2000c101908 */
[----:B------:R-:W-:-:S03]  /*5380*/  ISETP.GE.AND P0, PT, R2, R21, PT ;  /* 0x000000150200720c */ /* 0x000fc60003f06270 */
[----:B------:R3:W-:Y:S04]  /*5390*/  @P6 STG.E desc[UR8][R6.64+0x3400], R13 ;  /* 0x0034000d06006986 */ /* 0x0007e8000c101908 */
[----:B------:R3:W-:Y:S04]  /*53a0*/  @!P6 STG.E desc[UR8][R4.64+0x3400], R13 ;  /* 0x0034000d0400e986 */ /* 0x0007e8000c101908 */
[----:B----4-:R3:W-:Y:S04]  /*53b0*/  @P5 STG.E desc[UR8][R6.64+0x3800], R31 ;  /* 0x0038001f06005986 */ /* 0x0107e8000c101908 */
[----:B------:R3:W-:Y:S04]  /*53c0*/  @!P5 STG.E desc[UR8][R4.64+0x3800], R31 ;  /* 0x0038001f0400d986 */ /* 0x0007e8000c101908 */
[----:B------:R3:W-:Y:S04]  /*53d0*/  @P4 STG.E desc[UR8][R6.64+0x3c00], R33 ;  /* 0x003c002106004986 */ /* 0x0007e8000c101908 */
[----:B------:R3:W-:Y:S04]  /*53e0*/  @!P4 STG.E desc[UR8][R4.64+0x3c00], R33 ;  /* 0x003c00210400c986 */ /* 0x0007e8000c101908 */
[----:B------:R3:W-:Y:S04]  /*53f0*/  @P3 STG.E desc[UR8][R6.64+0x4000], R23 ;  /* 0x0040001706003986 */ /* 0x0007e8000c101908 */
[----:B------:R3:W-:Y:S04]  /*5400*/  @!P3 STG.E desc[UR8][R4.64+0x4000], R23 ;  /* 0x004000170400b986 */ /* 0x0007e8000c101908 */
[----:B-1----:R3:W-:Y:S04]  /*5410*/  @P2 STG.E desc[UR8][R6.64+0x4400], R35 ;  /* 0x0044002306002986 */ /* 0x0027e8000c101908 */
[----:B------:R3:W-:Y:S04]  /*5420*/  @!P2 STG.E desc[UR8][R4.64+0x4400], R35 ;  /* 0x004400230400a986 */ /* 0x0007e8000c101908 */
[----:B------:R3:W-:Y:S04]  /*5430*/  @P1 STG.E desc[UR8][R6.64+0x4800], R19 ;  /* 0x0048001306001986 */ /* 0x0007e8000c101908 */
[----:B------:R3:W-:Y:S04]  /*5440*/  @!P1 STG.E desc[UR8][R4.64+0x4800], R19 ;  /* 0x0048001304009986 */ /* 0x0007e8000c101908 */
[----:B------:R3:W-:Y:S01]  /*5450*/  @P0 STG.E desc[UR8][R6.64+0x4c00], R37 ;  /* 0x004c002506000986 */ /* 0x0007e2000c101908 */
[----:B------:R-:W-:Y:S05]  /*5460*/  @P0 EXIT ;  /* 0x000000000000094d */ /* 0x000fea0003800000 */
[----:B------:R-:W-:Y:S01]  /*5470*/  STG.E desc[UR8][R4.64+0x4c00], R37 ;  /* 0x004c002504007986 */ /* 0x000fe2000c101908 */
[----:B------:R-:W-:Y:S05]  /*5480*/  EXIT ;  /* 0x000000000000794d */ /* 0x000fea0003800000 */
.L_x_247:
[----:B------:R-:W0:Y:S01]  /*5490*/  LDCU UR4, c[0x0][0x3b4] ;  /* 0x00007680ff0477ac */ /* 0x000e220008000800 */
[----:B------:R-:W-:Y:S01]  /*54a0*/  ISETP.NE.AND P0, PT, R53, RZ, PT ;  /* 0x000000ff3500720c */ /* 0x000fe20003f05270 */
[----:B------:R-:W-:Y:S01]  /*54b0*/  BSSY.RECONVERGENT B0, `(.L_x_323) ;  /* 0x0000608000007945 */ /* 0x000fe20003800200 */
[----:B0-----:R-:W-:-:S11]  /*54c0*/  IADD3 R2, PT, PT, -R0, UR4, RZ ;  /* 0x0000000400027c10 */ /* 0x001fd6000fffe1ff */
[----:B------:R-:W-:Y:S05]  /*54d0*/  @P0 BRA `(.L_x_324) ;  /* 0x0000003000ec0947 */ /* 0x000fea0003800000 */
[----:B------:R-:W0:Y:S01]  /*54e0*/  S2R R3, SR_TID.X ;  /* 0x0000000000037919 */ /* 0x000e220000002100 */
[----:B------:R-:W1:Y:S08]  /*54f0*/  LDC.64 R6, c[0x0][0x380] ;  /* 0x0000e000ff067b82 */ /* 0x000e700000000a00 */
[----:B------:R-:W2:Y:S01]  /*5500*/  LDC.64 R4, c[0x0][0x388] ;  /* 0x0000e200ff047b82 */ /* 0x000ea20000000a00 */
[----:B0-----:R-:W-:-:S04]  /*5510*/  IMAD R13, R3, 0x14, RZ ;  /* 0x00000014030d7824 */ /* 0x001fc800078e02ff */
[C---:B------:R-:W-:Y:S01]  /*5520*/  VIADD R47, R13.reuse, 0x6 ;  /* 0x000000060d2f7836 */ /* 0x040fe20000000000 */
[CC--:B------:R-:W-:Y:S01]  /*5530*/  ISETP.GE.AND P6, PT, R13.reuse, R2.reuse, PT ;  /* 0x000000020d00720c */ /* 0x0c0fe20003fc6270 */
[----:B------:R-:W-:Y:S02]  /*5540*/  IMAD.IADD R9, R0, 0x1, R13 ;  /* 0x0000000100097824 */ /* 0x000fe400078e020d */
[----:B------:R-:W-:Y:S01]  /*5550*/  VIADD R49, R13, 0x8 ;  /* 0x000000080d317836 */ /* 0x000fe20000000000 */
[----:B------:R-:W-:Y:S01]  /*5560*/  ISETP.GE.AND P0, PT, R47, R2, PT ;  /* 0x000000022f00720c */ /* 0x000fe20003f06270 */
[----:B-1----:R-:W-:-:S04]  /*5570*/  IMAD.WIDE.U32 R6, R9, 0x4, R6 ;  /* 0x0000000409067825 */ /* 0x002fc800078e0006 */
[----:B--2---:R-:W-:-:S04]  /*5580*/  IMAD.WIDE.U32 R4, R9, 0x4, R4 ;  /* 0x0000000409047825 */ /* 0x004fc800078e0004 */
[C---:B------:R-:W-:Y:S01]  /*5590*/  VIADD R9, R13.reuse, 0x7 ;  /* 0x000000070d097836 */ /* 0x040fe20000000000 */
[----:B------:R-:W2:Y:S01]  /*55a0*/  @!P6 LDG.E R53, desc[UR8][R6.64] ;  /* 0x000000080635e981 */ /* 0x000ea2000c1e1900 */
[C---:B------:R-:W-:Y:S02]  /*55b0*/  VIADD R51, R13.reuse, 0x9 ;  /* 0x000000090d337836 */ /* 0x040fe40000000000 */
[----:B------:R-:W-:Y:S01]  /*55c0*/  VIADD R55, R13, 0xa ;  /* 0x0000000a0d377836 */ /* 0x000fe20000000000 */
[----:B------:R-:W3:Y:S01]  /*55d0*/  @!P0 LDG.E R31, desc[UR8][R6.64+0x18] ;  /* 0x00001808061f8981 */ /* 0x000ee2000c1e1900 */
[----:B------:R-:W-:Y:S01]  /*55e0*/  ISETP.GE.AND P0, PT, R9, R2, PT ;  /* 0x000000020900720c */ /* 0x000fe20003f06270 */
[C---:B------:R-:W-:Y:S02]  /*55f0*/  VIADD R57, R13.reuse, 0xb ;  /* 0x0000000b0d397836 */ /* 0x040fe40000000000 */
[C---:B------:R-:W-:Y:S02]  /*5600*/  VIADD R11, R13.reuse, 0x1 ;  /* 0x000000010d0b7836 */ /* 0x040fe40000000000 */
[----:B------:R-:W-:-:S02]  /*5610*/  VIADD R23, R13, 0x2 ;  /* 0x000000020d177836 */ /* 0x000fc40000000000 */
[----:B------:R-:W-:Y:S01]  /*5620*/  VIADD R27, R13, 0x3 ;  /* 0x000000030d1b7836 */ /* 0x000fe20000000000 */
[-C--:B------:R-:W-:Y:S01]  /*5630*/  ISETP.GE.AND P5, PT, R11, R2.reuse, PT ;  /* 0x000000020b00720c */ /* 0x080fe20003fa6270 */
[----:B------:R-:W-:Y:S01]  /*5640*/  VIADD R29, R13, 0x4 ;  /* 0x000000040d1d7836 */ /* 0x000fe20000000000 */
[-C--:B------:R-:W-:Y:S01]  /*5650*/  ISETP.GE.AND P4, PT, R23, R2.reuse, PT ;  /* 0x000000021700720c */ /* 0x080fe20003f86270 */
[----:B------:R-:W-:Y:S01]  /*5660*/  VIADD R45, R13, 0x5 ;  /* 0x000000050d2d7836 */ /* 0x000fe20000000000 */
[-C--:B------:R-:W-:Y:S01]  /*5670*/  ISETP.GE.AND P3, PT, R27, R2.reuse, PT ;  /* 0x000000021b00720c */ /* 0x080fe20003f66270 */
[----:B------:R-:W4:Y:S01]  /*5680*/  @!P0 LDG.E R30, desc[UR8][R6.64+0x1c] ;  /* 0x00001c08061e8981 */ /* 0x000f22000c1e1900 */
[-C--:B------:R-:W-:Y:S01]  /*5690*/  ISETP.GE.AND P0, PT, R49, R2.reuse, PT ;  /* 0x000000023100720c */ /* 0x080fe20003f06270 */
[----:B------:R-:W-:Y:S01]  /*56a0*/  VIADD R59, R13, 0xc ;  /* 0x0000000c0d3b7836 */ /* 0x000fe20000000000 */
[-C--:B------:R-:W-:Y:S01]  /*56b0*/  ISETP.GE.AND P2, PT, R29, R2.reuse, PT ;  /* 0x000000021d00720c */ /* 0x080fe20003f46270 */
[----:B------:R-:W-:Y:S01]  /*56c0*/  VIADD R41, R13, 0xd ;  /* 0x0000000d0d297836 */ /* 0x000fe20000000000 */
[----:B------:R-:W-:Y:S01]  /*56d0*/  ISETP.GE.AND P1, PT, R45, R2, PT ;  /* 0x000000022d00720c */ /* 0x000fe20003f26270 */
[----:B------:R-:W-:-:S02]  /*56e0*/  VIADD R61, R13, 0xe ;  /* 0x0000000e0d3d7836 */ /* 0x000fc40000000000 */
[C---:B------:R-:W-:Y:S01]  /*56f0*/  VIADD R43, R13.reuse, 0xf ;  /* 0x0000000f0d2b7836 */ /* 0x040fe20000000000 */
[----:B------:R-:W5:Y:S01]  /*5700*/  @!P5 LDG.E R42, desc[UR8][R6.64+0x4] ;  /* 0x00000408062ad981 */ /* 0x000f62000c1e1900 */
[C---:B------:R-:W-:Y:S02]  /*5710*/  VIADD R63, R13.reuse, 0x10 ;  /* 0x000000100d3f7836 */ /* 0x040fe40000000000 */
[C---:B------:R-:W-:Y:S01]  /*5720*/  VIADD R65, R13.reuse, 0x11 ;  /* 0x000000110d417836 */ /* 0x040fe20000000000 */
[----:B------:R-:W3:Y:S01]  /*5730*/  @!P4 LDG.E R39, desc[UR8][R6.64+0x8] ;  /* 0x000008080627c981 */ /* 0x000ee2000c1e1900 */
[C---:B------:R-:W-:Y:S02]  /*5740*/  VIADD R67, R13.reuse, 0x12 ;  /* 0x000000120d437836 */ /* 0x040fe40000000000 */
[----:B------:R-:W-:Y:S01]  /*5750*/  VIADD R69, R13, 0x13 ;  /* 0x000000130d457836 */ /* 0x000fe20000000000 */
[----:B------:R-:W4:Y:S01]  /*5760*/  @!P0 LDG.E R26, desc[UR8][R6.64+0x20] ;  /* 0x00002008061a8981 */ /* 0x000f22000c1e1900 */
[----:B------:R-:W-:-:S03]  /*5770*/  ISETP.GE.AND P0, PT, R51, R2, PT ;  /* 0x000000023300720c */ /* 0x000fc60003f06270 */
[----:B------:R-:W4:Y:S04]  /*5780*/  @!P3 LDG.E R37, desc[UR8][R6.64+0xc] ;  /* 0x00000c080625b981 */ /* 0x000f28000c1e1900 */
[----:B------:R-:W4:Y:S04]  /*5790*/  @!P2 LDG.E R35, desc[UR8][R6.64+0x10] ;  /* 0x000010080623a981 */ /* 0x000f28000c1e1900 */
[----:B------:R-:W4:Y:S04]  /*57a0*/  @!P1 LDG.E R33, desc[UR8][R6.64+0x14] ;  /* 0x0000140806219981 */ /* 0x000f28000c1e1900 */
[----:B------:R-:W4:Y:S01]  /*57b0*/  @!P0 LDG.E R25, desc[UR8][R6.64+0x24] ;  /* 0x0000240806198981 */ /* 0x000f22000c1e1900 */
[----:B------:R-:W-:-:S13]  /*57c0*/  ISETP.GE.AND P0, PT, R55, R2, PT ;  /* 0x000000023700720c */ /* 0x000fda0003f06270 */
[----:B------:R-:W4:Y:S01]  /*57d0*/  @!P0 LDG.E R22, desc[UR8][R6.64+0x28] ;  /* 0x0000280806168981 */ /* 0x000f22000c1e1900 */
[----:B------:R-:W-:-:S13]  /*57e0*/  ISETP.GE.AND P0, PT, R57, R2, PT ;  /* 0x000000023900720c */ /* 0x000fda0003f06270 */
[----:B------:R-:W4:Y:S01]  /*57f0*/  @!P0 LDG.E R21, desc[UR8][R6.64+0x2c] ;  /* 0x00002c0806158981 */ /* 0x000f22000c1e1900 */
[-C--:B------:R-:W-:Y:S02]  /*5800*/  ISETP.GE.AND P0, PT, R59, R2.reuse, PT ;  /* 0x000000023b00720c */ /* 0x080fe40003f06270 */
[-C--:B------:R-:W-:Y:S02]  /*5810*/  ISETP.GE.AND P1, PT, R61, R2.reuse, PT ;  /* 0x000000023d00720c */ /* 0x080fe40003f26270 */
[-C--:B------:R-:W-:Y:S02]  /*5820*/  ISETP.GE.AND P2, PT, R43, R2.reuse, PT ;  /* 0x000000022b00720c */ /* 0x080fe40003f46270 */
[-C--:B------:R-:W-:Y:S02]  /*5830*/  ISETP.GE.AND P3, PT, R63, R2.reuse, PT ;  /* 0x000000023f00720c */ /* 0x080fe40003f66270 */
[-C--:B------:R-:W-:Y:S02]  /*5840*/  ISETP.GE.AND P4, PT, R65, R2.reuse, PT ;  /* 0x000000024100720c */ /* 0x080fe40003f86270 */
[----:B------:R-:W-:-:S02]  /*5850*/  ISETP.GE.AND P5, PT, R67, R2, PT ;  /* 0x000000024300720c */ /* 0x000fc40003fa6270 */
[-C--:B------:R-:W-:Y:S01]  /*5860*/  ISETP.GE.AND P6, PT, R69, R2.reuse, PT ;  /* 0x000000024500720c */ /* 0x080fe20003fc6270 */
[----:B------:R-:W4:Y:S01]  /*5870*/  @!P0 LDG.E R19, desc[UR8][R6.64+0x30] ;  /* 0x0000300806138981 */ /* 0x000f22000c1e1900 */
[----:B------:R-:W-:-:S03]  /*5880*/  ISETP.GE.AND P0, PT, R41, R2, PT ;  /* 0x000000022900720c */ /* 0x000fc60003f06270 */
[----:B------:R-:W4:Y:S04]  /*5890*/  @!P1 LDG.E R17, desc[UR8][R6.64+0x38] ;  /* 0x0000380806119981 */ /* 0x000f28000c1e1900 */
[----:B------:R-:W4:Y:S04]  /*58a0*/  @!P2 LDG.E R16, desc[UR8][R6.64+0x3c] ;  /* 0x00003c080610a981 */ /* 0x000f28000c1e1900 */
[----:B------:R-:W4:Y:S04]  /*58b0*/  @!P3 LDG.E R15, desc[UR8][R6.64+0x40] ;  /* 0x00004008060fb981 */ /* 0x000f28000c1e1900 */
[----:B------:R-:W4:Y:S04]  /*58c0*/  @!P0 LDG.E R18, desc[UR8][R6.64+0x34] ;  /* 0x0000340806128981 */ /* 0x000f28000c1e1900 */
[----:B------:R-:W4:Y:S04]  /*58d0*/  @!P4 LDG.E R14, desc[UR8][R6.64+0x44] ;  /* 0x00004408060ec981 */ /* 0x000f28000c1e1900 */
[----:B------:R-:W4:Y:S04]  /*58e0*/  @!P5 LDG.E R12, desc[UR8][R6.64+0x48] ;  /* 0x00004808060cd981 */ /* 0x000f28000c1e1900 */
[----:B------:R-:W4:Y:S01]  /*58f0*/  @!P6 LDG.E R0, desc[UR8][R6.64+0x4c] ;  /* 0x00004c080600e981 */ /* 0x000f22000c1e1900 */
[----:B------:R-:W-:Y:S01]  /*5900*/  BAR.SYNC.DEFER_BLOCKING 0x0 ;  /* 0x0000000000007b1d */ /* 0x000fe20000010000 */
[----:B------:R-:W-:-:S02]  /*5910*/  P2R R46, PR, RZ, 0x1 ;  /* 0x00000001ff2e7803 */ /* 0x000fc40000000000 */
[----:B------:R-:W-:-:S13]  /*5920*/  ISETP.GE.AND P0, PT, R13, R2, PT ;  /* 0x000000020d00720c */ /* 0x000fda0003f06270 */
[----:B------:R-:W2:Y:S01]  /*5930*/  @!P0 LDG.E R8, desc[UR8][R4.64] ;  /* 0x0000000804088981 */ /* 0x000ea2000c1e1900 */
[----:B------:R-:W-:Y:S02]  /*5940*/  P2R R10, PR, RZ, 0x2 ;  /* 0x00000002ff0a7803 */ /* 0x000fe40000000000 */
[----:B------:R-:W-:Y:S01]  /*5950*/  ISETP.GE.AND P1, PT, R11, R2, PT ;  /* 0x000000020b00720c */ /* 0x000fe20003f26270 */
[----:B------:R-:W-:Y:S01]  /*5960*/  IMAD.MOV.U32 R44, RZ, RZ, 0x1 ;  /* 0x00000001ff2c7424 */ /* 0x000fe200078e00ff */
[----:B------:R-:W5:Y:S01]  /*5970*/  @!P5 LDG.E R11, desc[UR8][R4.64+0x48] ;  /* 0x00004808040bd981 */ /* 0x000f62000c1e1900 */
[----:B------:R-:W-:Y:S02]  /*5980*/  IMAD.MOV.U32 R41, RZ, RZ, 0x1 ;  /* 0x00000001ff297424 */ /* 0x000fe400078e00ff */
[----:B------:R-:W-:Y:S01]  /*5990*/  IMAD.MOV.U32 R40, RZ, RZ, 0x1 ;  /* 0x00000001ff287424 */ /* 0x000fe200078e00ff */
[----:B------:R-:W3:Y:S01]  /*59a0*/  @!P6 LDG.E R60, desc[UR8][R4.64+0x4c] ;  /* 0x00004c08043ce981 */ /* 0x000ee2000c1e1900 */
[----:B--2---:R-:W-:-:S06]  /*59b0*/  @!P0 LOP3.LUT R44, R8, 0x1, RZ, 0xc, !PT ;  /* 0x00000001082c8812 */ /* 0x004fcc00078e0cff */
[----:B------:R-:W2:Y:S01]  /*59c0*/  @!P1 LDG.E R8, desc[UR8][R4.64+0x4] ;  /* 0x0000040804089981 */ /* 0x000ea2000c1e1900 */
[----:B------:R-:W-:Y:S02]  /*59d0*/  ISETP.GE.AND P0, PT, R23, R2, PT ;  /* 0x000000021700720c */ /* 0x000fe40003f06270 */
[----:B--2---:R-:W-:-:S11]  /*59e0*/  @!P1 LOP3.LUT R41, R8, 0x1, RZ, 0xc, !PT ;  /* 0x0000000108299812 */ /* 0x004fd600078e0cff */
[----:B------:R-:W2:Y:S01]  /*59f0*/  @!P0 LDG.E R8, desc[UR8][R4.64+0x8] ;  /* 0x0000080804088981 */ /* 0x000ea2000c1e1900 */
[----:B------:R-:W-:-:S13]  /*5a00*/  ISETP.GE.AND P1, PT, R27, R2, PT ;  /* 0x000000021b00720c */ /* 0x000fda0003f26270 */
[----:B------:R-:W4:Y:S01]  /*5a10*/  @!P1 LDG.E R6, desc[UR8][R4.64+0xc] ;  /* 0x00000c0804069981 */ /* 0x000f22000c1e1900 */
[----:B------:R-:W-:Y:S01]  /*5a20*/  IMAD.MOV.U32 R38, RZ, RZ, 0x1 ;  /* 0x00000001ff267424 */ /* 0x000fe200078e00ff */
[----:B--2---:R-:W-:Y:S02]  /*5a30*/  @!P0 LOP3.LUT R40, R8, 0x1, RZ, 0xc, !PT ;  /* 0x0000000108288812 */ /* 0x004fe400078e0cff */
[----:B------:R-:W-:Y:S02]  /*5a40*/  ISETP.GE.AND P0, PT, R29, R2, PT ;  /* 0x000000021d00720c */ /* 0x000fe40003f06270 */
[----:B----4-:R-:W-:Y:S01]  /*5a50*/  @!P1 LOP3.LUT R38, R6, 0x1, RZ, 0xc, !PT ;  /* 0x0000000106269812 */ /* 0x010fe200078e0cff */
[----:B------:R-:W-:-:S10]  /*5a60*/  IMAD.MOV.U32 R36, RZ, RZ, 0x1 ;  /* 0x00000001ff247424 */ /* 0x000fd400078e00ff */
[----:B------:R-:W2:Y:S01]  /*5a70*/  @!P0 LDG.E R6, desc[UR8][R4.64+0x10] ;  /* 0x0000100804068981 */ /* 0x000ea2000c1e1900 */
[----:B------:R-:W-:Y:S01]  /*5a80*/  ISETP.GE.AND P1, PT, R45, R2, PT ;  /* 0x000000022d00720c */ /* 0x000fe20003f26270 */
[----:B------:R-:W-:Y:S02]  /*5a90*/  IMAD.MOV.U32 R34, RZ, RZ, 0x1 ;  /* 0x00000001ff227424 */ /* 0x000fe400078e00ff */
[----:B------:R-:W-:Y:S01]  /*5aa0*/  IMAD.MOV.U32 R32, RZ, RZ, 0x1 ;  /* 0x00000001ff207424 */ /* 0x000fe200078e00ff */
[----:B------:R-:W4:Y:S01]  /*5ab0*/  @!P2 LDG.E R8, desc[UR8][R4.64+0x3c] ;  /* 0x00003c080408a981 */ /* 0x000f22000c1e1900 */
[----:B--2---:R-:W-:-:S08]  /*5ac0*/  @!P0 LOP3.LUT R36, R6, 0x1, RZ, 0xc, !PT ;  /* 0x0000000106248812 */ /* 0x004fd000078e0cff */
[----:B------:R-:W2:Y:S01]  /*5ad0*/  @!P1 LDG.E R6, desc[UR8][R4.64+0x14] ;  /* 0x0000140804069981 */ /* 0x000ea2000c1e1900 */
[----:B------:R-:W-:Y:S02]  /*5ae0*/  ISETP.GE.AND P0, PT, R47, R2, PT ;  /* 0x000000022f00720c */ /* 0x000fe40003f06270 */
[----:B--2---:R-:W-:-:S11]  /*5af0*/  @!P1 LOP3.LUT R34, R6, 0x1, RZ, 0xc, !PT ;  /* 0x0000000106229812 */ /* 0x004fd600078e0cff */
[----:B------:R-:W2:Y:S01]  /*5b00*/  @!P0 LDG.E R6, desc[UR8][R4.64+0x18] ;  /* 0x0000180804068981 */ /* 0x000ea2000c1e1900 */
[----:B------:R-:W-:Y:S01]  /*5b10*/  ISETP.GE.AND P1, PT, R9, R2, PT ;  /* 0x000000020900720c */ /* 0x000fe20003f26270 */
[----:B------:R-:W-:Y:S02]  /*5b20*/  IMAD.MOV.U32 R29, RZ, RZ, 0x1 ;  /* 0x00000001ff1d7424 */ /* 0x000fe400078e00ff */
[----:B------:R-:W-:Y:S01]  /*5b30*/  IMAD.MOV.U32 R28, RZ, RZ, 0x1 ;  /* 0x00000001ff1c7424 */ /* 0x000fe200078e00ff */
[----:B------:R-:W5:Y:S01]  /*5b40*/  @!P3 LDG.E R9, desc[UR8][R4.64+0x40] ;  /* 0x000040080409b981 */ /* 0x000f62000c1e1900 */
[----:B--2---:R-:W-:-:S08]  /*5b50*/  @!P0 LOP3.LUT R32, R6, 0x1, RZ, 0xc, !PT ;  /* 0x0000000106208812 */ /* 0x004fd000078e0cff */
[----:B------:R-:W2:Y:S01]  /*5b60*/  @!P1 LDG.E R6, desc[UR8][R4.64+0x1c] ;  /* 0x00001c0804069981 */ /* 0x000ea2000c1e1900 */
[----:B------:R-:W-:Y:S02]  /*5b70*/  ISETP.GE.AND P0, PT, R49, R2, PT ;  /* 0x000000023100720c */ /* 0x000fe40003f06270 */
[----:B--2---:R-:W-:-:S11]  /*5b80*/  @!P1 LOP3.LUT R29, R6, 0x1, RZ, 0xc, !PT ;  /* 0x00000001061d9812 */ /* 0x004fd600078e0cff */
[----:B------:R-:W2:Y:S01]  /*5b90*/  @!P0 LDG.E R6, desc[UR8][R4.64+0x20] ;  /* 0x0000200804068981 */ /* 0x000ea2000c1e1900 */
[----:B------:R-:W-:Y:S02]  /*5ba0*/  ISETP.GE.AND P1, PT, R51, R2, PT ;  /* 0x000000023300720c */ /* 0x000fe40003f26270 */
[----:B--2---:R-:W-:-:S11]  /*5bb0*/  @!P0 LOP3.LUT R28, R6, 0x1, RZ, 0xc, !PT ;  /* 0x00000001061c8812 */ /* 0x004fd600078e0cff */
[----:B------:R-:W2:Y:S01]  /*5bc0*/  @!P1 LDG.E R6, desc[UR8][R4.64+0x24] ;  /* 0x0000240804069981 */ /* 0x000ea2000c1e1900 */
[----:B------:R-:W-:Y:S01]  /*5bd0*/  ISETP.GE.AND P0, PT, R55, R2, PT ;  /* 0x000000023700720c */ /* 0x000fe20003f06270 */
[----:B------:R-:W-:Y:S01]  /*5be0*/  IMAD.MOV.U32 R27, RZ, RZ, 0x1 ;  /* 0x00000001ff1b7424 */ /* 0x000fe200078e00ff */
        /* <DEDUP_REMOVED lines=10> */
[----:B------:R-:W-:Y:S01]  /*5c90*/  IMAD.MOV.U32 R20, RZ, RZ, 0x1 ;  /* 0x00000001ff147424 */ /* 0x000fe200078e00ff */
[----:B------:R-:W-:Y:S02]  /*5ca0*/  ISETP.NE.AND P1, PT, R10, RZ, PT ;  /* 0x000000ff0a00720c */ /* 0x000fe40003f25270 */
[----:B------:R-:W3:Y:S11]  /*5cb0*/  @!P4 LDG.E R10, desc[UR8][R4.64+0x44] ;  /* 0x00004408040ac981 */ /* 0x000ef6000c1e1900 */
[----:B------:R-:W4:Y:S01]  /*5cc0*/  @!P1 LDG.E R7, desc[UR8][R4.64+0x38] ;  /* 0x0000380804079981 */ /* 0x000f22000c1e1900 */
[----:B------:R-:W-:Y:S01]  /*5cd0*/  IMAD.IADD R59, R41, 0x1, R44 ;  /* 0x00000001293b7824 */ /* 0x000fe200078e022c */
[----:B--2---:R-:W-:-:S02]  /*5ce0*/  @!P0 LOP3.LUT R20, R6, 0x1, RZ, 0xc, !PT ;  /* 0x0000000106148812 */ /* 0x004fc400078e0cff */
[----:B------:R-:W-:-:S13]  /*5cf0*/  ISETP.NE.AND P0, PT, R46, RZ, PT ;  /* 0x000000ff2e00720c */ /* 0x000fda0003f05270 */
[----:B------:R0:W2:Y:S01]  /*5d00*/  @!P0 LDG.E R6, desc[UR8][R4.64+0x34] ;  /* 0x0000340804068981 */ /* 0x0000a2000c1e1900 */
[----:B------:R-:W-:-:S04]  /*5d10*/  IMAD.IADD R58, R59, 0x1, R40 ;  /* 0x000000013b3a7824 */ /* 0x000fc800078e0228 */
[----:B------:R-:W-:-:S04]  /*5d20*/  IMAD.IADD R57, R58, 0x1, R38 ;  /* 0x000000013a397824 */ /* 0x000fc800078e0226 */
[----:B------:R-:W-:-:S04]  /*5d30*/  IMAD.IADD R56, R57, 0x1, R36 ;  /* 0x0000000139387824 */ /* 0x000fc800078e0224 */
[----:B------:R-:W-:-:S04]  /*5d40*/  IMAD.IADD R55, R56, 0x1, R34 ;  /* 0x0000000138377824 */ /* 0x000fc800078e0222 */
[----:B------:R-:W-:-:S05]  /*5d50*/  IMAD.IADD R54, R55, 0x1, R32 ;  /* 0x0000000137367824 */ /* 0x000fca00078e0220 */
[----:B------:R-:W-:Y:S01]  /*5d60*/  IADD3 R45, PT, PT, R28, R29, R54 ;  /* 0x0000001d1c2d7210 */ /* 0x000fe20007ffe036 */
[----:B------:R-:W-:-:S03]  /*5d70*/  IMAD.MOV.U32 R51, RZ, RZ, 0x1 ;  /* 0x00000001ff337424 */ /* 0x000fc600078e00ff */
[----:B------:R-:W-:Y:S01]  /*5d80*/  IADD3 R45, PT, PT, R24, R27, R45 ;  /* 0x0000001b182d7210 */ /* 0x000fe20007ffe02d */
[----:B------:R-:W-:Y:S01]  /*5d90*/  IMAD.MOV.U32 R50, RZ, RZ, 0x1 ;  /* 0x00000001ff327424 */ /* 0x000fe200078e00ff */
[----:B----4-:R-:W-:Y:S02]  /*5da0*/  @!P1 LOP3.LUT R50, R7, 0x1, RZ, 0xc, !PT ;  /* 0x0000000107329812 */ /* 0x010fe400078e0cff */
[----:B0-----:R-:W-:Y:S01]  /*5db0*/  IADD3 R4, PT, PT, R20, R23, R45 ;  /* 0x0000001714047210 */ /* 0x001fe20007ffe02d */
[----:B------:R-:W-:Y:S01]  /*5dc0*/  IMAD.MOV.U32 R52, RZ, RZ, 0x1 ;  /* 0x00000001ff347424 */ /* 0x000fe200078e00ff */
[----:B------:R-:W-:Y:S01]  /*5dd0*/  @!P2 LOP3.LUT R52, R8, 0x1, RZ, 0xc, !PT ;  /* 0x000000010834a812 */ /* 0x000fe200078e0cff */
[----:B------:R-:W-:Y:S01]  /*5de0*/  IMAD.MOV.U32 R47, RZ, RZ, 0x1 ;  /* 0x00000001ff2f7424 */ /* 0x000fe200078e00ff */
[----:B-----5:R-:W-:Y:S01]  /*5df0*/  @!P3 LOP3.LUT R47, R9, 0x1, RZ, 0xc, !PT ;  /* 0x00000001092fb812 */ /* 0x020fe200078e0cff */
[----:B------:R-:W-:Y:S01]  /*5e00*/  IMAD.MOV.U32 R45, RZ, RZ, 0x1 ;  /* 0x00000001ff2d7424 */ /* 0x000fe200078e00ff */
[----:B---3--:R-:W-:Y:S01]  /*5e10*/  @!P4 LOP3.LUT R45, R10, 0x1, RZ, 0xc, !PT ;  /* 0x000000010a2dc812 */ /* 0x008fe200078e0cff */
[----:B------:R-:W-:Y:S01]  /*5e20*/  IMAD.MOV.U32 R46, RZ, RZ, 0x1 ;  /* 0x00000001ff2e7424 */ /* 0x000fe200078e00ff */
[----:B------:R-:W-:Y:S01]  /*5e30*/  @!P5 LOP3.LUT R46, R11, 0x1, RZ, 0xc, !PT ;  /* 0x000000010b2ed812 */ /* 0x000fe200078e0cff */
[----:B------:R-:W-:Y:S01]  /*5e40*/  IMAD.MOV.U32 R48, RZ, RZ, 0x1 ;  /* 0x00000001ff307424 */ /* 0x000fe200078e00ff */
[----:B------:R-:W-:-:S02]  /*5e50*/  @!P6 LOP3.LUT R48, R60, 0x1, RZ, 0xc, !PT ;  /* 0x000000013c30e812 */ /* 0x000fc400078e0cff */
[----:B------:R-:W0:Y:S01]  /*5e60*/  S2R R60, SR_LANEID ;  /* 0x00000000003c7919 */ /* 0x000e220000000000 */
[----:B------:R-:W1:Y:S01]  /*5e70*/  S2UR UR5, SR_CgaCtaId ;  /* 0x00000000000579c3 */ /* 0x000e620000008800 */
[----:B------:R-:W-:-:S07]  /*5e80*/  UMOV UR4, 0x400 ;  /* 0x0000040000047882 */ /* 0x000fce0000000000 */
[----:B------:R-:W-:Y:S01]  /*5e90*/  BAR.SYNC.DEFER_BLOCKING 0x0 ;  /* 0x0000000000007b1d */ /* 0x000fe20000010000 */
[----:B0-----:R-:W-:Y:S01]  /*5ea0*/  ISETP.NE.AND P1, PT, R60, 0x1f, PT ;  /* 0x0000001f3c00780c */ /* 0x001fe20003f25270 */
[----:B-1----:R-:W-:Y:S01]  /*5eb0*/  ULEA UR4, UR5, UR4, 0x18 ;  /* 0x0000000405047291 */ /* 0x002fe2000f8ec0ff */
[----:B--2---:R-:W-:-:S04]  /*5ec0*/  @!P0 LOP3.LUT R51, R6, 0x1, RZ, 0xc, !PT ;  /* 0x0000000106338812 */ /* 0x004fc800078e0cff */
        /* <DEDUP_REMOVED lines=20> */
[----:B------:R-:W-:Y:S01]  /*6010*/  SHF.R.U32.HI R62, RZ, 0x5, R3 ;  /* 0x00000005ff3e7819 */ /* 0x000fe20000011603 */
[----:B------:R-:W-:Y:S03]  /*6020*/  BAR.SYNC.DEFER_BLOCKING 0x0 ;  /* 0x0000000000007b1d */ /* 0x000fe60000010000 */
[----:B------:R-:W-:Y:S01]  /*6030*/  ISETP.NE.AND P0, PT, R62, 0x2, PT ;  /* 0x000000023e00780c */ /* 0x000fe20003f05270 */
[----:B------:R-:W-:-:S02]  /*6040*/  IMAD.IADD R65, R54, 0x1, R29 ;  /* 0x0000000136417824 */ /* 0x000fc400078e021d */
[----:B0-----:R-:W-:-:S04]  /*6050*/  IMAD.IADD R5, R4, 0x1, R5 ;  /* 0x0000000104057824 */ /* 0x001fc800078e0205 */
[----:B------:R-:W-:Y:S01]  /*6060*/  IMAD.IADD R6, R6, 0x1, R5 ;  /* 0x0000000106067824 */ /* 0x000fe200078e0205 */
[----:B------:R-:W-:Y:S02]  /*6070*/  SEL R4, R5, R4, !P0 ;  /* 0x0000000405047207 */ /* 0x000fe40004000000 */
[----:B------:R-:W-:Y:S01]  /*6080*/  ISETP.NE.AND P0, PT, R62, 0x3, PT ;  /* 0x000000033e00780c */ /* 0x000fe20003f05270 */
[----:B------:R-:W-:-:S03]  /*6090*/  IMAD.IADD R7, R7, 0x1, R6 ;  /* 0x0000000107077824 */ /* 0x000fc600078e0206 */
[----:B------:R-:W-:Y:S02]  /*60a0*/  SEL R4, R6, R4, !P0 ;  /* 0x0000000406047207 */ /* 0x000fe40004000000 */
[----:B------:R-:W-:Y:S01]  /*60b0*/  ISETP.NE.AND P0, PT, R62, 0x4, PT ;  /* 0x000000043e00780c */ /* 0x000fe20003f05270 */
[----:B-1----:R-:W-:-:S03]  /*60c0*/  IMAD.IADD R8, R7, 0x1, R8 ;  /* 0x0000000107087824 */ /* 0x002fc600078e0208 */
[----:B------:R-:W-:Y:S01]  /*60d0*/  SEL R5, R7, R4, !P0 ;  /* 0x0000000407057207 */ /* 0x000fe20004000000 */
[----:B------:R-:W-:Y:S01]  /*60e0*/  IMAD.IADD R4, R65, 0x1, R28 ;  /* 0x0000000141047824 */ /* 0x000fe200078e021c */
[----:B------:R-:W-:Y:S01]  /*60f0*/  ISETP.NE.AND P0, PT, R62, 0x5, PT ;  /* 0x000000053e00780c */ /* 0x000fe20003f05270 */
[----:B------:R-:W-:-:S03]  /*6100*/  IMAD.IADD R9, R9, 0x1, R8 ;  /* 0x0000000109097824 */ /* 0x000fc600078e0208 */
[----:B------:R-:W-:Y:S01]  /*6110*/  SEL R7, R8, R5, !P0 ;  /* 0x0000000508077207 */ /* 0x000fe20004000000 */
[----:B------:R-:W-:Y:S01]  /*6120*/  IMAD.IADD R5, R4, 0x1, R27 ;  /* 0x0000000104057824 */ /* 0x000fe200078e021b */
[----:B------:R-:W-:-:S03]  /*6130*/  ISETP.NE.AND P0, PT, R62, 0x6, PT ;  /* 0x000000063e00780c */ /* 0x000fc60003f05270 */
[----:B------:R-:W-:Y:S01]  /*6140*/  IMAD.IADD R6, R5, 0x1, R24 ;  /* 0x0000000105067824 */ /* 0x000fe200078e0218 */
[----:B------:R-:W-:Y:S01]  /*6150*/  SEL R61, R9, R7, !P0 ;  /* 0x00000007093d7207 */ /* 0x000fe20004000000 */
[----:B------:R-:W-:Y:S02]  /*6160*/  IMAD.IADD R10, R10, 0x1, R9 ;  /* 0x000000010a0a7824 */ /* 0x000fe400078e0209 */
[----:B------:R-:W-:Y:S01]  /*6170*/  IMAD.IADD R7, R6, 0x1, R23 ;  /* 0x0000000106077824 */ /* 0x000fe200078e0217 */
[----:B------:R-:W-:-:S03]  /*6180*/  ISETP.NE.AND P1, PT, R62, 0x7, PT ;  /* 0x000000073e00780c */ /* 0x000fc60003f25270 */
[----:B------:R-:W-:Y:S01]  /*6190*/  IMAD.IADD R8, R7, 0x1, R20 ;  /* 0x0000000107087824 */ /* 0x000fe200078e0214 */
[----:B------:R-:W-:-:S03]  /*61a0*/  SEL R9, R10, R61, !P1 ;  /* 0x0000003d0a097207 */ /* 0x000fc60004800000 */
[----:B------:R-:W-:-:S04]  /*61b0*/  IMAD.IADD R61, R8, 0x1, R51 ;  /* 0x00000001083d7824 */ /* 0x000fc800078e0233 */
[----:B------:R-:W-:Y:S01]  /*61c0*/  IMAD.IADD R69, R61, 0x1, R50 ;  /* 0x000000013d457824 */ /* 0x000fe200078e0232 */
[----:B------:R-:W-:-:S03]  /*61d0*/  ISETP.NE.AND P2, PT, R60, RZ, PT ;  /* 0x000000ff3c00720c */ /* 0x000fc60003f45270 */
[----:B------:R-:W-:Y:S01]  /*61e0*/  IMAD.IADD R62, R69, 0x1, R52 ;  /* 0x00000001453e7824 */ /* 0x000fe200078e0234 */
[----:B------:R-:W-:-:S03]  /*61f0*/  IADD3 R10, PT, PT, R10, R2, R11 ;  /* 0x000000020a0a7210 */ /* 0x000fc60007ffe00b */
[----:B------:R-:W-:-:S04]  /*6200*/  IMAD.IADD R60, R62, 0x1, R47 ;  /* 0x000000013e3c7824 */ /* 0x000fc800078e022f */
[----:B------:R-:W-:-:S04]  /*6210*/  IMAD.IADD R11, R60, 0x1, R45 ;  /* 0x000000013c0b7824 */ /* 0x000fc800078e022d */
[----:B------:R-:W-:Y:S01]  /*6220*/  IMAD.IADD R63, R11, 0x1, R46 ;  /* 0x000000010b3f7824 */ /* 0x000fe200078e022e */
[----:B------:R-:W-:-:S04]  /*6230*/  ISETP.GE.U32.AND P0, PT, R3, 0x20, PT ;  /* 0x000000200300780c */ /* 0x000fc80003f06070 */
[----:B------:R-:W-:-:S04]  /*6240*/  IADD3 R64, PT, PT, R64, -R48, -R63 ;  /* 0x8000003040407210 */ /* 0x000fc80007ffe83f */
[----:B------:R-:W-:Y:S02]  /*6250*/  SEL R67, R64, RZ, P2 ;  /* 0x000000ff40437207 */ /* 0x000fe40001000000 */
[----:B------:R-:W-:Y:S01]  /*6260*/  SEL R64, R9, RZ, P0 ;  /* 0x000000ff09407207 */ /* 0x000fe20000000000 */
[----:B------:R-:W-:-:S04]  /*6270*/  VIADD R9, R10, 0xffffec00 ;  /* 0xffffec000a097836 */ /* 0x000fc80000000000 */
[----:B------:R-:W-:Y:S02]  /*6280*/  IMAD.IADD R64, R64, 0x1, R67 ;  /* 0x0000000140407824 */ /* 0x000fe400078e0243 */
[----:B------:R-:W-:Y:S01]  /*6290*/  IMAD.IADD R10, R2, 0x1, -R9 ;  /* 0x00000001020a7824 */ /* 0x000fe200078e0a09 */
[----:B------:R-:W-:Y:S01]  /*62a0*/  ISETP.NE.AND P0, PT, R44, RZ, PT ;  /* 0x000000ff2c00720c */ /* 0x000fe20003f05270 */
[C---:B------:R-:W-:Y:S02]  /*62b0*/  IMAD.IADD R66, R13.reuse, 0x1, -R64 ;  /* 0x000000010d427824 */ /* 0x040fe400078e0a40 */
[----:B------:R-:W-:Y:S01]  /*62c0*/  IMAD.IADD R67, R64, 0x1, R10 ;  /* 0x0000000140437824 */ /* 0x000fe200078e020a */
[----:B------:R-:W-:-:S04]  /*62d0*/  IADD3 R59, PT, PT, R13, -R59, -R64 ;  /* 0x8000003b0d3b7210 */ /* 0x000fc80007ffe840 */
[----:B------:R-:W-:Y:S01]  /*62e0*/  SEL R66, R66, R67, !P0 ;  /* 0x0000004342427207 */ /* 0x000fe20004000000 */
[----:B------:R-:W-:Y:S01]  /*62f0*/  IMAD.IADD R67, R67, 0x1, R44 ;  /* 0x0000000143437824 */ /* 0x000fe200078e022c */
[----:B------:R-:W-:Y:S02]  /*6300*/  ISETP.NE.AND P0, PT, R41, RZ, PT ;  /* 0x000000ff2900720c */ /* 0x000fe40003f05270 */
[----:B------:R-:W-:Y:S01]  /*6310*/  LEA R66, R66, UR4, 0x2 ;  /* 0x0000000442427c11 */ /* 0x000fe2000f8e10ff */
[----:B------:R-:W-:Y:S01]  /*6320*/  IMAD.IADD R41, R67, 0x1, R41 ;  /* 0x0000000143297824 */ /* 0x000fe200078e0229 */
[--C-:B------:R-:W-:Y:S01]  /*6330*/  IADD3 R58, PT, PT, R13, -R58, -R64.reuse ;  /* 0x8000003a0d3a7210 */ /* 0x100fe20007ffe840 */
[----:B------:R-:W-:Y:S01]  /*6340*/  VIADD R59, R59, 0x2 ;  /* 0x000000023b3b7836 */ /* 0x000fe20000000000 */
[----:B------:R-:W-:Y:S01]  /*6350*/  ISETP.NE.AND P1, PT, R40, RZ, PT ;  /* 0x000000ff2800720c */ /* 0x000fe20003f25270 */
[----:B------:R0:W-:Y:S01]  /*6360*/  STS [R66], R53 ;  /* 0x0000003542007388 */ /* 0x0001e20000000800 */
[----:B------:R-:W-:Y:S01]  /*6370*/  IADD3 R57, PT, PT, R13, -R57, -R64 ;  /* 0x800000390d397210 */ /* 0x000fe20007ffe840 */
[----:B------:R-:W-:Y:S01]  /*6380*/  VIADD R58, R58, 0x3 ;  /* 0x000000033a3a7836 */ /* 0x000fe20000000000 */
[----:B------:R-:W-:-:S02]  /*6390*/  SEL R59, R59, R41, !P1 ;  /* 0x000000293b3b7207 */ /* 0x000fc40004800000 */
[----:B------:R-:W-:Y:S01]  /*63a0*/  ISETP.NE.AND P1, PT, R38, RZ, PT ;  /* 0x000000ff2600720c */ /* 0x000fe20003f25270 */
[----:B0-----:R-:W-:Y:S01]  /*63b0*/  IMAD.IADD R53, R41, 0x1, R40 ;  /* 0x0000000129357824 */ /* 0x001fe200078e0228 */
[----:B------:R-:W-:-:S03]  /*63c0*/  IADD3 R55, PT, PT, R13, -R55, -R64 ;  /* 0x800000370d377210 */ /* 0x000fc60007ffe840 */
[----:B------:R-:W-:Y:S01]  /*63d0*/  IMAD.IADD R38, R53, 0x1, R38 ;  /* 0x0000000135267824 */ /* 0x000fe200078e0226 */
[----:B------:R-:W-:Y:S01]  /*63e0*/  SEL R58, R58, R53, !P1 ;  /* 0x000000353a3a7207 */ /* 0x000fe20004800000 */
[----:B------:R-:W-:Y:S01]  /*63f0*/  VIADD R57, R57, 0x4 ;  /* 0x0000000439397836 */ /* 0x000fe20000000000 */
[----:B------:R-:W-:Y:S01]  /*6400*/  ISETP.NE.AND P2, PT, R36, RZ, PT ;  /* 0x000000ff2400720c */ /* 0x000fe20003f45270 */
[----:B------:R-:W-:Y:S01]  /*6410*/  IMAD.IADD R53, R38, 0x1, R36 ;  /* 0x0000000126357824 */ /* 0x000fe200078e0224 */
[----:B------:R-:W-:Y:S01]  /*6420*/  IADD3 R56, PT, PT, R13, -R56, -R64 ;  /* 0x800000380d387210 */ /* 0x000fe20007ffe840 */
[----:B------:R-:W-:Y:S01]  /*6430*/  VIADD R55, R55, 0x6 ;  /* 0x0000000637377836 */ /* 0x000fe20000000000 */
[----:B------:R-:W-:Y:S01]  /*6440*/  ISETP.NE.AND P1, PT, R34, RZ, PT ;  /* 0x000000ff2200720c */ /* 0x000fe20003f25270 */
[----:B------:R-:W-:Y:S01]  /*6450*/  IMAD.IADD R34, R53, 0x1, R34 ;  /* 0x0000000135227824 */ /* 0x000fe200078e0222 */
[----:B------:R-:W-:Y:S02]  /*6460*/  SEL R57, R57, R38, !P2 ;  /* 0x0000002639397207 */ /* 0x000fe40005000000 */
[----:B------:R-:W-:Y:S01]  /*6470*/  ISETP.NE.AND P2, PT, R32, RZ, PT ;  /* 0x000000ff2000720c */ /* 0x000fe20003f45270 */
[----:B------:R-:W-:Y:S01]  /*6480*/  VIADD R56, R56, 0x5 ;  /* 0x0000000538387836 */ /* 0x000fe20000000000 */
[----:B------:R-:W-:-:S02]  /*6490*/  IADD3 R54, PT, PT, R13, -R54, -R64 ;  /* 0x800000360d367210 */ /* 0x000fc40007ffe840 */
[----:B------:R-:W-:Y:S01]  /*64a0*/  SEL R55, R55, R34, !P2 ;  /* 0x0000002237377207 */ /* 0x000fe20005000000 */
[----:B------:R-:W-:Y:S01]  /*64b0*/  IMAD.IADD R34, R34, 0x1, R32 ;  /* 0x0000000122227824 */ /* 0x000fe200078e0220 */
[----:B------:R-:W-:Y:S02]  /*64c0*/  SEL R56, R56, R53, !P1 ;  /* 0x0000003538387207 */ /* 0x000fe40004800000 */
[----:B------:R-:W-:Y:S01]  /*64d0*/  ISETP.NE.AND P1, PT, R29, RZ, PT ;  /* 0x000000ff1d00720c */ /* 0x000fe20003f25270 */
[----:B------:R-:W-:Y:S02]  /*64e0*/  IMAD.IADD R29, R34, 0x1, R29 ;  /* 0x00000001221d7824 */ /* 0x000fe400078e021d */
[----:B------:R-:W-:Y:S01]  /*64f0*/  VIADD R54, R54, 0x7 ;  /* 0x0000000736367836 */ /* 0x000fe20000000000 */
[----:B------:R-:W-:Y:S01]  /*6500*/  ISETP.NE.AND P2, PT, R28, RZ, PT ;  /* 0x000000ff1c00720c */ /* 0x000fe20003f45270 */
[----:B------:R-:W-:Y:S01]  /*6510*/  IMAD.IADD R28, R29, 0x1, R28 ;  /* 0x000000011d1c7824 */ /* 0x000fe200078e021c */
[----:B------:R-:W-:-:S02]  /*6520*/  IADD3 R4, PT, PT, R13, -R4, -R64 ;  /* 0x800000040d047210 */ /* 0x000fc40007ffe840 */
[--C-:B------:R-:W-:Y:S02]  /*6530*/  IADD3 R49, PT, PT, R49, -R65, -R64.reuse ;  /* 0x8000004131317210 */ /* 0x100fe40007ffe840 */
[--C-:B------:R-:W-:Y:S02]  /*6540*/  IADD3 R5, PT, PT, R13, -R5, -R64.reuse ;  /* 0x800000050d057210 */ /* 0x100fe40007ffe840 */
[----:B------:R-:W-:Y:S02]  /*6550*/  SEL R54, R54, R34, !P1 ;  /* 0x0000002236367207 */ /* 0x000fe40004800000 */
[----:B------:R-:W-:Y:S01]  /*6560*/  ISETP.NE.AND P1, PT, R27, RZ, PT ;  /* 0x000000ff1b00720c */ /* 0x000fe20003f25270 */
[----:B------:R-:W-:Y:S01]  /*6570*/  IMAD.IADD R27, R28, 0x1, R27 ;  /* 0x000000011c1b7824 */ /* 0x000fe200078e021b */
[----:B------:R-:W-:Y:S01]  /*6580*/  SEL R49, R49, R29, !P2 ;  /* 0x0000001d31317207 */ /* 0x000fe20005000000 */
[----:B------:R-:W-:Y:S01]  /*6590*/  VIADD R4, R4, 0x9 ;  /* 0x0000000904047836 */ /* 0x000fe20000000000 */
[----:B------:R-:W-:Y:S01]  /*65a0*/  IADD3 R7, PT, PT, R13, -R7, -R64 ;  /* 0x800000070d077210 */ /* 0x000fe20007ffe840 */
[----:B------:R-:W-:Y:S01]  /*65b0*/  VIADD R5, R5, 0xa ;  /* 0x0000000a05057836 */ /* 0x000fe20000000000 */
[----:B------:R-:W-:Y:S01]  /*65c0*/  ISETP.NE.AND P2, PT, R24, RZ, PT ;  /* 0x000000ff1800720c */ /* 0x000fe20003f45270 */
[----:B------:R-:W-:Y:S01]  /*65d0*/  IMAD.IADD R24, R27, 0x1, R24 ;  /* 0x000000011b187824 */ /* 0x000fe200078e0218 */
[----:B------:R-:W-:-:S02]  /*65e0*/  IADD3 R6, PT, PT, R13, -R6, -R64 ;  /* 0x800000060d067210 */ /* 0x000fc40007ffe840 */
[----:B------:R-:W-:Y:S01]  /*65f0*/  SEL R4, R4, R28, !P1 ;  /* 0x0000001c04047207 */ /* 0x000fe20004800000 */
[----:B------:R-:W-:Y:S01]  /*6600*/  VIADD R7, R7, 0xc ;  /* 0x0000000c07077836 */ /* 0x000fe20000000000 */
[----:B------:R-:W-:Y:S01]  /*6610*/  ISETP.NE.AND P1, PT, R23, RZ, PT ;  /* 0x000000ff1700720c */ /* 0x000fe20003f25270 */
[----:B------:R-:W-:Y:S01]  /*6620*/  IMAD.IADD R23, R24, 0x1, R23 ;  /* 0x0000000118177824 */ /* 0x000fe200078e0217 */
[----:B------:R-:W-:Y:S02]  /*6630*/  IADD3 R44, PT, PT, R13, -R64, -R44 ;  /* 0x800000400d2c7210 */ /* 0x000fe40007ffe82c */
[----:B------:R-:W-:Y:S02]  /*6640*/  SEL R5, R5, R27, !P2 ;  /* 0x0000001b05057207 */ /* 0x000fe40005000000 */
[----:B------:R-:W-:Y:S01]  /*6650*/  ISETP.NE.AND P2, PT, R20, RZ, PT ;  /* 0x000000ff1400720c */ /* 0x000fe20003f45270 */
[----:B------:R-:W-:Y:S01]  /*6660*/  VIADD R6, R6, 0xb ;  /* 0x0000000b06067836 */ /* 0x000fe20000000000 */
[----:B------:R-:W-:Y:S01]  /*6670*/  IADD3 R8, PT, PT, R13, -R8, -R64 ;  /* 0x800000080d087210 */ /* 0x000fe20007ffe840 */
[----:B------:R-:W-:Y:S01]  /*6680*/  VIADD R44, R44, 0x1 ;  /* 0x000000012c2c7836 */ /* 0x000fe20000000000 */
[----:B------:R-:W-:Y:S01]  /*6690*/  SEL R7, R7, R23, !P2 ;  /* 0x0000001707077207 */ /* 0x000fe20005000000 */
[----:B------:R-:W-:Y:S01]  /*66a0*/  IMAD.IADD R23, R23, 0x1, R20 ;  /* 0x0000000117177824 */ /* 0x000fe200078e0214 */
[----:B------:R-:W-:-:S02]  /*66b0*/  SEL R6, R6, R24, !P1 ;  /* 0x0000001806067207 */ /* 0x000fc40004800000 */
[----:B------:R-:W-:Y:S01]  /*66c0*/  ISETP.NE.AND P1, PT, R51, RZ, PT ;  /* 0x000000ff3300720c */ /* 0x000fe20003f25270 */
[----:B------:R-:W-:Y:S01]  /*66d0*/  IMAD.IADD R51, R23, 0x1, R51 ;  /* 0x0000000117337824 */ /* 0x000fe200078e0233 */
[----:B------:R-:W-:Y:S01]  /*66e0*/  IADD3 R61, PT, PT, R13, -R61, -R64 ;  /* 0x8000003d0d3d7210 */ /* 0x000fe20007ffe840 */
[----:B------:R-:W-:Y:S01]  /*66f0*/  VIADD R20, R8, 0xd ;  /* 0x0000000d08147836 */ /* 0x000fe20000000000 */
[----:B------:R-:W-:Y:S02]  /*6700*/  SEL R44, R44, R67, !P0 ;  /* 0x000000432c2c7207 */ /* 0x000fe40004000000 */
[----:B------:R-:W-:Y:S01]  /*6710*/  ISETP.NE.AND P2, PT, R50, RZ, PT ;  /* 0x000000ff3200720c */ /* 0x000fe20003f45270 */
[----:B------:R-:W-:Y:S01]  /*6720*/  IMAD.IADD R50, R51, 0x1, R50 ;  /* 0x0000000133327824 */ /* 0x000fe200078e0232 */
[----:B------:R-:W-:Y:S01]  /*6730*/  LEA R41, R44, UR4, 0x2 ;  /* 0x000000042c297c11 */ /* 0x000fe2000f8e10ff */
[----:B------:R-:W-:Y:S01]  /*6740*/  VIADD R61, R61, 0xe ;  /* 0x0000000e3d3d7836 */ /* 0x000fe20000000000 */
[----:B------:R-:W-:-:S02]  /*6750*/  LEA R40, R59, UR4, 0x2 ;  /* 0x000000043b287c11 */ /* 0x000fc4000f8e10ff */
[----:B------:R-:W-:Y:S02]  /*6760*/  LEA R58, R58, UR4, 0x2 ;  /* 0x000000043a3a7c11 */ /* 0x000fe4000f8e10ff */
[----:B------:R-:W-:Y:S02]  /*6770*/  SEL R20, R20, R23, !P1 ;  /* 0x0000001714147207 */ /* 0x000fe40004800000 */
[----:B------:R-:W-:Y:S02]  /*6780*/  IADD3 R62, PT, PT, R13, -R62, -R64 ;  /* 0x8000003e0d3e7210 */ /* 0x000fe40007ffe840 */
[----:B------:R-:W-:Y:S02]  /*6790*/  ISETP.NE.AND P0, PT, R48, RZ, PT ;  /* 0x000000ff3000720c */ /* 0x000fe40003f05270 */
[----:B------:R-:W-:Y:S02]  /*67a0*/  LEA R36, R57, UR4, 0x2 ;  /* 0x0000000439247c11 */ /* 0x000fe4000f8e10ff */
[----:B------:R-:W-:Y:S01]  /*67b0*/  ISETP.NE.AND P1, PT, R52, RZ, PT ;  /* 0x000000ff3400720c */ /* 0x000fe20003f25270 */
[----:B------:R-:W-:Y:S01]  /*67c0*/  IMAD.IADD R52, R50, 0x1, R52 ;  /* 0x0000000132347824 */ /* 0x000fe200078e0234 */
[----:B------:R-:W-:Y:S01]  /*67d0*/  LEA R56, R56, UR4, 0x2 ;  /* 0x0000000438387c11 */ /* 0x000fe2000f8e10ff */
[----:B------:R-:W-:Y:S01]  /*67e0*/  STS [R41], R42 ;  /* 0x0000002a29007388 */ /* 0x000fe20000000800 */
[----:B------:R-:W-:-:S02]  /*67f0*/  LEA R32, R55, UR4, 0x2 ;  /* 0x0000000437207c11 */ /* 0x000fc4000f8e10ff */
[--C-:B------:R-:W-:Y:S01]  /*6800*/  IADD3 R43, PT, PT, R43, -R69, -R64.reuse ;  /* 0x800000452b2b7210 */ /* 0x100fe20007ffe840 */
[----:B------:R-:W-:Y:S01]  /*6810*/  STS [R40], R39 ;  /* 0x0000002728007388 */ /* 0x000fe20000000800 */
[----:B------:R-:W-:Y:S02]  /*6820*/  LEA R29, R54, UR4, 0x2 ;  /* 0x00000004361d7c11 */ /* 0x000fe4000f8e10ff */
[----:B------:R-:W-:Y:S01]  /*6830*/  SEL R61, R61, R51, !P2 ;  /* 0x000000333d3d7207 */ /* 0x000fe20005000000 */
[----:B------:R-:W-:Y:S01]  /*6840*/  STS [R58], R37 ;  /* 0x000000253a007388 */ /* 0x000fe20000000800 */
[--C-:B------:R-:W-:Y:S01]  /*6850*/  IADD3 R60, PT, PT, R13, -R60, -R64.reuse ;  /* 0x8000003c0d3c7210 */ /* 0x100fe20007ffe840 */
[----:B------:R-:W-:Y:S01]  /*6860*/  VIADD R62, R62, 0x10 ;  /* 0x000000103e3e7836 */ /* 0x000fe20000000000 */
[----:B------:R-:W-:Y:S01]  /*6870*/  LEA R49, R49, UR4, 0x2 ;  /* 0x0000000431317c11 */ /* 0x000fe2000f8e10ff */
[----:B------:R-:W-:Y:S01]  /*6880*/  STS [R36], R35 ;  /* 0x0000002324007388 */ /* 0x000fe20000000800 */
[----:B------:R-:W-:Y:S01]  /*6890*/  ISETP.NE.AND P2, PT, R47, RZ, PT ;  /* 0x000000ff2f00720c */ /* 0x000fe20003f45270 */
[----:B------:R-:W-:Y:S01]  /*68a0*/  IMAD.IADD R47, R52, 0x1, R47 ;  /* 0x00000001342f7824 */ /* 0x000fe200078e022f */
[----:B------:R-:W-:Y:S01]  /*68b0*/  IADD3 R11, PT, PT, R13, -R11, -R64 ;  /* 0x8000000b0d0b7210 */ /* 0x000fe20007ffe840 */
[----:B------:R-:W-:Y:S01]  /*68c0*/  STS [R56], R33 ;  /* 0x0000002138007388 */ /* 0x000fe20000000800 */
[----:B------:R-:W-:-:S02]  /*68d0*/  LEA R4, R4, UR4, 0x2 ;  /* 0x0000000404047c11 */ /* 0x000fc4000f8e10ff */
[----:B------:R-:W-:Y:S01]  /*68e0*/  LEA R5, R5, UR4, 0x2 ;  /* 0x0000000405057c11 */ /* 0x000fe2000f8e10ff */
[----:B------:R-:W-:Y:S01]  /*68f0*/  STS [R32], R31 ;  /* 0x0000001f20007388 */ /* 0x000fe20000000800 */
[----:B------:R-:W-:Y:S02]  /*6900*/  IADD3 R13, PT, PT, R13, -R63, -R64 ;  /* 0x8000003f0d0d7210 */ /* 0x000fe40007ffe840 */
[----:B------:R-:W-:Y:S01]  /*6910*/  SEL R43, R43, R50, !P1 ;  /* 0x000000322b2b7207 */ /* 0x000fe20004800000 */
[----:B------:R-:W-:Y:S01]  /*6920*/  STS [R29], R30 ;  /* 0x0000001e1d007388 */ /* 0x000fe20000000800 */
[----:B------:R-:W-:Y:S01]  /*6930*/  ISETP.NE.AND P1, PT, R45, RZ, PT ;  /* 0x000000ff2d00720c */ /* 0x000fe20003f25270 */
[----:B------:R-:W-:Y:S01]  /*6940*/  VIADD R60, R60, 0x11 ;  /* 0x000000113c3c7836 */ /* 0x000fe20000000000 */
[----:B------:R-:W-:Y:S01]  /*6950*/  LEA R6, R6, UR4, 0x2 ;  /* 0x0000000406067c11 */ /* 0x000fe2000f8e10ff */
[----:B------:R-:W-:Y:S01]  /*6960*/  STS [R49], R26 ;  /* 0x0000001a31007388 */ /* 0x000fe20000000800 */
[----:B------:R-:W-:Y:S01]  /*6970*/  IMAD.IADD R45, R47, 0x1, R45 ;  /* 0x000000012f2d7824 */ /* 0x000fe200078e022d */
[----:B------:R-:W-:Y:S01]  /*6980*/  SEL R62, R62, R52, !P2 ;  /* 0x000000343e3e7207 */ /* 0x000fe20005000000 */
[----:B------:R-:W-:Y:S01]  /*6990*/  VIADD R11, R11, 0x12 ;  /* 0x000000120b0b7836 */ /* 0x000fe20000000000 */
[----:B------:R0:W-:Y:S01]  /*69a0*/  STS [R4], R25 ;  /* 0x0000001904007388 */ /* 0x0001e20000000800 */
[----:B------:R-:W-:Y:S01]  /*69b0*/  LEA R8, R7, UR4, 0x2 ;  /* 0x0000000407087c11 */ /* 0x000fe2000f8e10ff */
[----:B------:R-:W-:Y:S01]  /*69c0*/  VIADD R13, R13, 0x13 ;  /* 0x000000130d0d7836 */ /* 0x000fe20000000000 */
[----:B------:R-:W-:Y:S01]  /*69d0*/  ISETP.NE.AND P2, PT, R46, RZ, PT ;  /* 0x000000ff2e00720c */ /* 0x000fe20003f45270 */
[----:B------:R1:W-:Y:S01]  /*69e0*/  STS [R5], R22 ;  /* 0x0000001605007388 */ /* 0x0003e20000000800 */
[----:B------:R-:W-:Y:S01]  /*69f0*/  @P0 IMAD.IADD R13, R45, 0x1, R46 ;  /* 0x000000012d0d0824 */ /* 0x000fe200078e022e */
[----:B------:R-:W-:-:S02]  /*6a00*/  SEL R60, R60, R47, !P1 ;  /* 0x0000002f3c3c7207 */ /* 0x000fc40004800000 */
[----:B------:R-:W-:Y:S01]  /*6a10*/  ISETP.GE.AND P0, PT, R3, R2, PT ;  /* 0x000000020300720c */ /* 0x000fe20003f06270 */
[----:B------:R-:W-:Y:S01]  /*6a20*/  STS [R6], R21 ;  /* 0x0000001506007388 */ /* 0x000fe20000000800 */
[----:B0-----:R-:W-:Y:S02]  /*6a30*/  LEA R4, R61, UR4, 0x2 ;  /* 0x000000043d047c11 */ /* 0x001fe4000f8e10ff */
[----:B-1----:R-:W-:Y:S01]  /*6a40*/  LEA R5, R20, UR4, 0x2 ;  /* 0x0000000414057c11 */ /* 0x002fe2000f8e10ff */
[----:B------:R-:W-:Y:S01]  /*6a50*/  STS [R8], R19 ;  /* 0x0000001308007388 */ /* 0x000fe20000000800 */
[----:B------:R-:W-:Y:S02]  /*6a60*/  SEL R11, R11, R45, !P2 ;  /* 0x0000002d0b0b7207 */ /* 0x000fe40005000000 */
[----:B------:R-:W-:Y:S01]  /*6a70*/  LEA R43, R43, UR4, 0x2 ;  /* 0x000000042b2b7c11 */ /* 0x000fe2000f8e10ff */
[----:B------:R0:W-:Y:S01]  /*6a80*/  STS [R5], R18 ;  /* 0x0000001205007388 */ /* 0x0001e20000000800 */
[----:B------:R-:W-:-:S02]  /*6a90*/  LEA R62, R62, UR4, 0x2 ;  /* 0x000000043e3e7c11 */ /* 0x000fc4000f8e10ff */
[----:B------:R-:W-:Y:S01]  /*6aa0*/  LEA R11, R11, UR4, 0x2 ;  /* 0x000000040b0b7c11 */ /* 0x000fe2000f8e10ff */
[----:B------:R1:W-:Y:S01]  /*6ab0*/  STS [R4], R17 ;  /* 0x0000001104007388 */ /* 0x0003e20000000800 */
[----:B------:R-:W-:Y:S02]  /*6ac0*/  LEA R13, R13, UR4, 0x2 ;  /* 0x000000040d0d7c11 */ /* 0x000fe4000f8e10ff */
[----:B0-----:R-:W-:Y:S01]  /*6ad0*/  LEA R5, R60, UR4, 0x2 ;  /* 0x000000043c057c11 */ /* 0x001fe2000f8e10ff */
[----:B------:R0:W-:Y:S04]  /*6ae0*/  STS [R43], R16 ;  /* 0x000000102b007388 */ /* 0x0001e80000000800 */
[----:B------:R0:W-:Y:S01]  /*6af0*/  STS [R62], R15 ;  /* 0x0000000f3e007388 */ /* 0x0001e20000000800 */
[----:B-1----:R-:W-:-:S03]  /*6b00*/  VIADD R17, R3, 0x100 ;  /* 0x0000010003117836 */ /* 0x002fc60000000000 */
[----:B------:R0:W-:Y:S01]  /*6b10*/  STS [R5], R14 ;  /* 0x0000000e05007388 */ /* 0x0001e20000000800 */
[----:B------:R-:W-:Y:S01]  /*6b20*/  LEA R4, R3, UR4, 0x2 ;  /* 0x0000000403047c11 */ /* 0x000fe2000f8e10ff */
[----:B------:R-:W-:Y:S02]  /*6b30*/  BSSY.RECONVERGENT B1, `(.L_x_325) ;  /* 0x0000010000017945 */ /* 0x000fe40003800200 */
[----:B------:R0:W-:Y:S04]  /*6b40*/  STS [R11], R12 ;  /* 0x0000000c0b007388 */ /* 0x0001e80000000800 */
[----:B------:R0:W-:Y:S01]  /*6b50*/  STS [R13], R0 ;  /* 0x000000000d007388 */ /* 0x0001e20000000800 */
[----:B------:R-:W-:Y:S01]  /*6b60*/  BAR.SYNC.DEFER_BLOCKING 0x0 ;  /* 0x0000000000007b1d */ /* 0x000fe20000010000 */
[----:B------:R-:W-:-:S05]  /*6b70*/  ISETP.GE.AND P1, PT, R17, R2, PT ;  /* 0x000000021100720c */ /* 0x000fca0003f26270 */
[----:B------:R-:W-:Y:S08]  /*6b80*/  @P0 BRA `(.L_x_326) ;  /* 0x0000000000280947 */ /* 0x000ff00003800000 */
[----:B------:R-:W-:Y:S01]  /*6b90*/  ISETP.GE.AND P0, PT, R3, R10, PT ;  /* 0x0000000a0300720c */ /* 0x000fe20003f06270 */
[----:B0-----:R-:W0:Y:S03]  /*6ba0*/  LDS R11, [R4] ;  /* 0x00000000040b7984 */ /* 0x001e260000000800 */
[----:B------:R-:W-:-:S05]  /*6bb0*/  SEL R0, R10, RZ, P0 ;  /* 0x000000ff0a007207 */ /* 0x000fca0000000000 */
[----:B------:R-:W-:-:S04]  /*6bc0*/  IMAD.IADD R5, R3, 0x1, -R0 ;  /* 0x0000000103057824 */ /* 0x000fc800078e0a00 */
[----:B------:R-:W1:Y:S08]  /*6bd0*/  @P0 LDC.64 R6, c[0x0][0x390] ;  /* 0x0000e400ff060b82 */ /* 0x000e700000000a00 */
[----:B------:R-:W2:Y:S01]  /*6be0*/  @!P0 LDC.64 R12, c[0x0][0x398] ;  /* 0x0000e600ff0c8b82 */ /* 0x000ea20000000a00 */
[----:B-1----:R-:W-:-:S05]  /*6bf0*/  @P0 IMAD.WIDE R6, R5, 0x4, R6 ;  /* 0x0000000405060825 */ /* 0x002fca00078e0206 */
[----:B0-----:R1:W-:Y:S01]  /*6c00*/  @P0 STG.E desc[UR8][R6.64], R11 ;  /* 0x0000000b06000986 */ /* 0x0013e2000c101908 */
[----:B--2---:R-:W-:-:S05]  /*6c10*/  @!P0 IMAD.WIDE R12, R5, 0x4, R12 ;  /* 0x00000004050c8825 */ /* 0x004fca00078e020c */
[----:B------:R1:W-:Y:S02]  /*6c20*/  @!P0 STG.E desc[UR8][R12.64], R11 ;  /* 0x0000000b0c008986 */ /* 0x0003e4000c101908 */
.L_x_326:
[----:B------:R-:W-:Y:S05]  /*6c30*/  BSYNC.RECONVERGENT B1 ;  /* 0x0000000000017941 */ /* 0x000fea0003800200 */
.L_x_325:
[----:B------:R-:W-:Y:S04]  /*6c40*/  BSSY.RECONVERGENT B1, `(.L_x_327) ;  /* 0x0000015000017945 */ /* 0x000fe80003800200 */
[----:B------:R-:W-:Y:S05]  /*6c50*/  @P1 BRA `(.L_x_328) ;  /* 0x00000000004c1947 */ /* 0x000fea0003800000 */
[----:B0-----:R0:W2:Y:S01]  /*6c60*/  LDS R5, [R4+0x400] ;  /* 0x0004000004057984 */ /* 0x0010a20000000800 */
[----:B------:R-:W-:-:S04]  /*6c70*/  ISETP.GE.AND P0, PT, R17, R10, PT ;  /* 0x0000000a1100720c */ /* 0x000fc80003f06270 */
[----:B------:R-:W-:-:S09]  /*6c80*/  SEL R0, R10, RZ, P0 ;  /* 0x000000ff0a007207 */ /* 0x000fd20000000000 */
[----:B0-----:R-:W-:Y:S05]  /*6c90*/  @!P0 BRA `(.L_x_329) ;  /* 0x0000000000208947 */ /* 0x001fea0003800000 */
[----:B------:R-:W0:Y:S01]  /*6ca0*/  LDCU.64 UR4, c[0x0][0x390] ;  /* 0x00007200ff0477ac */ /* 0x000e220008000a00 */
[----:B-1----:R-:W-:Y:S02]  /*6cb0*/  SHF.R.S32.HI R6, RZ, 0x1f, R0 ;  /* 0x0000001fff067819 */ /* 0x002fe40000011400 */
[----:B------:R-:W-:-:S05]  /*6cc0*/  IADD3 R0, P0, PT, -R0, R3, RZ ;  /* 0x0000000300007210 */ /* 0x000fca0007f1e1ff */
[----:B------:R-:W-:Y:S01]  /*6cd0*/  IMAD.X R7, RZ, RZ, ~R6, P0 ;  /* 0x000000ffff077224 */ /* 0x000fe200000e0e06 */
[----:B0-----:R-:W-:-:S04]  /*6ce0*/  LEA R6, P0, R0, UR4, 0x2 ;  /* 0x0000000400067c11 */ /* 0x001fc8000f8010ff */
[----:B------:R-:W-:-:S05]  /*6cf0*/  LEA.HI.X R7, R0, UR5, R7, 0x2, P0 ;  /* 0x0000000500077c11 */ /* 0x000fca00080f1407 */
[----:B--2---:R2:W-:Y:S01]  /*6d00*/  STG.E desc[UR8][R6.64+0x400], R5 ;  /* 0x0004000506007986 */ /* 0x0045e2000c101908 */
[----:B------:R-:W-:Y:S05]  /*6d10*/  BRA `(.L_x_328) ;  /* 0x00000000001c7947 */ /* 0x000fea0003800000 */
.L_x_329:
[----:B------:R-:W0:Y:S01]  /*6d20*/  LDCU.64 UR4, c[0x0][0x398] ;  /* 0x00007300ff0477ac */ /* 0x000e220008000a00 */
[----:B-1----:R-:W-:Y:S02]  /*6d30*/  SHF.R.S32.HI R6, RZ, 0x1f, R0 ;  /* 0x0000001fff067819 */ /* 0x002fe40000011400 */
[----:B------:R-:W-:-:S05]  /*6d40*/  IADD3 R0, P0, PT, -R0, R3, RZ ;  /* 0x0000000300007210 */ /* 0x000fca0007f1e1ff */
[----:B------:R-:W-:Y:S01]  /*6d50*/  IMAD.X R7, RZ, RZ, ~R6, P0 ;  /* 0x000000ffff077224 */ /* 0x000fe200000e0e06 */
[----:B0-----:R-:W-:-:S04]  /*6d60*/  LEA R6, P0, R0, UR4, 0x2 ;  /* 0x0000000400067c11 */ /* 0x001fc8000f8010ff */
[----:B------:R-:W-:-:S05]  /*6d70*/  LEA.HI.X R7, R0, UR5, R7, 0x2, P0 ;  /* 0x0000000500077c11 */ /* 0x000fca00080f1407 */
[----:B--2---:R3:W-:Y:S04]  /*6d80*/  STG.E desc[UR8][R6.64+0x400], R5 ;  /* 0x0004000506007986 */ /* 0x0047e8000c101908 */
.L_x_328:
[----:B------:R-:W-:Y:S05]  /*6d90*/  BSYNC.RECONVERGENT B1 ;  /* 0x0000000000017941 */ /* 0x000fea0003800200 */
.L_x_327:
[----:B-123--:R-:W-:Y:S01]  /*6da0*/  VIADD R7, R3, 0x200 ;  /* 0x0000020003077836 */ /* 0x00efe20000000000 */
[----:B------:R-:W-:Y:S04]  /*6db0*/  BSSY.RECONVERGENT B1, `(.L_x_330) ;  /* 0x0000016000017945 */ /* 0x000fe80003800200 */
[----:B------:R-:W-:-:S13]  /*6dc0*/  ISETP.GE.AND P0, PT, R7, R2, PT ;  /* 0x000000020700720c */ /* 0x000fda0003f06270 */
[----:B------:R-:W-:Y:S05]  /*6dd0*/  @P0 BRA `(.L_x_331) ;  /* 0x00000000004c0947 */ /* 0x000fea0003800000 */
[----:B0-----:R0:W1:Y:S01]  /*6de0*/  LDS R5, [R4+0x800] ;  /* 0x0008000004057984 */ /* 0x0010620000000800 */
        /* <DEDUP_REMOVED lines=11> */
.L_x_332:
[----:B------:R-:W0:Y:S01]  /*6ea0*/  LDCU.64 UR4, c[0x0][0x398] ;  /* 0x00007300ff0477ac */ /* 0x000e220008000a00 */
[----:B------:R-:W-:Y:S02]  /*6eb0*/  SHF.R.S32.HI R6, RZ, 0x1f, R0 ;  /* 0x0000001fff067819 */ /* 0x000fe40000011400 */
[----:B------:R-:W-:-:S05]  /*6ec0*/  IADD3 R0, P0, PT, -R0, R3, RZ ;  /* 0x0000000300007210 */ /* 0x000fca0007f1e1ff */
[----:B------:R-:W-:Y:S01]  /*6ed0*/  IMAD.X R7, RZ, RZ, ~R6, P0 ;  /* 0x000000ffff077224 */ /* 0x000fe200000e0e06 */
[----:B0-----:R-:W-:-:S04]  /*6ee0*/  LEA R6, P0, R0, UR4, 0x2 ;  /* 0x0000000400067c11 */ /* 0x001fc8000f8010ff */
[----:B------:R-:W-:-:S05]  /*6ef0*/  LEA.HI.X R7, R0, UR5, R7, 0x2, P0 ;  /* 0x0000000500077c11 */ /* 0x000fca00080f1407 */
[----:B-1----:R2:W-:Y:S04]  /*6f00*/  STG.E desc[UR8][R6.64+0x800], R5 ;  /* 0x0008000506007986 */ /* 0x0025e8000c101908 */
.L_x_331:
[----:B------:R-:W-:Y:S05]  /*6f10*/  BSYNC.RECONVERGENT B1 ;  /* 0x0000000000017941 */ /* 0x000fea0003800200 */
.L_x_330:
[----:B-12---:R-:W-:Y:S01]  /*6f20*/  VIADD R7, R3, 0x300 ;  /* 0x0000030003077836 */ /* 0x006fe20000000000 */
        /* <DEDUP_REMOVED lines=15> */
.L_x_335:
[----:B------:R-:W0:Y:S01]  /*7020*/  LDCU.64 UR4, c[0x0][0x398] ;  /* 0x00007300ff0477ac */ /* 0x000e220008000a00 */
[----:B------:R-:W-:Y:S02]  /*7030*/  SHF.R.S32.HI R6, RZ, 0x1f, R0 ;  /* 0x0000001fff067819 */ /* 0x000fe40000011400 */
[----:B------:R-:W-:-:S05]  /*7040*/  IADD3 R0, P0, PT, -R0, R3, RZ ;  /* 0x0000000300007210 */ /* 0x000fca0007f1e1ff */
[----:B------:R-:W-:Y:S01]  /*7050*/  IMAD.X R7, RZ, RZ, ~R6, P0 ;  /* 0x000000ffff077224 */ /* 0x000fe200000e0e06 */
[----:B0-----:R-:W-:-:S04]  /*7060*/  LEA R6, P0, R0, UR4, 0x2 ;  /* 0x0000000400067c11 */ /* 0x001fc8000f8010ff */
[----:B------:R-:W-:-:S05]  /*7070*/  LEA.HI.X R7, R0, UR5, R7, 0x2, P0 ;  /* 0x0000000500077c11 */ /* 0x000fca00080f1407 */
[----:B-1----:R1:W-:Y:S04]  /*7080*/  STG.E desc[UR8][R6.64+0xc00], R5 ;  /* 0x000c000506007986 */ /* 0x0023e8000c101908 */
.L_x_334:
[----:B------:R-:W-:Y:S05]  /*7090*/  BSYNC.RECONVERGENT B1 ;  /* 0x0000000000017941 */ /* 0x000fea0003800200 */
.L_x_333:
[----:B-12---:R-:W-:Y:S01]  /*70a0*/  LOP3.LUT R7, R3, 0x400, RZ, 0xfc, !PT ;  /* 0x0000040003077812 */ /* 0x006fe200078efcff */
[----:B------:R-:W-:Y:S03]  /*70b0*/  BSSY.RECONVERGENT B1, `(.L_x_336) ;  /* 0x0000016000017945 */ /* 0x000fe60003800200 */
        /* <DEDUP_REMOVED lines=14> */
.L_x_338:
[----:B------:R-:W0:Y:S01]  /*71a0*/  LDCU.64 UR4, c[0x0][0x398] ;  /* 0x00007300ff0477ac */ /* 0x000e220008000a00 */
[----:B------:R-:W-:Y:S02]  /*71b0*/  SHF.R.S32.HI R6, RZ, 0x1f, R0 ;  /* 0x0000001fff067819 */ /* 0x000fe40000011400 */
[----:B------:R-:W-:-:S05]  /*71c0*/  IADD3 R0, P0, PT, -R0, R3, RZ ;  /* 0x0000000300007210 */ /* 0x000fca0007f1e1ff */
[----:B------:R-:W-:Y:S01]  /*71d0*/  IMAD.X R7, RZ, RZ, ~R6, P0 ;  /* 0x000000ffff077224 */ /* 0x000fe200000e0e06 */
[----:B0-----:R-:W-:-:S04]  /*71e0*/  LEA R6, P0, R0, UR4, 0x2 ;  /* 0x0000000400067c11 */ /* 0x001fc8000f8010ff */
[----:B------:R-:W-:-:S05]  /*71f0*/  LEA.HI.X R7, R0, UR5, R7, 0x2, P0 ;  /* 0x0000000500077c11 */ /* 0x000fca00080f1407 */
[----:B-1----:R2:W-:Y:S04]  /*7200*/  STG.E desc[UR8][R6.64+0x1000], R5 ;  /* 0x0010000506007986 */ /* 0x0025e8000c101908 */
.L_x_337:
[----:B------:R-:W-:Y:S05]  /*7210*/  BSYNC.RECONVERGENT B1 ;  /* 0x0000000000017941 */ /* 0x000fea0003800200 */
.L_x_336:
        /* <DEDUP_REMOVED lines=16> */
.L_x_341:
[----:B------:R-:W0:Y:S01]  /*7320*/  LDCU.64 UR4, c[0x0][0x398] ;  /* 0x00007300ff0477ac */ /* 0x000e220008000a00 */
[----:B------:R-:W-:Y:S02]  /*7330*/  SHF.R.S32.HI R6, RZ, 0x1f, R0 ;  /* 0x0000001fff067819 */ /* 0x000fe40000011400 */
[----:B------:R-:W-:-:S05]  /*7340*/  IADD3 R0, P0, PT, -R0, R3, RZ ;  /* 0x0000000300007210 */ /* 0x000fca0007f1e1ff */
[----:B------:R-:W-:Y:S01]  /*7350*/  IMAD.X R7, RZ, RZ, ~R6, P0 ;  /* 0x000000ffff077224 */ /* 0x000fe200000e0e06 */
[----:B0-----:R-:W-:-:S04]  /*7360*/  LEA R6, P0, R0, UR4, 0x2 ;  /* 0x0000000400067c11 */ /* 0x001fc8000f8010ff */
[----:B------:R-:W-:-:S05]  /*7370*/  LEA.HI.X R7, R0, UR5, R7, 0x2, P0 ;  /* 0x0000000500077c11 */ /* 0x000fca00080f1407 */
[----:B-1----:R1:W-:Y:S04]  /*7380*/  STG.E desc[UR8][R6.64+0x1400], R5 ;  /* 0x0014000506007986 */ /* 0x0023e8000c101908 */
.L_x_340:
[----:B------:R-:W-:Y:S05]  /*7390*/  BSYNC.RECONVERGENT B1 ;  /* 0x0000000000017941 */ /* 0x000fea0003800200 */
.L_x_339:
        /* <DEDUP_REMOVED lines=16> */
.L_x_344:
[----:B------:R-:W0:Y:S01]  /*74a0*/  LDCU.64 UR4, c[0x0][0x398] ;  /* 0x00007300ff0477ac */ /* 0x000e220008000a00 */
[----:B------:R-:W-:Y:S02]  /*74b0*/  SHF.R.S32.HI R6, RZ, 0x1f, R0 ;  /* 0x0000001fff067819 */ /* 0x000fe40000011400 */
[----:B------:R-:W-:-:S05]  /*74c0*/  IADD3 R0, P0, PT, -R0, R3, RZ ;  /* 0x0000000300007210 */ /* 0x000fca0007f1e1ff */
[----:B------:R-:W-:Y:S01]  /*74d0*/  IMAD.X R7, RZ, RZ, ~R6, P0 ;  /* 0x000000ffff077224 */ /* 0x000fe200000e0e06 */
[----:B0-----:R-:W-:-:S04]  /*74e0*/  LEA R6, P0, R0, UR4, 0x2 ;  /* 0x0000000400067c11 */ /* 0x001fc8000f8010ff */
[----:B------:R-:W-:-:S05]  /*74f0*/  LEA.HI.X R7, R0, UR5, R7, 0x2, P0 ;  /* 0x0000000500077c11 */ /* 0x000fca00080f1407 */
[----:B-1----:R2:W-:Y:S04]  /*7500*/  STG.E desc[UR8][R6.64+0x1800], R5 ;  /* 0x0018000506007986 */ /* 0x0025e8000c101908 */
.L_x_343:
[----:B------:R-:W-:Y:S05]  /*7510*/  BSYNC.RECONVERGENT B1 ;  /* 0x0000000000017941 */ /* 0x000fea0003800200 */
.L_x_342:
        /* <DEDUP_REMOVED lines=16> */
.L_x_347:
[----:B------:R-:W0:Y:S01]  /*7620*/  LDCU.64 UR4, c[0x0][0x398] ;  /* 0x00007300ff0477ac */ /* 0x000e220008000a00 */
[----:B------:R-:W-:Y:S02]  /*7630*/  SHF.R.S32.HI R6, RZ, 0x1f, R0 ;  /* 0x0000001fff067819 */ /* 0x000fe40000011400 */
[----:B------:R-:W-:-:S05]  /*7640*/  IADD3 R0, P0, PT, -R0, R3, RZ ;  /* 0x0000000300007210 */ /* 0x000fca0007f1e1ff */
[----:B------:R-:W-:Y:S01]  /*7650*/  IMAD.X R7, RZ, RZ, ~R6, P0 ;  /* 0x000000ffff077224 */ /* 0x000fe200000e0e06 */
[----:B0-----:R-:W-:-:S04]  /*7660*/  LEA R6, P0, R0, UR4, 0x2 ;  /* 0x0000000400067c11 */ /* 0x001fc8000f8010ff */
[----:B------:R-:W-:-:S05]  /*7670*/  LEA.HI.X R7, R0, UR5, R7, 0x2, P0 ;  /* 0x0000000500077c11 */ /* 0x000fca00080f1407 */
[----:B-1----:R1:W-:Y:S04]  /*7680*/  STG.E desc[UR8][R6.64+0x1c00], R5 ;  /* 0x001c000506007986 */ /* 0x0023e8000c101908 */
.L_x_346:
[----:B------:R-:W-:Y:S05]  /*7690*/  BSYNC.RECONVERGENT B1 ;  /* 0x0000000000017941 */ /* 0x000fea0003800200 */
.L_x_345:
        /* <DEDUP_REMOVED lines=16> */
.L_x_350:
[----:B------:R-:W0:Y:S01]  /*77a0*/  LDCU.64 UR4, c[0x0][0x398] ;  /* 0x00007300ff0477ac */ /* 0x000e220008000a00 */
[----:B------:R-:W-:Y:S02]  /*77b0*/  SHF.R.S32.HI R6, RZ, 0x1f, R0 ;  /* 0x0000001fff067819 */ /* 0x000fe40000011400 */
[----:B------:R-:W-:-:S05]  /*77c0*/  IADD3 R0, P0, PT, -R0, R3, RZ ;  /* 0x0000000300007210 */ /* 0x000fca0007f1e1ff */
[----:B------:R-:W-:Y:S01]  /*77d0*/  IMAD.X R7, RZ, RZ, ~R6, P0 ;  /* 0x000000ffff077224 */ /* 0x000fe200000e0e06 */
[----:B0-----:R-:W-:-:S04]  /*77e0*/  LEA R6, P0, R0, UR4, 0x2 ;  /* 0x0000000400067c11 */ /* 0x001fc8000f8010ff */
[----:B------:R-:W-:-:S05]  /*77f0*/  LEA.HI.X R7, R0, UR5, R7, 0x2, P0 ;  /* 0x0000000500077c11 */ /* 0x000fca00080f1407 */
[----:B-1----:R2:W-:Y:S04]  /*7800*/  STG.E desc[UR8][R6.64+0x2000], R5 ;  /* 0x0020000506007986 */ /* 0x0025e8000c101908 */
.L_x_349:
[----:B------:R-:W-:Y:S05]  /*7810*/  BSYNC.RECONVERGENT B1 ;  /* 0x0000000000017941 */ /* 0x000fea0003800200 */
.L_x_348:
        /* <DEDUP_REMOVED lines=16> */
.L_x_353:
[----:B------:R-:W0:Y:S01]  /*7920*/  LDCU.64 UR4, c[0x0][0x398] ;  /* 0x00007300ff0477ac */ /* 0x000e220008000a00 */
[----:B------:R-:W-:Y:S02]  /*7930*/  SHF.R.S32.HI R6, RZ, 0x1f, R0 ;  /* 0x0000001fff067819 */ /* 0x000fe40000011400 */
[----:B------:R-:W-:-:S05]  /*7940*/  IADD3 R0, P0, PT, -R0, R3, RZ ;  /* 0x0000000300007210 */ /* 0x000fca0007f1e1ff */
[----:B------:R-:W-:Y:S01]  /*7950*/  IMAD.X R7, RZ, RZ, ~R6, P0 ;  /* 0x000000ffff077224 */ /* 0x000fe200000e0e06 */
[----:B0-----:R-:W-:-:S04]  /*7960*/  LEA R6, P0, R0, UR4, 0x2 ;  /* 0x0000000400067c11 */ /* 0x001fc8000f8010ff */
[----:B------:R-:W-:-:S05]  /*7970*/  LEA.HI.X R7, R0, UR5, R7, 0x2, P0 ;  /* 0x0000000500077c11 */ /* 0x000fca00080f1407 */
[----:B-1----:R2:W-:Y:S04]  /*7980*/  STG.E desc[UR8][R6.64+0x2400], R5 ;  /* 0x0024000506007986 */ /* 0x0025e8000c101908 */
.L_x_352:
[----:B------:R-:W-:Y:S05]  /*7990*/  BSYNC.RECONVERGENT B1 ;  /* 0x0000000000017941 */ /* 0x000fea0003800200 */
.L_x_351:
        /* <DEDUP_REMOVED lines=16> */
.L_x_356:
[----:B------:R-:W0:Y:S01]  /*7aa0*/  LDCU.64 UR4, c[0x0][0x398] ;  /* 0x00007300ff0477ac */ /* 0x000e220008000a00 */
[----:B------:R-:W-:Y:S02]  /*7ab0*/  SHF.R.S32.HI R6, RZ, 0x1f, R0 ;  /* 0x0000001fff067819 */ /* 0x000fe40000011400 */
[----:B------:R-:W-:-:S05]  /*7ac0*/  IADD3 R0, P0, PT, -R0, R3, RZ ;  /* 0x0000000300007210 */ /* 0x000fca0007f1e1ff */
[----:B------:R-:W-:Y:S01]  /*7ad0*/  IMAD.X R7, RZ, RZ, ~R6, P0 ;  /* 0x000000ffff077224 */ /* 0x000fe200000e0e06 */
[----:B0-----:R-:W-:-:S04]  /*7ae0*/  LEA R6, P0, R0, UR4, 0x2 ;  /* 0x0000000400067c11 */ /* 0x001fc8000f8010ff */
[----:B------:R-:W-:-:S05]  /*7af0*/  LEA.HI.X R7, R0, UR5, R7, 0x2, P0 ;  /* 0x0000000500077c11 */ /* 0x000fca00080f1407 */
[----:B-1----:R2:W-:Y:S04]  /*7b00*/  STG.E desc[UR8][R6.64+0x2800], R5 ;  /* 0x0028000506007986 */ /* 0x0025e8000c101908 */
.L_x_355:
[----:B------:R-:W-:Y:S05]  /*7b10*/  BSYNC.RECONVERGENT B1 ;  /* 0x0000000000017941 */ /* 0x000fea0003800200 */
.L_x_354:
        /* <DEDUP_REMOVED lines=16> */
.L_x_359:
[----:B------:R-:W0:Y:S01]  /*7c20*/  LDCU.64 UR4, c[0x0][0x398] ;  /* 0x00007300ff0477ac */ /* 0x000e220008000a00 */
[----:B------:R-:W-:Y:S02]  /*7c30*/  SHF.R.S32.HI R6, RZ, 0x1f, R0 ;  /* 0x0000001fff067819 */ /* 0x000fe40000011400 */
[----:B------:R-:W-:-:S05]  /*7c40*/  IADD3 R0, P0, PT, -R0, R3, RZ ;  /* 0x0000000300007210 */ /* 0x000fca0007f1e1ff */
[----:B------:R-:W-:Y:S01]  /*7c50*/  IMAD.X R7, RZ, RZ, ~R6, P0 ;  /* 0x000000ffff077224 */ /* 0x000fe200000e0e06 */
[----:B0-----:R-:W-:-:S04]  /*7c60*/  LEA R6, P0, R0, UR4, 0x2 ;  /* 0x0000000400067c11 */ /* 0x001fc8000f8010ff */
[----:B------:R-:W-:-:S05]  /*7c70*/  LEA.HI.X R7, R0, UR5, R7, 0x2, P0 ;  /* 0x0000000500077c11 */ /* 0x000fca00080f1407 */
[----:B-1----:R1:W-:Y:S04]  /*7c80*/  STG.E desc[UR8][R6.64+0x2c00], R5 ;  /* 0x002c000506007986 */ /* 0x0023e8000c101908 */
.L_x_358:
[----:B------:R-:W-:Y:S05]  /*7c90*/  BSYNC.RECONVERGENT B1 ;  /* 0x0000000000017941 */ /* 0x000fea0003800200 */
.L_x_357:
        /* <DEDUP_REMOVED lines=16> */
.L_x_362:
[----:B------:R-:W0:Y:S01]  /*7da0*/  LDCU.64 UR4, c[0x0][0x398] ;  /* 0x00007300ff0477ac */ /* 0x000e220008000a00 */
[----:B------:R-:W-:Y:S02]  /*7db0*/  SHF.R.S32.HI R6, RZ, 0x1f, R0 ;  /* 0x0000001fff067819 */ /* 0x000fe40000011400 */
[----:B------:R-:W-:-:S05]  /*7dc0*/  IADD3 R0, P0, PT, -R0, R3, RZ ;  /* 0x0000000300007210 */ /* 0x000fca0007f1e1ff */
[----:B------:R-:W-:Y:S01]  /*7dd0*/  IMAD.X R7, RZ, RZ, ~R6, P0 ;  /* 0x000000ffff077224 */ /* 0x000fe200000e0e06 */
[----:B0-----:R-:W-:-:S04]  /*7de0*/  LEA R6, P0, R0, UR4, 0x2 ;  /* 0x0000000400067c11 */ /* 0x001fc8000f8010ff */
[----:B------:R-:W-:-:S05]  /*7df0*/  LEA.HI.X R7, R0, UR5, R7, 0x2, P0 ;  /* 0x0000000500077c11 */ /* 0x000fca00080f1407 */
[----:B-1----:R2:W-:Y:S04]  /*7e00*/  STG.E desc[UR8][R6.64+0x3000], R5 ;  /* 0x0030000506007986 */ /* 0x0025e8000c101908 */
.L_x_361:
[----:B------:R-:W-:Y:S05]  /*7e10*/  BSYNC.RECONVERGENT B1 ;  /* 0x0000000000017941 */ /* 0x000fea0003800200 */
.L_x_360:
        /* <DEDUP_REMOVED lines=16> */
.L_x_365:
[----:B------:R-:W0:Y:S01]  /*7f20*/  LDCU.64 UR4, c[0x0][0x398] ;  /* 0x00007300ff0477ac */ /* 0x000e220008000a00 */
[----:B------:R-:W-:Y:S02]  /*7f30*/  SHF.R.S32.HI R6, RZ, 0x1f, R0 ;  /* 0x0000001fff067819 */ /* 0x000fe40000011400 */
[----:B------:R-:W-:-:S05]  /*7f40*/  IADD3 R0, P0, PT, -R0, R3, RZ ;  /* 0x0000000300007210 */ /* 0x000fca0007f1e1ff */
[----:B------:R-:W-:Y:S01]  /*7f50*/  IMAD.X R7, RZ, RZ, ~R6, P0 ;  /* 0x000000ffff077224 */ /* 0x000fe200000e0e06 */
[----:B0-----:R-:W-:-:S04]  /*7f60*/  LEA R6, P0, R0, UR4, 0x2 ;  /* 0x0000000400067c11 */ /* 0x001fc8000f8010ff */
[----:B------:R-:W-:-:S05]  /*7f70*/  LEA.HI.X R7, R0, UR5, R7, 0x2, P0 ;  /* 0x0000000500077c11 */ /* 0x000fca00080f1407 */
[----:B-1----:R1:W-:Y:S04]  /*7f80*/  STG.E desc[UR8][R6.64+0x3400], R5 ;  /* 0x0034000506007986 */ /* 0x0023e8000c101908 */
.L_x_364:
[----:B------:R-:W-:Y:S05]  /*7f90*/  BSYNC.RECONVERGENT B1 ;  /* 0x0000000000017941 */ /* 0x000fea0003800200 */
.L_x_363:
        /* <DEDUP_REMOVED lines=16> */
.L_x_368:
[----:B------:R-:W0:Y:S01]  /*80a0*/  LDCU.64 UR4, c[0x0][0x398] ;  /* 0x00007300ff0477ac */ /* 0x000e220008000a00 */
[----:B------:R-:W-:Y:S02]  /*80b0*/  SHF.R.S32.HI R6, RZ, 0x1f, R0 ;  /* 0x0000001fff067819 */ /* 0x000fe40000011400 */
[----:B------:R-:W-:-:S05]  /*80c0*/  IADD3 R0, P0, PT, -R0, R3, RZ ;  /* 0x0000000300007210 */ /* 0x000fca0007f1e1ff */
[----:B------:R-:W-:Y:S01]  /*80d0*/  IMAD.X R7, RZ, RZ, ~R6, P0 ;  /* 0x000000ffff077224 */ /* 0x000fe200000e0e06 */
[----:B0-----:R-:W-:-:S04]  /*80e0*/  LEA R6, P0, R0, UR4, 0x2 ;  /* 0x0000000400067c11 */ /* 0x001fc8000f8010ff */
[----:B------:R-:W-:-:S05]  /*80f0*/  LEA.HI.X R7, R0, UR5, R7, 0x2, P0 ;  /* 0x0000000500077c11 */ /* 0x000fca00080f1407 */
[----:B-1----:R2:W-:Y:S04]  /*8100*/  STG.E desc[UR8][R6.64+0x3800], R5 ;  /* 0x0038000506007986 */ /* 0x0025e8000c101908 */
.L_x_367:
[----:B------:R-:W-:Y:S05]  /*8110*/  BSYNC.RECONVERGENT B1 ;  /* 0x0000000000017941 */ /* 0x000fea0003800200 */
.L_x_366:
        /* <DEDUP_REMOVED lines=16> */
.L_x_371:
[----:B------:R-:W0:Y:S01]  /*8220*/  LDCU.64 UR4, c[0x0][0x398] ;  /* 0x00007300ff0477ac */ /* 0x000e220008000a00 */
[----:B------:R-:W-:Y:S02]  /*8230*/  SHF.R.S32.HI R6, RZ, 0x1f, R0 ;  /* 0x0000001fff067819 */ /* 0x000fe40000011400 */
[----:B------:R-:W-:-:S05]  /*8240*/  IADD3 R0, P0, PT, -R0, R3, RZ ;  /* 0x0000000300007210 */ /* 0x000fca0007f1e1ff */
[----:B------:R-:W-:Y:S01]  /*8250*/  IMAD.X R7, RZ, RZ, ~R6, P0 ;  /* 0x000000ffff077224 */ /* 0x000fe200000e0e06 */
[----:B0-----:R-:W-:-:S04]  /*8260*/  LEA R6, P0, R0, UR4, 0x2 ;  /* 0x0000000400067c11 */ /* 0x001fc8000f8010ff */
[----:B------:R-:W-:-:S05]  /*8270*/  LEA.HI.X R7, R0, UR5, R7, 0x2, P0 ;  /* 0x0000000500077c11 */ /* 0x000fca00080f1407 */
[----:B-1----:R1:W-:Y:S04]  /*8280*/  STG.E desc[UR8][R6.64+0x3c00], R5 ;  /* 0x003c000506007986 */ /* 0x0023e8000c101908 */
.L_x_370:
[----:B------:R-:W-:Y:S05]  /*8290*/  BSYNC.RECONVERGENT B1 ;  /* 0x0000000000017941 */ /* 0x000fea0003800200 */
.L_x_369:
        /* <DEDUP_REMOVED lines=16> */
.L_x_374:
[----:B------:R-:W0:Y:S01]  /*83a0*/  LDCU.64 UR4, c[0x0][0x398] ;  /* 0x00007300ff0477ac */ /* 0x000e220008000a00 */
[----:B------:R-:W-:Y:S02]  /*83b0*/  SHF.R.S32.HI R6, RZ, 0x1f, R0 ;  /* 0x0000001fff067819 */ /* 0x000fe40000011400 */
[----:B------:R-:W-:-:S05]  /*83c0*/  IADD3 R0, P0, PT, -R0, R3, RZ ;  /* 0x0000000300007210 */ /* 0x000fca0007f1e1ff */
[----:B------:R-:W-:Y:S01]  /*83d0*/  IMAD.X R7, RZ, RZ, ~R6, P0 ;  /* 0x000000ffff077224 */ /* 0x000fe200000e0e06 */
[----:B0-----:R-:W-:-:S04]  /*83e0*/  LEA R6, P0, R0, UR4, 0x2 ;  /* 0x0000000400067c11 */ /* 0x001fc8000f8010ff */
[----:B------:R-:W-:-:S05]  /*83f0*/  LEA.HI.X R7, R0, UR5, R7, 0x2, P0 ;  /* 0x0000000500077c11 */ /* 0x000fca00080f1407 */
[----:B-1----:R2:W-:Y:S04]  /*8400*/  STG.E desc[UR8][R6.64+0x4000], R5 ;  /* 0x0040000506007986 */ /* 0x0025e8000c101908 */
.L_x_373:
[----:B------:R-:W-:Y:S05]  /*8410*/  BSYNC.RECONVERGENT B1 ;  /* 0x0000000000017941 */ /* 0x000fea0003800200 */
.L_x_372:
        /* <DEDUP_REMOVED lines=16> */
.L_x_377:
[----:B------:R-:W0:Y:S01]  /*8520*/  LDCU.64 UR4, c[0x0][0x398] ;  /* 0x00007300ff0477ac */ /* 0x000e220008000a00 */
[----:B------:R-:W-:Y:S02]  /*8530*/  SHF.R.S32.HI R6, RZ, 0x1f, R0 ;  /* 0x0000001fff067819 */ /* 0x000fe40000011400 */
[----:B------:R-:W-:-:S05]  /*8540*/  IADD3 R0, P0, PT, -R0, R3, RZ ;  /* 0x0000000300007210 */ /* 0x000fca0007f1e1ff */
[----:B------:R-:W-:Y:S01]  /*8550*/  IMAD.X R7, RZ, RZ, ~R6, P0 ;  /* 0x000000ffff077224 */ /* 0x000fe200000e0e06 */
[----:B0-----:R-:W-:-:S04]  /*8560*/  LEA R6, P0, R0, UR4, 0x2 ;  /* 0x0000000400067c11 */ /* 0x001fc8000f8010ff */
[----:B------:R-:W-:-:S05]  /*8570*/  LEA.HI.X R7, R0, UR5, R7, 0x2, P0 ;  /* 0x0000000500077c11 */ /* 0x000fca00080f1407 */
[----:B-1----:R2:W-:Y:S04]  /*8580*/  STG.E desc[UR8][R6.64+0x4400], R5 ;  /* 0x0044000506007986 */ /* 0x0025e8000c101908 */
.L_x_376:
[----:B------:R-:W-:Y:S05]  /*8590*/  BSYNC.RECONVERGENT B1 ;  /* 0x0000000000017941 */ /* 0x000fea0003800200 */
.L_x_375:
        /* <DEDUP_REMOVED lines=16> */
.L_x_380:
[----:B------:R-:W0:Y:S01]  /*86a0*/  LDCU.64 UR4, c[0x0][0x398] ;  /* 0x00007300ff0477ac */ /* 0x000e220008000a00 */
[----:B------:R-:W-:Y:S02]  /*86b0*/  SHF.R.S32.HI R6, RZ, 0x1f, R0 ;  /* 0x0000001fff067819 */ /* 0x000fe40000011400 */
[----:B------:R-:W-:-:S05]  /*86c0*/  IADD3 R0, P0, PT, -R0, R3, RZ ;  /* 0x0000000300007210 */ /* 0x000fca0007f1e1ff */
[----:B------:R-:W-:Y:S01]  /*86d0*/  IMAD.X R7, RZ, RZ, ~R6, P0 ;  /* 0x000000ffff077224 */ /* 0x000fe200000e0e06 */
[----:B0-----:R-:W-:-:S04]  /*86e0*/  LEA R6, P0, R0, UR4, 0x2 ;  /* 0x0000000400067c11 */ /* 0x001fc8000f8010ff */
[----:B------:R-:W-:-:S05]  /*86f0*/  LEA.HI.X R7, R0, UR5, R7, 0x2, P0 ;  /* 0x0000000500077c11 */ /* 0x000fca00080f1407 */
[----:B-1----:R2:W-:Y:S04]  /*8700*/  STG.E desc[UR8][R6.64+0x4800], R5 ;  /* 0x0048000506007986 */ /* 0x0025e8000c101908 */
.L_x_379:
[----:B------:R-:W-:Y:S05]  /*8710*/  BSYNC.RECONVERGENT B1 ;  /* 0x0000000000017941 */ /* 0x000fea0003800200 */
.L_x_378:
[----:B012---:R-:W-:-:S05]  /*8720*/  VIADD R5, R3, 0x1300 ;  /* 0x0000130003057836 */ /* 0x007fca0000000000 */
[C---:B------:R-:W-:Y:S02]  /*8730*/  ISETP.GE.AND P1, PT, R5.reuse, R2, PT ;  /* 0x000000020500720c */ /* 0x040fe40003f26270 */
[----:B------:R-:W-:-:S04]  /*8740*/  ISETP.GE.AND P0, PT, R5, R10, PT ;  /* 0x0000000a0500720c */ /* 0x000fc80003f06270 */
[----:B------:R-:W-:-:S07]  /*8750*/  SEL R10, R10, RZ, P0 ;  /* 0x000000ff0a0a7207 */ /* 0x000fce0000000000 */
[----:B------:R-:W-:Y:S05]  /*8760*/  @P1 BRA `(.L_x_381) ;  /* 0x0000002c00701947 */ /* 0x000fea0003800000 */
[----:B------:R0:W1:Y:S01]  /*8770*/  LDS R5, [R4+0x4c00] ;  /* 0x004c000004057984 */ /* 0x0000620000000800 */
[----:B------:R-:W-:Y:S05]  /*8780*/  @!P0 BRA `(.L_x_382) ;  /* 0x0000000000208947 */ /* 0x000fea0003800000 */
[----:B------:R-:W2:Y:S01]  /*8790*/  LDCU.64 UR4, c[0x0][0x390] ;  /* 0x00007200ff0477ac */ /* 0x000ea20008000a00 */
[----:B------:R-:W-:Y:S02]  /*87a0*/  IADD3 R3, P0, PT, -R10, R3, RZ ;  /* 0x000000030a037210 */ /* 0x000fe40007f1e1ff */
[----:B------:R-:W-:-:S05]  /*87b0*/  SHF.R.S32.HI R10, RZ, 0x1f, R10 ;  /* 0x0000001fff0a7819 */ /* 0x000fca000001140a */
[----:B------:R-:W-:Y:S01]  /*87c0*/  IMAD.X R10, RZ, RZ, ~R10, P0 ;  /* 0x000000ffff0a7224 */ /* 0x000fe200000e0e0a */
[----:B--2---:R-:W-:-:S04]  /*87d0*/  LEA R2, P0, R3, UR4, 0x2 ;  /* 0x0000000403027c11 */ /* 0x004fc8000f8010ff */
[----:B------:R-:W-:-:S05]  /*87e0*/  LEA.HI.X R3, R3, UR5, R10, 0x2, P0 ;  /* 0x0000000503037c11 */ /* 0x000fca00080f140a */
[----:B-1----:R2:W-:Y:S01]  /*87f0*/  STG.E desc[UR8][R2.64+0x4c00], R5 ;  /* 0x004c000502007986 */ /* 0x0025e2000c101908 */
[----:B------:R-:W-:Y:S05]  /*8800*/  BRA `(.L_x_381) ;  /* 0x0000002c00487947 */ /* 0x000fea0003800000 */
.L_x_382:
        /* <DEDUP_REMOVED lines=8> */
.L_x_324:
[----:B------:R-:W0:Y:S01]  /*8890*/  S2R R3, SR_TID.X ;  /* 0x0000000000037919 */ /* 0x000e220000002100 */
[----:B------:R-:W1:Y:S01]  /*88a0*/  LDCU.64 UR4, c[0x0][0x380] ;  /* 0x00007000ff0477ac */ /* 0x000e620008000a00 */
[----:B------:R-:W2:Y:S01]  /*88b0*/  LDCU.64 UR6, c[0x0][0x388] ;  /* 0x00007100ff0677ac */ /* 0x000ea20008000a00 */
[----:B0-----:R-:W-:-:S04]  /*88c0*/  IMAD R4, R3, 0x14, RZ ;  /* 0x0000001403047824 */ /* 0x001fc800078e02ff */
[----:B------:R-:W-:Y:S01]  /*88d0*/  VIADD R43, R4, 0x7 ;  /* 0x00000007042b7836 */ /* 0x000fe20000000000 */
[----:B------:R-:W-:Y:S01]  /*88e0*/  IADD3 R20, P0, PT, R0, R4, RZ ;  /* 0x0000000400147210 */ /* 0x000fe20007f1e0ff */
[C---:B------:R-:W-:Y:S02]  /*88f0*/  VIADD R45, R4.reuse, 0x8 ;  /* 0x00000008042d7836 */ /* 0x040fe40000000000 */
[----:B------:R-:W-:Y:S01]  /*8900*/  VIADD R47, R4, 0x9 ;  /* 0x00000009042f7836 */ /* 0x000fe20000000000 */
[----:B------:R-:W-:Y:S01]  /*8910*/  LEA.HI.X.SX32 R21, R0, RZ, 0x1, P0 ;  /* 0x000000ff00157211 */ /* 0x000fe200000f0eff */
[----:B------:R-:W-:Y:S02]  /*8920*/  IMAD.SHL.U32 R23, R20, 0x4, RZ ;  /* 0x0000000414177824 */ /* 0x000fe400078e00ff */
[----:B------:R-:W-:Y:S01]  /*8930*/  VIADD R49, R4, 0xa ;  /* 0x0000000a04317836 */ /* 0x000fe20000000000 */
[----:B------:R-:W-:Y:S01]  /*8940*/  SHF.L.U64.HI R21, R20, 0x2, R21 ;  /* 0x0000000214157819 */ /* 0x000fe20000010215 */
[C---:B------:R-:W-:Y:S01]  /*8950*/  VIADD R51, R4.reuse, 0xb ;  /* 0x0000000b04337836 */ /* 0x040fe20000000000 */
[C---:B-1----:R-:W-:Y:S01]  /*8960*/  IADD3 R22, P1, PT, R23.reuse, UR4, RZ ;  /* 0x0000000417167c10 */ /* 0x042fe2000ff3e0ff */
[C---:B------:R-:W-:Y:S01]  /*8970*/  VIADD R25, R4.reuse, 0x1 ;  /* 0x0000000104197836 */ /* 0x040fe20000000000 */
[----:B--2---:R-:W-:Y:S01]  /*8980*/  IADD3 R20, P0, PT, R23, UR6, RZ ;  /* 0x0000000617147c10 */ /* 0x004fe2000ff1e0ff */
[C---:B------:R-:W-:Y:S01]  /*8990*/  VIADD R27, R4.reuse, 0x2 ;  /* 0x00000002041b7836 */ /* 0x040fe20000000000 */
[C---:B------:R-:W-:Y:S01]  /*89a0*/  IADD3.X R23, PT, PT, R21.reuse, UR5, RZ, P1, !PT ;  /* 0x0000000515177c10 */ /* 0x040fe20008ffe4ff */
[C---:B------:R-:W-:Y:S01]  /*89b0*/  VIADD R35, R4.reuse, 0x3 ;  /* 0x0000000304237836 */ /* 0x040fe20000000000 */
[----:B------:R-:W-:Y:S01]  /*89c0*/  IADD3.X R21, PT, PT, R21, UR7, RZ, P0, !PT ;  /* 0x0000000715157c10 */ /* 0x000fe200087fe4ff */
[C---:B------:R-:W-:Y:S01]  /*89d0*/  VIADD R37, R4.reuse, 0x4 ;  /* 0x0000000404257836 */ /* 0x040fe20000000000 */
[CC--:B------:R-:W-:Y:S01]  /*89e0*/  ISETP.GE.AND P0, PT, R4.reuse, R2.reuse, PT ;  /* 0x000000020400720c */ /* 0x0c0fe20003f06270 */
[C---:B------:R-:W-:Y:S01]  /*89f0*/  VIADD R39, R4.reuse, 0x5 ;  /* 0x0000000504277836 */ /* 0x040fe20000000000 */
[-C--:B------:R-:W-:Y:S01]  /*8a00*/  ISETP.GE.AND P6, PT, R27, R2.reuse, PT ;  /* 0x000000021b00720c */ /* 0x080fe20003fc6270 */
        /* <DEDUP_REMOVED lines=10> */
[----:B------:R-:W5:Y:S01]  /*8ab0*/  @!P0 LDG.E R5, desc[UR8][R22.64] ;  /* 0x0000000816058981 */ /* 0x000f62000c1e1900 */
[----:B------:R-:W-:Y:S01]  /*8ac0*/  ISETP.GE.AND P0, PT, R43, R2, PT ;  /* 0x000000022b00720c */ /* 0x000fe20003f06270 */
[----:B------:R-:W-:-:S02]  /*8ad0*/  VIADD R61, R4, 0x10 ;  /* 0x00000010043d7836 */ /* 0x000fc40000000000 */
[C---:B------:R-:W-:Y:S01]  /*8ae0*/  VIADD R63, R4.reuse, 0x11 ;  /* 0x00000011043f7836 */ /* 0x040fe20000000000 */
[----:B------:R-:W5:Y:S01]  /*8af0*/  @!P6 LDG.E R7, desc[UR8][R22.64+0x8] ;  /* 0x000008081607e981 */ /* 0x000f62000c1e1900 */
[C---:B------:R-:W-:Y:S02]  /*8b00*/  VIADD R65, R4.reuse, 0x12 ;  /* 0x0000001204417836 */ /* 0x040fe40000000000 */
[----:B------:R-:W-:Y:S01]  /*8b10*/  VIADD R67, R4, 0x13 ;  /* 0x0000001304437836 */ /* 0x000fe20000000000 */
[----:B------:R-:W5:Y:S04]  /*8b20*/  @!P5 LDG.E R8, desc[UR8][R22.64+0xc] ;  /* 0x00000c081608d981 */ /* 0x000f68000c1e1900 */
[----:B------:R-:W5:Y:S04]  /*8b30*/  @!P1 LDG.E R6, desc[UR8][R22.64+0x4] ;  /* 0x0000040816069981 */ /* 0x000f68000c1e1900 */
[----:B------:R-:W5:Y:S01]  /*8b40*/  @!P0 LDG.E R12, desc[UR8][R22.64+0x1c] ;  /* 0x00001c08160c8981 */ /* 0x000f62000c1e1900 */
[----:B------:R-:W-:-:S03]  /*8b50*/  ISETP.GE.AND P0, PT, R45, R2, PT ;  /* 0x000000022d00720c */ /* 0x000fc60003f06270 */
[----:B------:R-:W5:Y:S04]  /*8b60*/  @!P4 LDG.E R9, desc[UR8][R22.64+0x10] ;  /* 0x000010081609c981 */ /* 0x000f68000c1e1900 */
[----:B------:R-:W5:Y:S04]  /*8b70*/  @!P3 LDG.E R10, desc[UR8][R22.64+0x14] ;  /* 0x00001408160ab981 */ /* 0x000f68000c1e1900 */
[----:B------:R-:W5:Y:S04]  /*8b80*/  @!P2 LDG.E R11, desc[UR8][R22.64+0x18] ;  /* 0x00001808160ba981 */ /* 0x000f68000c1e1900 */
[----:B------:R-:W5:Y:S01]  /*8b90*/  @!P0 LDG.E R13, desc[UR8][R22.64+0x20] ;  /* 0x00002008160d8981 */ /* 0x000f62000c1e1900 */
[----:B------:R-:W-:-:S13]  /*8ba0*/  ISETP.GE.AND P0, PT, R47, R2, PT ;  /* 0x000000022f00720c */ /* 0x000fda0003f06270 */
[----:B------:R-:W5:Y:S01]  /*8bb0*/  @!P0 LDG.E R14, desc[UR8][R22.64+0x24] ;  /* 0x00002408160e8981 */ /* 0x000f62000c1e1900 */
[----:B------:R-:W-:-:S13]  /*8bc0*/  ISETP.GE.AND P0, PT, R49, R2, PT ;  /* 0x000000023100720c */ /* 0x000fda0003f06270 */
[----:B------:R-:W5:Y:S01]  /*8bd0*/  @!P0 LDG.E R15, desc[UR8][R22.64+0x28] ;  /* 0x00002808160f8981 */ /* 0x000f62000c1e1900 */
[----:B------:R-:W-:-:S13]  /*8be0*/  ISETP.GE.AND P0, PT, R51, R2, PT ;  /* 0x000000023300720c */ /* 0x000fda0003f06270 */
[----:B------:R-:W5:Y:S01]  /*8bf0*/  @!P0 LDG.E R16, desc[UR8][R22.64+0x2c] ;  /* 0x00002c0816108981 */ /* 0x000f62000c1e1900 */
[-C--:B------:R-:W-:Y:S02]  /*8c00*/  ISETP.GE.AND P0, PT, R55, R2.reuse, PT ;  /* 0x000000023700720c */ /* 0x080fe40003f06270 */
[-C--:B------:R-:W-:Y:S02]  /*8c10*/  ISETP.GE.AND P1, PT, R57, R2.reuse, PT ;  /* 0x000000023900720c */ /* 0x080fe40003f26270 */
[-C--:B------:R-:W-:Y:S02]  /*8c20*/  ISETP.GE.AND P2, PT, R59, R2.reuse, PT ;  /* 0x000000023b00720c */ /* 0x080fe40003f46270 */
[-C--:B------:R-:W-:Y:S02]  /*8c30*/  ISETP.GE.AND P3, PT, R61, R2.reuse, PT ;  /* 0x000000023d00720c */ /* 0x080fe40003f66270 */
[-C--:B------:R-:W-:Y:S02]  /*8c40*/  ISETP.GE.AND P4, PT, R63, R2.reuse, PT ;  /* 0x000000023f00720c */ /* 0x080fe40003f86270 */
[----:B------:R-:W-:-:S02]  /*8c50*/  ISETP.GE.AND P5, PT, R65, R2, PT ;  /* 0x000000024100720c */ /* 0x000fc40003fa6270 */
[-C--:B------:R-:W-:Y:S01]  /*8c60*/  ISETP.GE.AND P6, PT, R67, R2.reuse, PT ;  /* 0x000000024300720c */ /* 0x080fe20003fc6270 */
[----:B------:R-:W5:Y:S01]  /*8c70*/  @!P0 LDG.E R17, desc[UR8][R22.64+0x30] ;  /* 0x0000300816118981 */ /* 0x000f62000c1e1900 */
[----:B------:R-:W-:-:S03]  /*8c80*/  ISETP.GE.AND P0, PT, R33, R2, PT ;  /* 0x000000022100720c */ /* 0x000fc60003f06270 */
[----:B------:R-:W5:Y:S04]  /*8c90*/  @!P1 LDG.E R19, desc[UR8][R22.64+0x38] ;  /* 0x0000380816139981 */ /* 0x000f68000c1e1900 */
[----:B------:R-:W5:Y:S04]  /*8ca0*/  @!P2 LDG.E R28, desc[UR8][R22.64+0x3c] ;  /* 0x00003c08161ca981 */ /* 0x000f68000c1e1900 */
[----:B------:R-:W5:Y:S04]  /*8cb0*/  @!P3 LDG.E R29, desc[UR8][R22.64+0x40] ;  /* 0x00004008161db981 */ /* 0x000f68000c1e1900 */
[----:B------:R-:W5:Y:S04]  /*8cc0*/  @!P0 LDG.E R18, desc[UR8][R22.64+0x34] ;  /* 0x0000340816128981 */ /* 0x000f68000c1e1900 */
[----:B------:R-:W5:Y:S04]  /*8cd0*/  @!P4 LDG.E R30, desc[UR8][R22.64+0x44] ;  /* 0x00004408161ec981 */ /* 0x000f68000c1e1900 */
[----:B------:R-:W5:Y:S04]  /*8ce0*/  @!P5 LDG.E R31, desc[UR8][R22.64+0x48] ;  /* 0x00004808161fd981 */ /* 0x000f68000c1e1900 */
[----:B------:R0:W5:Y:S01]  /*8cf0*/  @!P6 LDG.E R32, desc[UR8][R22.64+0x4c] ;  /* 0x00004c081620e981 */ /* 0x000162000c1e1900 */
[----:B------:R-:W-:-:S02]  /*8d00*/  P2R R46, PR, RZ, 0x1 ;  /* 0x00000001ff2e7803 */ /* 0x000fc40000000000 */
[----:B------:R-:W-:Y:S01]  /*8d10*/  ISETP.GE.AND P0, PT, R4, R2, PT ;  /* 0x000000020400720c */ /* 0x000fe20003f06270 */
[----:B------:R-:W-:-:S12]  /*8d20*/  BAR.SYNC.DEFER_BLOCKING 0x0 ;  /* 0x0000000000007b1d */ /* 0x000fd80000010000 */
[----:B------:R-:W2:Y:S01]  /*8d30*/  @!P0 LDG.E R24, desc[UR8][R20.64] ;  /* 0x0000000814188981 */ /* 0x000ea2000c1e1900 */
[----:B------:R-:W-:Y:S02]  /*8d40*/  P2R R26, PR, RZ, 0x2 ;  /* 0x00000002ff1a7803 */ /* 0x000fe40000000000 */
[----:B------:R-:W-:Y:S01]  /*8d50*/  ISETP.GE.AND P1, PT, R25, R2, PT ;  /* 0x000000021900720c */ /* 0x000fe20003f26270 */
[----:B------:R-:W-:Y:S01]  /*8d60*/  IMAD.MOV.U32 R34, RZ, RZ, 0x1 ;  /* 0x00000001ff227424 */ /* 0x000fe200078e00ff */
[----:B------:R-:W3:Y:S01]  /*8d70*/  @!P3 LDG.E R25, desc[UR8][R20.64+0x40] ;  /* 0x000040081419b981 */ /* 0x000ee2000c1e1900 */
[----:B--2---:R-:W-:-:S10]  /*8d80*/  @!P0 LOP3.LUT R34, R24, 0x1, RZ, 0xc, !PT ;  /* 0x0000000118228812 */ /* 0x004fd400078e0cff */
[----:B------:R-:W2:Y:S01]  /*8d90*/  @!P1 LDG.E R24, desc[UR8][R20.64+0x4] ;  /* 0x0000040814189981 */ /* 0x000ea2000c1e1900 */
[----:B------:R-:W-:Y:S01]  /*8da0*/  ISETP.GE.AND P0, PT, R27, R2, PT ;  /* 0x000000021b00720c */ /* 0x000fe20003f06270 */
[----:B------:R-:W-:Y:S02]  /*8db0*/  IMAD.MOV.U32 R33, RZ, RZ, 0x1 ;  /* 0x00000001ff217424 */ /* 0x000fe400078e00ff */
[----:B------:R-:W-:Y:S01]  /*8dc0*/  IMAD.MOV.U32 R36, RZ, RZ, 0x1 ;  /* 0x00000001ff247424 */ /* 0x000fe200078e00ff */
[----:B------:R-:W4:Y:S01]  /*8dd0*/  @!P5 LDG.E R27, desc[UR8][R20.64+0x48] ;  /* 0x00004808141bd981 */ /* 0x000f22000c1e1900 */
[----:B--2---:R-:W-:-:S08]  /*8de0*/  @!P1 LOP3.LUT R33, R24, 0x1, RZ, 0xc, !PT ;  /* 0x0000000118219812 */ /* 0x004fd000078e0cff */
[----:B------:R-:W2:Y:S01]  /*8df0*/  @!P0 LDG.E R24, desc[UR8][R20.64+0x8] ;  /* 0x0000080814188981 */ /* 0x000ea2000c1e1900 */
[----:B------:R-:W-:-:S13]  /*8e00*/  ISETP.GE.AND P1, PT, R35, R2, PT ;  /* 0x000000022300720c */ /* 0x000fda0003f26270 */
[----:B------:R-:W3:Y:S01]  /*8e10*/  @!P1 LDG.E R22, desc[UR8][R20.64+0xc] ;  /* 0x00000c0814169981 */ /* 0x000ee2000c1e1900 */
[----:B------:R-:W-:Y:S01]  /*8e20*/  IMAD.MOV.U32 R35, RZ, RZ, 0x1 ;  /* 0x00000001ff237424 */ /* 0x000fe200078e00ff */
[----:B--2---:R-:W-:Y:S02]  /*8e30*/  @!P0 LOP3.LUT R35, R24, 0x1, RZ, 0xc, !PT ;  /* 0x0000000118238812 */ /* 0x004fe400078e0cff */
[----:B------:R-:W-:Y:S02]  /*8e40*/  ISETP.GE.AND P0, PT, R37, R2, PT ;  /* 0x000000022500720c */ /* 0x000fe40003f06270 */
[----:B---3--:R-:W-:Y:S01]  /*8e50*/  @!P1 LOP3.LUT R36, R22, 0x1, RZ, 0xc, !PT ;  /* 0x0000000116249812 */ /* 0x008fe200078e0cff */
[----:B------:R-:W-:-:S10]  /*8e60*/  IMAD.MOV.U32 R38, RZ, RZ, 0x1 ;  /* 0x00000001ff267424 */ /* 0x000fd400078e00ff */
[----:B------:R-:W2:Y:S01]  /*8e70*/  @!P0 LDG.E R22, desc[UR8][R20.64+0x10] ;  /* 0x0000100814168981 */ /* 0x000ea2000c1e1900 */
[----:B------:R-:W-:Y:S01]  /*8e80*/  ISETP.GE.AND P1, PT, R39, R2, PT ;  /* 0x000000022700720c */ /* 0x000fe20003f26270 */
[----:B------:R-:W-:Y:S02]  /*8e90*/  IMAD.MOV.U32 R37, RZ, RZ, 0x1 ;  /* 0x00000001ff257424 */ /* 0x000fe400078e00ff */
[----:B------:R-:W-:Y:S01]  /*8ea0*/  IMAD.MOV.U32 R40, RZ, RZ, 0x1 ;  /* 0x00000001ff287424 */ /* 0x000fe200078e00ff */
[----:B------:R-:W3:Y:S01]  /*8eb0*/  @!P2 LDG.E R24, desc[UR8][R20.64+0x3c] ;  /* 0x00003c081418a981 */ /* 0x000ee2000c1e1900 */
[----:B--2---:R-:W-:-:S08]  /*8ec0*/  @!P0 LOP3.LUT R37, R22, 0x1, RZ, 0xc, !PT ;  /* 0x0000000116258812 */ /* 0x004fd000078e0cff */
        /* <DEDUP_REMOVED lines=24> */
[----:B------:R-:W-:Y:S02]  /*9050*/  IMAD.MOV.U32 R44, RZ, RZ, 0x1 ;  /* 0x00000001ff2c7424 */ /* 0x000fe400078e00ff */
[----:B------:R-:W-:Y:S01]  /*9060*/  IMAD.MOV.U32 R45, RZ, RZ, 0x1 ;  /* 0x00000001ff2d7424 */ /* 0x000fe200078e00ff */
[----:B------:R-:W4:Y:S01]  /*9070*/  @!P6 LDG.E R55, desc[UR8][R20.64+0x4c] ;  /* 0x00004c081437e981 */ /* 0x000f22000c1e1900 */
[----:B--2---:R-:W-:-:S08]  /*9080*/  @!P1 LOP3.LUT R44, R22, 0x1, RZ, 0xc, !PT ;  /* 0x00000001162c9812 */ /* 0x004fd000078e0cff */
[----:B------:R-:W2:Y:S01]  /*9090*/  @!P0 LDG.E R22, desc[UR8][R20.64+0x30] ;  /* 0x0000300814168981 */ /* 0x000ea2000c1e1900 */
[----:B------:R-:W-:-:S03]  /*90a0*/  ISETP.NE.AND P1, PT, R26, RZ, PT ;  /* 0x000000ff1a00720c */ /* 0x000fc60003f25270 */
[----:B------:R-:W4:Y:S10]  /*90b0*/  @!P4 LDG.E R26, desc[UR8][R20.64+0x44] ;  /* 0x00004408141ac981 */ /* 0x000f34000c1e1900 */
[----:B------:R-:W3:Y:S01]  /*90c0*/  @!P1 LDG.E R23, desc[UR8][R20.64+0x38] ;  /* 0x0000380814179981 */ /* 0x000ee2000c1e1900 */
[----:B--2---:R-:W-:-:S02]  /*90d0*/  @!P0 LOP3.LUT R45, R22, 0x1, RZ, 0xc, !PT ;  /* 0x00000001162d8812 */ /* 0x004fc400078e0cff */
[----:B------:R-:W-:-:S13]  /*90e0*/  ISETP.NE.AND P0, PT, R46, RZ, PT ;  /* 0x000000ff2e00720c */ /* 0x000fda0003f05270 */
[----:B------:R-:W2:Y:S01]  /*90f0*/  @!P0 LDG.E R22, desc[UR8][R20.64+0x34] ;  /* 0x0000340814168981 */ /* 0x000ea2000c1e1900 */
[----:B------:R-:W-:-:S05]  /*9100*/  IMAD.IADD R46, R33, 0x1, R34 ;  /* 0x00000001212e7824 */ /* 0x000fca00078e0222 */
[----:B------:R-:W-:-:S04]  /*9110*/  IADD3 R47, PT, PT, R36, R35, R46 ;  /* 0x00000023242f7210 */ /* 0x000fc80007ffe02e */
[----:B------:R-:W-:Y:S01]  /*9120*/  IADD3 R47, PT, PT, R38, R37, R47 ;  /* 0x00000025262f7210 */ /* 0x000fe20007ffe02f */
[----:B------:R-:W-:-:S03]  /*9130*/  IMAD.MOV.U32 R48, RZ, RZ, 0x1 ;  /* 0x00000001ff307424 */ /* 0x000fc600078e00ff */
[----:B------:R-:W-:Y:S01]  /*9140*/  IADD3 R49, PT, PT, R40, R39, R47 ;  /* 0x0000002728317210 */ /* 0x000fe20007ffe02f */
[----:B------:R-:W-:Y:S01]  /*9150*/  IMAD.MOV.U32 R47, RZ, RZ, 0x1 ;  /* 0x00000001ff2f7424 */ /* 0x000fe200078e00ff */
[----:B---3--:R-:W-:Y:S01]  /*9160*/  @!P1 LOP3.LUT R47, R23, 0x1, RZ, 0xc, !PT ;  /* 0x00000001172f9812 */ /* 0x008fe200078e0cff */
[----:B------:R-:W-:Y:S01]  /*9170*/  IMAD.MOV.U32 R50, RZ, RZ, 0x1 ;  /* 0x00000001ff327424 */ /* 0x000fe200078e00ff */
[----:B------:R-:W-:Y:S01]  /*9180*/  @!P2 LOP3.LUT R50, R24, 0x1, RZ, 0xc, !PT ;  /* 0x000000011832a812 */ /* 0x000fe200078e0cff */
[----:B------:R-:W-:Y:S01]  /*9190*/  IMAD.MOV.U32 R52, RZ, RZ, 0x1 ;  /* 0x00000001ff347424 */ /* 0x000fe200078e00ff */
[----:B----4-:R-:W-:Y:S01]  /*91a0*/  @!P4 LOP3.LUT R52, R26, 0x1, RZ, 0xc, !PT ;  /* 0x000000011a34c812 */ /* 0x010fe200078e0cff */
[----:B------:R-:W-:Y:S01]  /*91b0*/  IMAD.MOV.U32 R54, RZ, RZ, 0x1 ;  /* 0x00000001ff367424 */ /* 0x000fe200078e00ff */
[----:B------:R-:W-:Y:S01]  /*91c0*/  @!P5 LOP3.LUT R54, R27, 0x1, RZ, 0xc, !PT ;  /* 0x000000011b36d812 */ /* 0x000fe200078e0cff */
[----:B------:R-:W-:Y:S01]  /*91d0*/  IMAD.MOV.U32 R51, RZ, RZ, 0x1 ;  /* 0x00000001ff337424 */ /* 0x000fe200078e00ff */
[----:B------:R-:W-:-:S02]  /*91e0*/  @!P6 LOP3.LUT R51, R55, 0x1, RZ, 0xc, !PT ;  /* 0x000000013733e812 */ /* 0x000fc400078e0cff */
[----:B------:R-:W1:Y:S01]  /*91f0*/  S2R R55, SR_LANEID ;  /* 0x0000000000377919 */ /* 0x000e620000000000 */
[----:B------:R-:W3:Y:S01]  /*9200*/  S2UR UR5, SR_CgaCtaId ;  /* 0x00000000000579c3 */ /* 0x000ee20000008800 */
[----:B------:R-:W-:-:S07]  /*9210*/  UMOV UR4, 0x400 ;  /* 0x0000040000047882 */ /* 0x000fce0000000000 */
[----:B------:R-:W-:Y:S01]  /*9220*/  BAR.SYNC.DEFER_BLOCKING 0x0 ;  /* 0x0000000000007b1d */ /* 0x000fe20000010000 */
[----:B-1----:R-:W-:Y:S01]  /*9230*/  ISETP.NE.AND P1, PT, R55, 0x1f, PT ;  /* 0x0000001f3700780c */ /* 0x002fe20003f25270 */
[----:B---3--:R-:W-:Y:S01]  /*9240*/  ULEA UR4, UR5, UR4, 0x18 ;  /* 0x0000000405047291 */ /* 0x008fe2000f8ec0ff */
[----:B------:R-:W-:Y:S02]  /*9250*/  SHF.R.U32.HI R58, RZ, 0x5, R3 ;  /* 0x00000005ff3a7819 */ /* 0x000fe40000011603 */
[----:B--2---:R-:W-:Y:S02]  /*9260*/  @!P0 LOP3.LUT R48, R22, 0x1, RZ, 0xc, !PT ;  /* 0x0000000116308812 */ /* 0x004fe400078e0cff */
[----:B0-----:R-:W-:-:S04]  /*9270*/  IADD3 R22, PT, PT, R42, R41, R49 ;  /* 0x000000292a167210 */ /* 0x001fc80007ffe031 */
[----:B------:R-:W-:Y:S01]  /*9280*/  IADD3 R22, PT, PT, R44, R43, R22 ;  /* 0x0000002b2c167210 */ /* 0x000fe20007ffe016 */
[----:B------:R-:W-:-:S03]  /*9290*/  IMAD.MOV.U32 R49, RZ, RZ, 0x1 ;  /* 0x00000001ff317424 */ /* 0x000fc600078e00ff */
[----:B------:R-:W-:Y:S02]  /*92a0*/  IADD3 R22, PT, PT, R48, R45, R22 ;  /* 0x0000002d30167210 */ /* 0x000fe40007ffe016 */
[----:B------:R-:W-:Y:S02]  /*92b0*/  @!P3 LOP3.LUT R49, R25, 0x1, RZ, 0xc, !PT ;  /* 0x000000011931b812 */ /* 0x000fe400078e0cff */
[----:B------:R-:W-:-:S04]  /*92c0*/  IADD3 R22, PT, PT, R50, R47, R22 ;  /* 0x0000002f32167210 */ /* 0x000fc80007ffe016 */
        /* <DEDUP_REMOVED lines=14> */
[----:B------:R0:W-:Y:S01]  /*93b0*/  @!P1 STS [R59+UR4], R56 ;  /* 0x000000383b009988 */ /* 0x0001e20008000804 */
[----:B------:R-:W-:Y:S06]  /*93c0*/  BAR.SYNC.DEFER_BLOCKING 0x0 ;  /* 0x0000000000007b1d */ /* 0x000fec0000010000 */
[----:B------:R-:W1:Y:S04]  /*93d0*/  LDS.128 R20, [UR4] ;  /* 0x00000004ff147984 */ /* 0x000e680008000c00 */
[----:B------:R-:W2:Y:S01]  /*93e0*/  LDS.128 R24, [UR4+0x10] ;  /* 0x00001004ff187984 */ /* 0x000ea20008000c00 */
[----:B------:R-:W-:-:S02]  /*93f0*/  ISETP.NE.AND P0, PT, R58, 0x2, PT ;  /* 0x000000023a00780c */ /* 0x000fc40003f05270 */
[----:B------:R-:W-:Y:S01]  /*9400*/  ISETP.NE.AND P1, PT, R58, 0x5, PT ;  /* 0x000000053a00780c */ /* 0x000fe20003f25270 */
[----:B0-----:R-:W-:Y:S01]  /*9410*/  IMAD.IADD R56, R56, 0x1, -R57 ;  /* 0x0000000138387824 */ /* 0x001fe200078e0a39 */
[----:B------:R-:W-:Y:S01]  /*9420*/  ISETP.NE.AND P2, PT, R55, RZ, PT ;  /* 0x000000ff3700720c */ /* 0x000fe20003f45270 */
[----:B-1----:R-:W-:-:S04]  /*9430*/  IMAD.IADD R21, R20, 0x1, R21 ;  /* 0x0000000114157824 */ /* 0x002fc800078e0215 */
[----:B------:R-:W-:Y:S01]  /*9440*/  IMAD.IADD R22, R22, 0x1, R21 ;  /* 0x0000000116167824 */ /* 0x000fe200078e0215 */
[----:B------:R-:W-:Y:S02]  /*9450*/  SEL R20, R21, R20, !P0 ;  /* 0x0000001415147207 */ /* 0x000fe40004000000 */
[----:B------:R-:W-:Y:S01]  /*9460*/  ISETP.NE.AND P0, PT, R58, 0x3, PT ;  /* 0x000000033a00780c */ /* 0x000fe20003f05270 */
[----:B------:R-:W-:-:S03]  /*9470*/  IMAD.IADD R23, R23, 0x1, R22 ;  /* 0x0000000117177824 */ /* 0x000fc600078e0216 */
[----:B------:R-:W-:Y:S02]  /*9480*/  SEL R20, R22, R20, !P0 ;  /* 0x0000001416147207 */ /* 0x000fe40004000000 */
[----:B------:R-:W-:Y:S01]  /*9490*/  ISETP.NE.AND P0, PT, R58, 0x4, PT ;  /* 0x000000043a00780c */ /* 0x000fe20003f05270 */
[----:B--2---:R-:W-:-:S03]  /*94a0*/  IMAD.IADD R24, R23, 0x1, R24 ;  /* 0x0000000117187824 */ /* 0x004fc600078e0218 */
[----:B------:R-:W-:Y:S01]  /*94b0*/  SEL R20, R23, R20, !P0 ;  /* 0x0000001417147207 */ /* 0x000fe20004000000 */
[----:B------:R-:W-:Y:S01]  /*94c0*/  IMAD.IADD R25, R25, 0x1, R24 ;  /* 0x0000000119197824 */ /* 0x000fe200078e0218 */
[----:B------:R-:W-:Y:S02]  /*94d0*/  ISETP.NE.AND P0, PT, R58, 0x6, PT ;  /* 0x000000063a00780c */ /* 0x000fe40003f05270 */
[----:B------:R-:W-:Y:S01]  /*94e0*/  SEL R20, R24, R20, !P1 ;  /* 0x0000001418147207 */ /* 0x000fe20004800000 */
[----:B------:R-:W-:Y:S01]  /*94f0*/  IMAD.IADD R26, R26, 0x1, R25 ;  /* 0x000000011a1a7824 */ /* 0x000fe200078e0219 */
[----:B------:R-:W-:Y:S02]  /*9500*/  ISETP.NE.AND P1, PT, R58, 0x7, PT ;  /* 0x000000073a00780c */ /* 0x000fe40003f25270 */
[----:B------:R-:W-:Y:S02]  /*9510*/  SEL R20, R25, R20, !P0 ;  /* 0x0000001419147207 */ /* 0x000fe40004000000 */
[----:B------:R-:W-:-:S02]  /*9520*/  ISETP.GT.U32.AND P0, PT, R3, 0x1f, PT ;  /* 0x0000001f0300780c */ /* 0x000fc40003f04070 */
[----:B------:R-:W-:Y:S02]  /*9530*/  SEL R21, R56, RZ, P2 ;  /* 0x000000ff38157207 */ /* 0x000fe40001000000 */
        /* <DEDUP_REMOVED lines=19> */
.L_x_384:
[----:B------:R-:W-:Y:S05]  /*9670*/  NANOSLEEP 0x48d ;  /* 0x0000048d0000795d */ /* 0x000fea0003800000 */
[----:B------:R-:W-:Y:S01]  /*9680*/  NOP ;  /* 0x0000000000007918 */ /* 0x000fe20000000000 */
.L_x_385:
[----:B------:R-:W-:-:S05]  /*9690*/  IMAD.WIDE R24, R53, 0x8, R24 ;  /* 0x0000000835187825 */ /* 0x000fca00078e0218 */
[----:B------:R-:W2:Y:S01]  /*96a0*/  LD.E.64.STRONG.GPU R20, desc[UR8][R24.64+0x100] ;  /* 0x0001000818147980 */ /* 0x000ea2000c10fb00 */
[----:B------:R-:W-:Y:S01]  /*96b0*/  UMOV UR5, 0xffffffff ;  /* 0xffffffff00057882 */ /* 0x000fe20000000000 */
[----:B--2---:R-:W-:Y:S02]  /*96c0*/  ISETP.NE.AND P0, PT, R20, 0x63, PT ;  /* 0x000000631400780c */ /* 0x004fe40003f05270 */
[----:B------:R-:W-:Y:S11]  /*96d0*/  BRA.DIV UR5, `(.L_x_386) ;  /* 0x0000002a05147947 */ /* 0x000ff6000b800000 */
[----:B------:R-:W-:-:S13]  /*96e0*/  VOTE.ANY P0, !P0 ;  /* 0x0000000000ff7806 */ /* 0x000fda0004000100 */
.L_x_472:
[----:B------:R-:W-:Y:S05]  /*96f0*/  @!P0 BRA `(.L_x_387) ;  /* 0x0000000000308947 */ /* 0x000fea0003800000 */
.L_x_391:
[----:B------:R-:W-:Y:S05]  /*9700*/  YIELD ;  /* 0x0000000000007946 */ /* 0x000fea0003800000 */
[----:B------:R-:W-:Y:S05]  /*9710*/  @P1 BRA `(.L_x_388) ;  /* 0x0000000000081947 */ /* 0x000fea0003800000 */
[----:B------:R0:W-:Y:S06]  /*9720*/  MEMBAR.SC.CTA ;  /* 0x0000000000007992 */ /* 0x0001ec0000000000 */
[----:B0-----:R-:W-:Y:S05]  /*9730*/  BRA `(.L_x_389) ;  /* 0x0000000000087947 */ /* 0x001fea0003800000 */
.L_x_388:
[----:B------:R-:W-:Y:S05]  /*9740*/  NANOSLEEP 0x48 ;  /* 0x000000480000795d */ /* 0x000fea0003800000 */
[----:B------:R-:W-:Y:S01]  /*9750*/  NOP ;  /* 0x0000000000007918 */ /* 0x000fe20000000000 */
.L_x_389:
[----:B------:R-:W2:Y:S01]  /*9760*/  LD.E.64.STRONG.GPU R20, desc[UR8][R24.64+0x100] ;  /* 0x0001000818147980 */ /* 0x000ea2000c10fb00 */
[----:B------:R-:W-:Y:S01]  /*9770*/  UMOV UR5, 0xffffffff ;  /* 0xffffffff00057882 */ /* 0x000fe20000000000 */
[----:B--2---:R-:W-:Y:S02]  /*9780*/  ISETP.NE.AND P0, PT, R20, 0x63, PT ;  /* 0x000000631400780c */ /* 0x004fe40003f05270 */
[----:B------:R-:W-:Y:S11]  /*9790*/  BRA.DIV UR5, `(.L_x_390) ;  /* 0x0000002a05047947 */ /* 0x000ff6000b800000 */
[----:B------:R-:W-:-:S13]  /*97a0*/  VOTE.ANY P0, !P0 ;  /* 0x0000000000ff7806 */ /* 0x000fda0004000100 */
.L_x_475:
[----:B------:R-:W-:Y:S05]  /*97b0*/  @P0 BRA `(.L_x_391) ;  /* 0xfffffffc00d00947 */ /* 0x000fea000383ffff */
.L_x_387:
        /* <DEDUP_REMOVED lines=38> */
.L_x_484:
[----:B------:R-:W-:Y:S05]  /*9a20*/  @!P0 BRA `(.L_x_393) ;  /* 0x0000000000dc8947 */ /* 0x000fea0003800000 */
.L_x_401:
        /* <DEDUP_REMOVED lines=9> */
.L_x_487:
[----:B------:R-:W-:Y:S05]  /*9ac0*/  @!P0 BRA `(.L_x_395) ;  /* 0x0000000000348947 */ /* 0x000fea0003800000 */
[----:B------:R-:W-:-:S13]  /*9ad0*/  ISETP.GT.U32.AND P1, PT, R59, 0x1f3, PT ;  /* 0x000001f33b00780c */ /* 0x000fda0003f24070 */
.L_x_399:
[----:B------:R-:W-:Y:S05]  /*9ae0*/  YIELD ;  /* 0x0000000000007946 */ /* 0x000fea0003800000 */
[----:B------:R-:W-:Y:S05]  /*9af0*/  @P1 BRA `(.L_x_396) ;  /* 0x0000000000081947 */ /* 0x000fea0003800000 */
[----:B------:R0:W-:Y:S06]  /*9b00*/  MEMBAR.SC.CTA ;  /* 0x0000000000007992 */ /* 0x0001ec0000000000 */
[----:B0-----:R-:W-:Y:S05]  /*9b10*/  BRA `(.L_x_397) ;  /* 0x0000000000087947 */ /* 0x001fea0003800000 */
.L_x_396:
[----:B------:R-:W-:Y:S05]  /*9b20*/  NANOSLEEP 0x48 ;  /* 0x000000480000795d */ /* 0x000fea0003800000 */
[----:B------:R-:W-:Y:S01]  /*9b30*/  NOP ;  /* 0x0000000000007918 */ /* 0x000fe20000000000 */
.L_x_397:
[----:B------:R-:W2:Y:S01]  /*9b40*/  LD.E.64.STRONG.GPU R20, desc[UR8][R24.64+-0x100] ;  /* 0xffff000818147980 */ /* 0x000ea2000c10fb00 */
[----:B------:R-:W-:Y:S01]  /*9b50*/  UMOV UR5, 0xffffffff ;  /* 0xffffffff00057882 */ /* 0x000fe20000000000 */
[----:B--2---:R-:W-:Y:S02]  /*9b60*/  ISETP.NE.AND P0, PT, R20, 0x63, PT ;  /* 0x000000631400780c */ /* 0x004fe40003f05270 */
[----:B------:R-:W-:Y:S11]  /*9b70*/  BRA.DIV UR5, `(.L_x_398) ;  /* 0x0000002a054c7947 */ /* 0x000ff6000b800000 */
[----:B------:R-:W-:-:S13]  /*9b80*/  VOTE.ANY P0, !P0 ;  /* 0x0000000000ff7806 */ /* 0x000fda0004000100 */
.L_x_490:
[----:B------:R-:W-:Y:S05]  /*9b90*/  @P0 BRA `(.L_x_399) ;  /* 0xfffffffc00d00947 */ /* 0x000fea000383ffff */
.L_x_395:
        /* <DEDUP_REMOVED lines=31> */
.L_x_499:
[----:B------:R-:W-:Y:S05]  /*9d90*/  @P0 BRA `(.L_x_401) ;  /* 0xfffffffc00240947 */ /* 0x000fea000383ffff */
.L_x_393:
[----:B------:R-:W-:Y:S01]  /*9da0*/  ISETP.NE.AND P0, PT, R3, RZ, PT ;  /* 0x000000ff0300720c */ /* 0x000fe20003f05270 */
[----:B------:R-:W-:Y:S01]  /*9db0*/  IMAD.MOV.U32 R59, RZ, RZ, R58 ;  /* 0x000000ffff3b7224 */ /* 0x000fe200078e003a */
[----:B------:R-:W-:-:S11]  /*9dc0*/  ISETP.NE.AND P1, PT, R55, RZ, PT ;  /* 0x000000ff3700720c */ /* 0x000fd60003f25270 */
[----:B------:R-:W0:Y:S01]  /*9dd0*/  @!P0 S2R R21, SR_CgaCtaId ;  /* 0x0000000000158919 */ /* 0x000e220000008800 */
[----:B------:R-:W-:Y:S01]  /*9de0*/  @!P0 MOV R20, 0x400 ;  /* 0x0000040000148802 */ /* 0x000fe20000000f00 */
[--C-:B------:R-:W-:Y:S01]  /*9df0*/  @!P0 IMAD.IADD R27, R27, 0x1, R64.reuse ;  /* 0x000000011b1b8824 */ /* 0x100fe200078e0240 */
[----:B------:R-:W-:Y:S01]  /*9e00*/  @!P1 MOV R22, 0x400 ;  /* 0x0000040000169802 */ /* 0x000fe20000000f00 */
[----:B------:R-:W1:Y:S01]  /*9e10*/  @!P1 S2R R23, SR_CgaCtaId ;  /* 0x0000000000179919 */ /* 0x000e620000008800 */
[----:B------:R-:W-:Y:S02]  /*9e20*/  @!P0 IMAD.MOV.U32 R26, RZ, RZ, 0x65 ;  /* 0x00000065ff1a8424 */ /* 0x000fe400078e00ff */
[----:B------:R-:W-:-:S03]  /*9e30*/  @!P1 IMAD.MOV.U32 R59, RZ, RZ, R64 ;  /* 0x000000ffff3b9224 */ /* 0x000fc600078e0040 */
[----:B------:R2:W-:Y:S01]  /*9e40*/  @!P0 ST.E.64.STRONG.GPU desc[UR8][R56.64+0x100], R26 ;  /* 0x0001001a38008985 */ /* 0x0005e2000c10fb08 */
[----:B0-----:R-:W-:Y:S02]  /*9e50*/  @!P0 LEA R20, R21, R20, 0x18 ;  /* 0x0000001415148211 */ /* 0x001fe400078ec0ff */
[----:B-1----:R-:W-:-:S03]  /*9e60*/  @!P1 LEA R23, R23, R22, 0x18 ;  /* 0x0000001617179211 */ /* 0x002fc600078ec0ff */
[----:B------:R2:W-:Y:S04]  /*9e70*/  @!P0 STS [R20+0x48], R27 ;  /* 0x0000481b14008388 */ /* 0x0005e80000000800 */
[----:B------:R2:W-:Y:S04]  /*9e80*/  @!P0 STS [R20+0x44], R64 ;  /* 0x0000444014008388 */ /* 0x0005e80000000800 */
[----:B------:R2:W-:Y:S02]  /*9e90*/  @!P1 STS [R23+0x28], R64 ;  /* 0x0000284017009388 */ /* 0x0005e40000000800 */
.L_x_383:
[----:B------:R-:W-:Y:S05]  /*9ea0*/  WARPSYNC.ALL ;  /* 0x0000000000007948 */ /* 0x000fea0003800000 */
[----:B------:R-:W0:Y:S08]  /*9eb0*/  S2UR UR5, SR_CgaCtaId ;  /* 0x00000000000579c3 */ /* 0x000e300000008800 */
[----:B------:R-:W-:Y:S01]  /*9ec0*/  BAR.SYNC.DEFER_BLOCKING 0x0 ;  /* 0x0000000000007b1d */ /* 0x000fe20000010000 */
[----:B------:R-:W-:-:S02]  /*9ed0*/  ISETP.NE.AND P0, PT, R3, RZ, PT ;  /* 0x000000ff0300720c */ /* 0x000fc40003f05270 */
[----:B------:R-:W-:Y:S02]  /*9ee0*/  IADD3 R25, PT, PT, -R2, 0x1400, RZ ;  /* 0x0000140002197810 */ /* 0x000fe40007ffe1ff */
[----:B------:R-:W-:Y:S01]  /*9ef0*/  ISETP.NE.AND P1, PT, R34, RZ, PT ;  /* 0x000000ff2200720c */ /* 0x000fe20003f25270 */
[----:B------:R-:W-:Y:S01]  /*9f00*/  UMOV UR4, 0x400 ;  /* 0x0000040000047882 */ /* 0x000fe20000000000 */
[----:B------:R-:W-:Y:S01]  /*9f10*/  ISETP.NE.AND P2, PT, R33, RZ, PT ;  /* 0x000000ff2100720c */ /* 0x000fe20003f45270 */
[----:B------:R-:W-:Y:S01]  /*9f20*/  BSSY.RECONVERGENT B1, `(.L_x_402) ;  /* 0x00000b1000017945 */ /* 0x000fe20003800200 */
[----:B0-----:R-:W-:-:S09]  /*9f30*/  ULEA UR4, UR5, UR4, 0x18 ;  /* 0x0000000405047291 */ /* 0x001fd2000f8ec0ff */
[----:B------:R-:W0:Y:S04]  /*9f40*/  LDS R24, [UR4+0x28] ;  /* 0x00002804ff187984 */ /* 0x000e280008000800 */
[----:B--2---:R-:W1:Y:S01]  /*9f50*/  LDS.128 R20, [UR4+0x40] ;  /* 0x00004004ff147984 */ /* 0x004e620008000c00 */
[----:B0-----:R-:W-:Y:S01]  /*9f60*/  SEL R24, R24, RZ, P0 ;  /* 0x000000ff18187207 */ /* 0x001fe20000000000 */
[----:B------:R-:W-:Y:S01]  /*9f70*/  BAR.SYNC.DEFER_BLOCKING 0x0 ;  /* 0x0000000000007b1d */ /* 0x000fe20000010000 */
[----:B------:R-:W-:Y:S02]  /*9f80*/  ISETP.NE.AND P0, PT, R51, RZ, PT ;  /* 0x000000ff3300720c */ /* 0x000fe40003f05270 */
[----:B-1----:R-:W-:Y:S01]  /*9f90*/  IADD3 R20, PT, PT, R2, R25, -R23 ;  /* 0x0000001902147210 */ /* 0x002fe20007ffe817 */
[----:B------:R-:W-:-:S02]  /*9fa0*/  IMAD.IADD R24, R24, 0x1, R59 ;  /* 0x0000000118187824 */ /* 0x000fc400078e023b */
[--C-:B------:R-:W-:Y:S02]  /*9fb0*/  IMAD.IADD R0, R0, 0x1, -R21.reuse ;  /* 0x0000000100007824 */ /* 0x100fe400078e0a15 */
[----:B------:R-:W-:Y:S01]  /*9fc0*/  IMAD.IADD R23, R24, 0x1, -R21 ;  /* 0x0000000118177824 */ /* 0x000fe200078e0a15 */
[----:B------:R-:W-:Y:S01]  /*9fd0*/  IADD3 R27, PT, PT, R21, -R24, -R34 ;  /* 0x80000018151b7210 */ /* 0x000fe20007ffe822 */
[----:B------:R-:W-:Y:S02]  /*9fe0*/  IMAD.IADD R24, R46, 0x1, R24 ;  /* 0x000000012e187824 */ /* 0x000fe400078e0218 */
[----:B------:R-:W-:Y:S01]  /*9ff0*/  IMAD.IADD R26, R20, 0x1, R23 ;  /* 0x00000001141a7824 */ /* 0x000fe200078e0217 */
[C---:B------:R-:W-:Y:S01]  /*a000*/  IADD3 R27, PT, PT, R4.reuse, 0x1, R27 ;  /* 0x00000001041b7810 */ /* 0x040fe20007ffe01b */
[----:B------:R-:W-:Y:S02]  /*a010*/  IMAD.IADD R23, R4, 0x1, -R23 ;  /* 0x0000000104177824 */ /* 0x000fe400078e0a17 */
[----:B------:R-:W-:-:S03]  /*a020*/  IMAD.IADD R34, R26, 0x1, R34 ;  /* 0x000000011a227824 */ /* 0x000fc600078e0222 */
[----:B------:R-:W-:Y:S02]  /*a030*/  SEL R23, R23, R26, !P1 ;  /* 0x0000001a17177207 */ /* 0x000fe40004800000 */
[----:B------:R-:W-:Y:S01]  /*a040*/  SEL R27, R27, R34, !P2 ;  /* 0x000000221b1b7207 */ /* 0x000fe20005000000 */
[----:B------:R-:W-:Y:S01]  /*a050*/  IMAD.IADD R34, R34, 0x1, R33 ;  /* 0x0000000122227824 */ /* 0x000fe200078e0221 */
[----:B------:R-:W-:Y:S01]  /*a060*/  LEA R26, R23, UR4, 0x2 ;  /* 0x00000004171a7c11 */ /* 0x000fe2000f8e10ff */
[----:B------:R-:W-:Y:S01]  /*a070*/  IMAD.IADD R23, R24, 0x1, R35 ;  /* 0x0000000118177824 */ /* 0x000fe200078e0223 */
[CC--:B------:R-:W-:Y:S02]  /*a080*/  IADD3 R33, PT, PT, R4.reuse, R21.reuse, -R24 ;  /* 0x0000001504217210 */ /* 0x0c0fe40007ffe818 */
[----:B------:R-:W-:Y:S01]  /*a090*/  ISETP.NE.AND P1, PT, R35, RZ, PT ;  /* 0x000000ff2300720c */ /* 0x000fe20003f25270 */
[----:B------:R-:W-:Y:S01]  /*a0a0*/  IMAD.IADD R24, R23, 0x1, R36 ;  /* 0x0000000117187824 */ /* 0x000fe200078e0224 */
[----:B------:R-:W-:Y:S01]  /*a0b0*/  IADD3 R46, PT, PT, R4, R21, -R23 ;  /* 0x00000015042e7210 */ /* 0x000fe20007ffe817 */
[----:B------:R-:W-:Y:S01]  /*a0c0*/  VIADD R33, R33, 0x2 ;  /* 0x0000000221217836 */ /* 0x000fe20000000000 */
[----:B-----5:R0:W-:Y:S01]  /*a0d0*/  STS [R26], R5 ;  /* 0x000000051a007388 */ /* 0x0201e20000000800 */
[----:B------:R-:W-:Y:S01]  /*a0e0*/  IMAD.IADD R35, R34, 0x1, R35 ;  /* 0x0000000122237824 */ /* 0x000fe200078e0223 */
[----:B------:R-:W-:Y:S01]  /*a0f0*/  LEA R27, R27, UR4, 0x2 ;  /* 0x000000041b1b7c11 */ /* 0x000fe2000f8e10ff */
[----:B------:R-:W-:Y:S01]  /*a100*/  VIADD R46, R46, 0x3 ;  /* 0x000000032e2e7836 */ /* 0x000fe20000000000 */
[----:B------:R-:W-:-:S02]  /*a110*/  SEL R33, R33, R34, !P1 ;  /* 0x0000002221217207 */ /* 0x000fc40004800000 */
[----:B------:R-:W-:Y:S01]  /*a120*/  ISETP.NE.AND P1, PT, R36, RZ, PT ;  /* 0x000000ff2400720c */ /* 0x000fe20003f25270 */
[----:B------:R1:W-:Y:S01]  /*a130*/  STS [R27], R6 ;  /* 0x000000061b007388 */ /* 0x0003e20000000800 */
[----:B------:R-:W-:Y:S01]  /*a140*/  IADD3 R23, PT, PT, R4, R21, -R24 ;  /* 0x0000001504177210 */ /* 0x000fe20007ffe818 */
[----:B0-----:R-:W-:Y:S01]  /*a150*/  IMAD.IADD R5, R24, 0x1, R37 ;  /* 0x0000000118057824 */ /* 0x001fe200078e0225 */
[----:B------:R-:W-:Y:S01]  /*a160*/  SEL R46, R46, R35, !P1 ;  /* 0x000000232e2e7207 */ /* 0x000fe20004800000 */
[----:B------:R-:W-:Y:S01]  /*a170*/  IMAD.IADD R35, R35, 0x1, R36 ;  /* 0x0000000123237824 */ /* 0x000fe200078e0224 */
[----:B------:R-:W-:Y:S01]  /*a180*/  ISETP.NE.AND P1, PT, R37, RZ, PT ;  /* 0x000000ff2500720c */ /* 0x000fe20003f25270 */
[----:B------:R-:W-:Y:S01]  /*a190*/  VIADD R24, R23, 0x4 ;  /* 0x0000000417187836 */ /* 0x000fe20000000000 */
[----:B------:R-:W-:Y:S01]  /*a1a0*/  IADD3 R26, PT, PT, R4, R21, -R5 ;  /* 0x00000015041a7210 */ /* 0x000fe20007ffe805 */
[----:B-1----:R-:W-:Y:S01]  /*a1b0*/  IMAD.IADD R6, R5, 0x1, R38 ;  /* 0x0000000105067824 */ /* 0x002fe200078e0226 */
[----:B------:R-:W-:-:S02]  /*a1c0*/  LEA R34, R33, UR4, 0x2 ;  /* 0x0000000421227c11 */ /* 0x000fc4000f8e10ff */
[----:B------:R-:W-:Y:S01]  /*a1d0*/  SEL R24, R24, R35, !P1 ;  /* 0x0000002318187207 */ /* 0x000fe20004800000 */
[----:B------:R-:W-:Y:S01]  /*a1e0*/  IMAD.IADD R35, R35, 0x1, R37 ;  /* 0x0000000123237824 */ /* 0x000fe200078e0225 */
[----:B------:R-:W-:Y:S01]  /*a1f0*/  IADD3 R27, PT, PT, R4, R21, -R6 ;  /* 0x00000015041b7210 */ /* 0x000fe20007ffe806 */
[----:B------:R-:W-:Y:S01]  /*a200*/  VIADD R26, R26, 0x5 ;  /* 0x000000051a1a7836 */ /* 0x000fe20000000000 */
[----:B------:R-:W-:Y:S01]  /*a210*/  ISETP.NE.AND P1, PT, R38, RZ, PT ;  /* 0x000000ff2600720c */ /* 0x000fe20003f25270 */
[----:B------:R-:W-:Y:S01]  /*a220*/  IMAD.IADD R5, R6, 0x1, R39 ;  /* 0x0000000106057824 */ /* 0x000fe200078e0227 */
[----:B------:R-:W-:Y:S01]  /*a230*/  LEA R23, R46, UR4, 0x2 ;  /* 0x000000042e177c11 */ /* 0x000fe2000f8e10ff */
[----:B------:R-:W-:Y:S01]  /*a240*/  IMAD.IADD R38, R35, 0x1, R38 ;  /* 0x0000000123267824 */ /* 0x000fe200078e0226 */
[----:B------:R-:W-:Y:S01]  /*a250*/  SEL R26, R26, R35, !P1 ;  /* 0x000000231a1a7207 */ /* 0x000fe20004800000 */
[----:B------:R-:W-:Y:S01]  /*a260*/  VIADD R27, R27, 0x6 ;  /* 0x000000061b1b7836 */ /* 0x000fe20000000000 */
[----:B------:R-:W-:Y:S01]  /*a270*/  ISETP.NE.AND P1, PT, R39, RZ, PT ;  /* 0x000000ff2700720c */ /* 0x000fe20003f25270 */
[----:B------:R-:W-:Y:S01]  /*a280*/  IMAD.IADD R6, R5, 0x1, R40 ;  /* 0x0000000105067824 */ /* 0x000fe200078e0228 */
[----:B------:R-:W-:Y:S01]  /*a290*/  IADD3 R33, PT, PT, R4, R21, -R5 ;  /* 0x0000001504217210 */ /* 0x000fe20007ffe805 */
[----:B------:R0:W-:Y:S01]  /*a2a0*/  STS [R34], R7 ;  /* 0x0000000722007388 */ /* 0x0001e20000000800 */
[----:B------:R-:W-:Y:S01]  /*a2b0*/  SEL R27, R27, R38, !P1 ;  /* 0x000000261b1b7207 */ /* 0x000fe20004800000 */
[----:B------:R-:W-:Y:S01]  /*a2c0*/  IMAD.IADD R38, R38, 0x1, R39 ;  /* 0x0000000126267824 */ /* 0x000fe200078e0227 */
[----:B------:R-:W-:Y:S01]  /*a2d0*/  LEA R24, R24, UR4, 0x2 ;  /* 0x0000000418187c11 */ /* 0x000fe2000f8e10ff */
[----:B------:R1:W-:Y:S01]  /*a2e0*/  STS [R23], R8 ;  /* 0x0000000817007388 */ /* 0x0003e20000000800 */
[----:B------:R-:W-:Y:S01]  /*a2f0*/  VIADD R33, R33, 0x7 ;  /* 0x0000000721217836 */ /* 0x000fe20000000000 */
[----:B------:R-:W-:Y:S01]  /*a300*/  ISETP.NE.AND P1, PT, R40, RZ, PT ;  /* 0x000000ff2800720c */ /* 0x000fe20003f25270 */
[----:B------:R-:W-:Y:S01]  /*a310*/  IMAD.IADD R5, R6, 0x1, R41 ;  /* 0x0000000106057824 */ /* 0x000fe200078e0229 */
[----:B------:R2:W-:Y:S01]  /*a320*/  STS [R24], R9 ;  /* 0x0000000918007388 */ /* 0x0005e20000000800 */
[----:B------:R-:W-:-:S02]  /*a330*/  ISETP.NE.AND P2, PT, R49, RZ, PT ;  /* 0x000000ff3100720c */ /* 0x000fc40003f45270 */
[----:B------:R-:W-:Y:S01]  /*a340*/  SEL R33, R33, R38, !P1 ;  /* 0x0000002621217207 */ /* 0x000fe20004800000 */
[----:B------:R-:W-:Y:S01]  /*a350*/  IMAD.IADD R38, R38, 0x1, R40 ;  /* 0x0000000126267824 */ /* 0x000fe200078e0228 */
[----:B0-----:R-:W-:Y:S02]  /*a360*/  LEA R7, R26, UR4, 0x2 ;  /* 0x000000041a077c11 */ /* 0x001fe4000f8e10ff */
[CC--:B-1----:R-:W-:Y:S01]  /*a370*/  IADD3 R23, PT, PT, R4.reuse, R21.reuse, -R6 ;  /* 0x0000001504177210 */ /* 0x0c2fe20007ffe806 */
[----:B------:R-:W-:Y:S01]  /*a380*/  IMAD.IADD R6, R5, 0x1, R42 ;  /* 0x0000000105067824 */ /* 0x000fe200078e022a */
[----:B------:R-:W-:Y:S01]  /*a390*/  ISETP.NE.AND P1, PT, R41, RZ, PT ;  /* 0x000000ff2900720c */ /* 0x000fe20003f25270 */
[----:B------:R0:W-:Y:S01]  /*a3a0*/  STS [R7], R10 ;  /* 0x0000000a07007388 */ /* 0x0001e20000000800 */
[-C--:B--2---:R-:W-:Y:S01]  /*a3b0*/  IADD3 R9, PT, PT, R4, R21.reuse, -R5 ;  /* 0x0000001504097210 */ /* 0x084fe20007ffe805 */
[----:B------:R-:W-:Y:S01]  /*a3c0*/  VIADD R23, R23, 0x8 ;  /* 0x0000000817177836 */ /* 0x000fe20000000000 */
[----:B------:R-:W-:Y:S01]  /*a3d0*/  LEA R8, R27, UR4, 0x2 ;  /* 0x000000041b087c11 */ /* 0x000fe2000f8e10ff */
[----:B------:R-:W-:Y:S01]  /*a3e0*/  IMAD.IADD R5, R6, 0x1, R43 ;  /* 0x0000000106057824 */ /* 0x000fe200078e022b */
[----:B------:R-:W-:Y:S01]  /*a3f0*/  LEA R33, R33, UR4, 0x2 ;  /* 0x0000000421217c11 */ /* 0x000fe2000f8e10ff */
[----:B------:R-:W-:Y:S01]  /*a400*/  VIADD R9, R9, 0x9 ;  /* 0x0000000909097836 */ /* 0x000fe20000000000 */
[----:B------:R-:W-:Y:S01]  /*a410*/  SEL R23, R23, R38, !P1 ;  /* 0x0000002617177207 */ /* 0x000fe20004800000 */
[----:B------:R-:W-:Y:S01]  /*a420*/  IMAD.IADD R38, R38, 0x1, R41 ;  /* 0x0000000126267824 */ /* 0x000fe200078e0229 */
[----:B------:R-:W-:Y:S01]  /*a430*/  ISETP.NE.AND P1, PT, R42, RZ, PT ;  /* 0x000000ff2a00720c */ /* 0x000fe20003f25270 */
[----:B------:R1:W-:Y:S01]  /*a440*/  STS [R8], R11 ;  /* 0x0000000b08007388 */ /* 0x0003e20000000800 */
[----:B0-----:R-:W-:Y:S01]  /*a450*/  IADD3 R7, PT, PT, R4, R21, -R6 ;  /* 0x0000001504077210 */ /* 0x001fe20007ffe806 */
[----:B------:R-:W-:Y:S01]  /*a460*/  IMAD.IADD R6, R5, 0x1, R44 ;  /* 0x0000000105067824 */ /* 0x000fe200078e022c */
[----:B------:R-:W-:Y:S01]  /*a470*/  SEL R9, R9, R38, !P1 ;  /* 0x0000002609097207 */ /* 0x000fe20004800000 */
[----:B------:R-:W-:Y:S01]  /*a480*/  IMAD.IADD R38, R38, 0x1, R42 ;  /* 0x0000000126267824 */ /* 0x000fe200078e022a */
[----:B------:R-:W-:Y:S01]  /*a490*/  ISETP.NE.AND P1, PT, R43, RZ, PT ;  /* 0x000000ff2b00720c */ /* 0x000fe20003f25270 */
[----:B------:R-:W-:Y:S01]  /*a4a0*/  VIADD R7, R7, 0xa ;  /* 0x0000000a07077836 */ /* 0x000fe20000000000 */
[----:B------:R-:W-:Y:S01]  /*a4b0*/  LEA R10, R23, UR4, 0x2 ;  /* 0x00000004170a7c11 */ /* 0x000fe2000f8e10ff */
[----:B------:R-:W-:Y:S01]  /*a4c0*/  STS [R33], R12 ;  /* 0x0000000c21007388 */ /* 0x000fe20000000800 */
[----:B------:R-:W-:-:S02]  /*a4d0*/  LEA R9, R9, UR4, 0x2 ;  /* 0x0000000409097c11 */ /* 0x000fc4000f8e10ff */
[-C--:B-1----:R-:W-:Y:S01]  /*a4e0*/  IADD3 R8, PT, PT, R4, R21.reuse, -R5 ;  /* 0x0000001504087210 */ /* 0x082fe20007ffe805 */
[----:B------:R0:W-:Y:S01]  /*a4f0*/  STS [R10], R13 ;  /* 0x0000000d0a007388 */ /* 0x0001e20000000800 */
[----:B------:R-:W-:Y:S01]  /*a500*/  SEL R7, R7, R38, !P1 ;  /* 0x0000002607077207 */ /* 0x000fe20004800000 */
[----:B------:R-:W-:Y:S01]  /*a510*/  IMAD.IADD R38, R38, 0x1, R43 ;  /* 0x0000000126267824 */ /* 0x000fe200078e022b */
[----:B------:R-:W-:Y:S01]  /*a520*/  ISETP.NE.AND P1, PT, R44, RZ, PT ;  /* 0x000000ff2c00720c */ /* 0x000fe20003f25270 */
[----:B------:R-:W-:Y:S01]  /*a530*/  VIADD R5, R8, 0xb ;  /* 0x0000000b08057836 */ /* 0x000fe20000000000 */
[----:B------:R-:W-:Y:S01]  /*a540*/  LEA R8, R7, UR4, 0x2 ;  /* 0x0000000407087c11 */ /* 0x000fe2000f8e10ff */
[----:B------:R1:W-:Y:S01]  /*a550*/  STS [R9], R14 ;  /* 0x0000000e09007388 */ /* 0x0003e20000000800 */
[-C--:B------:R-:W-:Y:S02]  /*a560*/  IADD3 R11, PT, PT, R4, R21.reuse, -R6 ;  /* 0x00000015040b7210 */ /* 0x080fe40007ffe806 */
[----:B------:R-:W-:Y:S01]  /*a570*/  SEL R7, R5, R38, !P1 ;  /* 0x0000002605077207 */ /* 0x000fe20004800000 */
[----:B------:R-:W-:Y:S01]  /*a580*/  IMAD.IADD R5, R6, 0x1, R45 ;  /* 0x0000000106057824 */ /* 0x000fe200078e022d */
[----:B------:R-:W-:Y:S01]  /*a590*/  ISETP.NE.AND P1, PT, R45, RZ, PT ;  /* 0x000000ff2d00720c */ /* 0x000fe20003f25270 */
[----:B------:R-:W-:Y:S01]  /*a5a0*/  IMAD.IADD R38, R38, 0x1, R44 ;  /* 0x0000000126267824 */ /* 0x000fe200078e022c */
[----:B------:R2:W-:Y:S01]  /*a5b0*/  STS [R8], R15 ;  /* 0x0000000f08007388 */ /* 0x0005e20000000800 */
[----:B------:R-:W-:Y:S01]  /*a5c0*/  VIADD R11, R11, 0xc ;  /* 0x0000000c0b0b7836 */ /* 0x000fe20000000000 */
[----:B0-----:R-:W-:Y:S01]  /*a5d0*/  IADD3 R10, PT, PT, R4, R21, -R5 ;  /* 0x00000015040a7210 */ /* 0x001fe20007ffe805 */
[----:B------:R-:W-:Y:S01]  /*a5e0*/  IMAD.IADD R6, R5, 0x1, R48 ;  /* 0x0000000105067824 */ /* 0x000fe200078e0230 */
[----:B------:R-:W-:-:S02]  /*a5f0*/  LEA R7, R7, UR4, 0x2 ;  /* 0x0000000407077c11 */ /* 0x000fc4000f8e10ff */
[----:B------:R-:W-:Y:S01]  /*a600*/  SEL R11, R11, R38, !P1 ;  /* 0x000000260b0b7207 */ /* 0x000fe20004800000 */
[----:B------:R-:W-:Y:S01]  /*a610*/  IMAD.IADD R38, R38, 0x1, R45 ;  /* 0x0000000126267824 */ /* 0x000fe200078e022d */
[----:B------:R-:W-:Y:S01]  /*a620*/  ISETP.NE.AND P1, PT, R48, RZ, PT ;  /* 0x000000ff3000720c */ /* 0x000fe20003f25270 */
[----:B------:R-:W-:Y:S01]  /*a630*/  VIADD R5, R10, 0xd ;  /* 0x0000000d0a057836 */ /* 0x000fe20000000000 */
[----:B-1----:R-:W-:Y:S01]  /*a640*/  IADD3 R9, PT, PT, R4, R21, -R6 ;  /* 0x0000001504097210 */ /* 0x002fe20007ffe806 */
[----:B------:R0:W-:Y:S01]  /*a650*/  STS [R7], R16 ;  /* 0x0000001007007388 */ /* 0x0001e20000000800 */
[----:B------:R-:W-:Y:S02]  /*a660*/  LEA R10, R11, UR4, 0x2 ;  /* 0x000000040b0a7c11 */ /* 0x000fe4000f8e10ff */
[----:B------:R-:W-:Y:S01]  /*a670*/  SEL R5, R5, R38, !P1 ;  /* 0x0000002605057207 */ /* 0x000fe20004800000 */
[----:B--2---:R-:W-:Y:S01]  /*a680*/  VIADD R8, R9, 0xe ;  /* 0x0000000e09087836 */ /* 0x004fe20000000000 */
[----:B------:R-:W-:Y:S01]  /*a690*/  ISETP.NE.AND P1, PT, R47, RZ, PT ;  /* 0x000000ff2f00720c */ /* 0x000fe20003f25270 */
[----:B------:R-:W-:Y:S01]  /*a6a0*/  IMAD.IADD R38, R38, 0x1, R48 ;  /* 0x0000000126267824 */ /* 0x000fe200078e0230 */
[----:B------:R-:W-:Y:S01]  /*a6b0*/  LEA R9, R5, UR4, 0x2 ;  /* 0x0000000405097c11 */ /* 0x000fe2000f8e10ff */
[----:B------:R-:W-:Y:S01]  /*a6c0*/  IMAD.IADD R5, R6, 0x1, R47 ;  /* 0x0000000106057824 */ /* 0x000fe200078e022f */
[----:B------:R1:W-:Y:S01]  /*a6d0*/  STS [R10], R17 ;  /* 0x000000110a007388 */ /* 0x0003e20000000800 */
[----:B------:R-:W-:-:S02]  /*a6e0*/  LEA R12, R3, UR4, 0x2 ;  /* 0x00000004030c7c11 */ /* 0x000fc4000f8e10ff */
[--C-:B------:R-:W-:Y:S01]  /*a6f0*/  IMAD.IADD R6, R5, 0x1, R50.reuse ;  /* 0x0000000105067824 */ /* 0x100fe200078e0232 */
[----:B------:R-:W-:Y:S01]  /*a700*/  SEL R8, R8, R38, !P1 ;  /* 0x0000002608087207 */ /* 0x000fe20004800000 */
[----:B------:R-:W-:Y:S01]  /*a710*/  IMAD.IADD R38, R38, 0x1, R47 ;  /* 0x0000000126267824 */ /* 0x000fe200078e022f */
[-C--:B0-----:R-:W-:Y:S01]  /*a720*/  IADD3 R7, PT, PT, R4, R21.reuse, -R5 ;  /* 0x0000001504077210 */ /* 0x081fe20007ffe805 */
[--C-:B------:R-:W-:Y:S01]  /*a730*/  IMAD.IADD R5, R6, 0x1, R49.reuse ;  /* 0x0000000106057824 */ /* 0x100fe200078e0231 */
[----:B------:R-:W-:Y:S01]  /*a740*/  ISETP.NE.AND P1, PT, R50, RZ, PT ;  /* 0x000000ff3200720c */ /* 0x000fe20003f25270 */
[----:B------:R-:W-:Y:S01]  /*a750*/  IMAD.IADD R50, R38, 0x1, R50 ;  /* 0x0000000126327824 */ /* 0x000fe200078e0232 */
[----:B-1----:R-:W-:Y:S01]  /*a760*/  LEA R10, R8, UR4, 0x2 ;  /* 0x00000004080a7c11 */ /* 0x002fe2000f8e10ff */
[----:B------:R-:W-:Y:S01]  /*a770*/  VIADD R7, R7, 0xf ;  /* 0x0000000f07077836 */ /* 0x000fe20000000000 */
[-C--:B------:R-:W-:Y:S01]  /*a780*/  IADD3 R11, PT, PT, R4, R21.reuse, -R6 ;  /* 0x00000015040b7210 */ /* 0x080fe20007ffe806 */
[----:B------:R-:W-:Y:S01]  /*a790*/  IMAD.IADD R8, R5, 0x1, R52 ;  /* 0x0000000105087824 */ /* 0x000fe200078e0234 */
[----:B------:R0:W-:Y:S01]  /*a7a0*/  STS [R9], R18 ;  /* 0x0000001209007388 */ /* 0x0001e20000000800 */
[----:B------:R-:W-:Y:S01]  /*a7b0*/  IMAD.IADD R49, R50, 0x1, R49 ;  /* 0x0000000132317824 */ /* 0x000fe200078e0231 */
[----:B------:R-:W-:Y:S01]  /*a7c0*/  SEL R38, R7, R38, !P1 ;  /* 0x0000002607267207 */ /* 0x000fe20004800000 */
[----:B------:R-:W-:Y:S01]  /*a7d0*/  VIADD R11, R11, 0x10 ;  /* 0x000000100b0b7836 */ /* 0x000fe20000000000 */
[----:B------:R-:W-:Y:S01]  /*a7e0*/  IADD3 R13, PT, PT, R21, -R8, -R54 ;  /* 0x80000008150d7210 */ /* 0x000fe20007ffe836 */
[----:B------:R-:W1:Y:S01]  /*a7f0*/  LDC.64 R6, c[0x0][0x390] ;  /* 0x0000e400ff067b82 */ /* 0x000e620000000a00 */
[----:B------:R-:W-:Y:S01]  /*a800*/  IADD3 R8, PT, PT, R4, R21, -R8 ;  /* 0x0000001504087210 */ /* 0x000fe20007ffe808 */
[----:B------:R2:W-:Y:S01]  /*a810*/  STS [R10], R19 ;  /* 0x000000130a007388 */ /* 0x0005e20000000800 */
[----:B------:R-:W-:-:S02]  /*a820*/  SEL R11, R11, R50, !P2 ;  /* 0x000000320b0b7207 */ /* 0x000fc40005000000 */
[----:B0-----:R-:W-:Y:S01]  /*a830*/  IADD3 R9, PT, PT, R4, R21, -R5 ;  /* 0x0000001504097210 */ /* 0x001fe20007ffe805 */
[----:B------:R-:W-:Y:S01]  /*a840*/  VIADD R8, R8, 0x12 ;  /* 0x0000001208087836 */ /* 0x000fe20000000000 */
[----:B------:R-:W-:Y:S01]  /*a850*/  IADD3 R4, PT, PT, R4, 0x13, R13 ;  /* 0x0000001304047810 */ /* 0x000fe20007ffe00d */
[----:B------:R-:W-:Y:S01]  /*a860*/  IMAD.IADD R13, R49, 0x1, R52 ;  /* 0x00000001310d7824 */ /* 0x000fe200078e0234 */
[----:B------:R-:W-:Y:S01]  /*a870*/  ISETP.NE.AND P1, PT, R52, RZ, PT ;  /* 0x000000ff3400720c */ /* 0x000fe20003f25270 */
[----:B------:R-:W-:Y:S01]  /*a880*/  VIADD R9, R9, 0x11 ;  /* 0x0000001109097836 */ /* 0x000fe20000000000 */
[----:B------:R-:W-:Y:S01]  /*a890*/  ISETP.NE.AND P2, PT, R54, RZ, PT ;  /* 0x000000ff3600720c */ /* 0x000fe20003f45270 */
[----:B------:R-:W-:Y:S01]  /*a8a0*/  @P0 IMAD.IADD R4, R13, 0x1, R54 ;  /* 0x000000010d040824 */ /* 0x000fe200078e0236 */
[----:B------:R-:W-:Y:S02]  /*a8b0*/  ISETP.GE.AND P0, PT, R3, R2, PT ;  /* 0x000000020300720c */ /* 0x000fe40003f06270 */
[----:B------:R-:W-:-:S02]  /*a8c0*/  SEL R9, R9, R49, !P1 ;  /* 0x0000003109097207 */ /* 0x000fc40004800000 */
[----:B------:R-:W-:Y:S02]  /*a8d0*/  SEL R13, R8, R13, !P2 ;  /* 0x0000000d080d7207 */ /* 0x000fe40005000000 */
[----:B------:R-:W-:Y:S02]  /*a8e0*/  LEA R5, R38, UR4, 0x2 ;  /* 0x0000000426057c11 */ /* 0x000fe4000f8e10ff */
[----:B------:R-:W-:Y:S02]  /*a8f0*/  LEA R8, R11, UR4, 0x2 ;  /* 0x000000040b087c11 */ /* 0x000fe4000f8e10ff */
[----:B------:R-:W-:Y:S01]  /*a900*/  LEA R9, R9, UR4, 0x2 ;  /* 0x0000000409097c11 */ /* 0x000fe2000f8e10ff */
[----:B------:R1:W-:Y:S01]  /*a910*/  STS [R5], R28 ;  /* 0x0000001c05007388 */ /* 0x0003e20000000800 */
[----:B--2---:R-:W-:Y:S02]  /*a920*/  LEA R10, R13, UR4, 0x2 ;  /* 0x000000040d0a7c11 */ /* 0x004fe4000f8e10ff */
[----:B------:R-:W-:Y:S01]  /*a930*/  LEA R11, R4, UR4, 0x2 ;  /* 0x00000004040b7c11 */ /* 0x000fe2000f8e10ff */
[----:B------:R0:W-:Y:S01]  /*a940*/  STS [R8], R29 ;  /* 0x0000001d08007388 */ /* 0x0001e20000000800 */
[----:B------:R-:W-:-:S03]  /*a950*/  IADD3 R21, PT, PT, R3, R21, -R20 ;  /* 0x0000001503157210 */ /* 0x000fc60007ffe814 */
[----:B------:R0:W-:Y:S02]  /*a960*/  STS [R9], R30 ;  /* 0x0000001e09007388 */ /* 0x0001e40000000800 */
[----:B-1----:R-:W-:Y:S02]  /*a970*/  IMAD.WIDE R4, R21, 0x4, R6 ;  /* 0x0000000415047825 */ /* 0x002fe400078e0206 */
[----:B------:R0:W-:Y:S04]  /*a980*/  STS [R10], R31 ;  /* 0x0000001f0a007388 */ /* 0x0001e80000000800 */
[----:B------:R0:W-:Y:S01]  /*a990*/  STS [R11], R32 ;  /* 0x000000200b007388 */ /* 0x0001e20000000800 */
[----:B------:R-:W-:Y:S06]  /*a9a0*/  BAR.SYNC.DEFER_BLOCKING 0x0 ;  /* 0x0000000000007b1d */ /* 0x000fec0000010000 */
[----:B------:R-:W-:Y:S05]  /*a9b0*/  @P0 BRA `(.L_x_403) ;  /* 0x00000000001c0947 */ /* 0x000fea0003800000 */
[----:B------:R-:W-:Y:S01]  /*a9c0*/  ISETP.GE.AND P0, PT, R3, R20, PT ;  /* 0x000000140300720c */ /* 0x000fe20003f06270 */
[----:B0-----:R-:W0:-:S12]  /*a9d0*/  LDS R9, [R12] ;  /* 0x000000000c097984 */ /* 0x001e180000000800 */
[----:B------:R-:W1:Y:S01]  /*a9e0*/  @!P0 LDC.64 R6, c[0x0][0x398] ;  /* 0x0000e600ff068b82 */ /* 0x000e620000000a00 */
[----:B------:R-:W-:-:S04]  /*a9f0*/  @!P0 IMAD.IADD R11, R0, 0x1, R3 ;  /* 0x00000001000b8824 */ /* 0x000fc800078e0203 */
[----:B-1----:R-:W-:Y:S01]  /*aa00*/  @!P0 IMAD.WIDE R6, R11, 0x4, R6 ;  /* 0x000000040b068825 */ /* 0x002fe200078e0206 */
[----:B0-----:R1:W-:Y:S04]  /*aa10*/  @P0 STG.E desc[UR8][R4.64], R9 ;  /* 0x0000000904000986 */ /* 0x0013e8000c101908 */
[----:B------:R1:W-:Y:S02]  /*aa20*/  @!P0 STG.E desc[UR8][R6.64], R9 ;  /* 0x0000000906008986 */ /* 0x0003e4000c101908 */
.L_x_403:
[----:B------:R-:W-:Y:S05]  /*aa30*/  BSYNC.RECONVERGENT B1 ;  /* 0x0000000000017941 */ /* 0x000fea0003800200 */
.L_x_402:
[----:B------:R-:W2:Y:S01]  /*aa40*/  LDCU.64 UR4, c[0x0][0x398] ;  /* 0x00007300ff0477ac */ /* 0x000ea20008000a00 */
[C---:B0-----:R-:W-:Y:S01]  /*aa50*/  VIADD R11, R3.reuse, 0x100 ;  /* 0x00000100030b7836 */ /* 0x041fe20000000000 */
[C---:B-1----:R-:W-:Y:S01]  /*aa60*/  IADD3 R7, P0, PT, R0.reuse, R3, RZ ;  /* 0x0000000300077210 */ /* 0x042fe20007f1e0ff */
[C---:B------:R-:W-:Y:S01]  /*aa70*/  VIADD R13, R3.reuse, 0x200 ;  /* 0x00000200030d7836 */ /* 0x040fe20000000000 */
[C---:B------:R-:W-:Y:S01]  /*aa80*/  LOP3.LUT R17, R3.reuse, 0x400, RZ, 0xfc, !PT ;  /* 0x0000040003117812 */ /* 0x040fe200078efcff */
[----:B------:R-:W-:Y:S01]  /*aa90*/  VIADD R15, R3, 0x300 ;  /* 0x00000300030f7836 */ /* 0x000fe20000000000 */
[-C--:B------:R-:W-:Y:S01]  /*aaa0*/  ISETP.GE.AND P5, PT, R11, R2.reuse, PT ;  /* 0x000000020b00720c */ /* 0x080fe20003fa6270 */
[----:B------:R-:W-:Y:S01]  /*aab0*/  VIADD R19, R3, 0x500 ;  /* 0x0000050003137836 */ /* 0x000fe20000000000 */
[----:B------:R-:W-:Y:S01]  /*aac0*/  LEA.HI.X.SX32 R0, R0, RZ, 0x1, P0 ;  /* 0x000000ff00007211 */ /* 0x000fe200000f0eff */
[----:B------:R-:W-:Y:S01]  /*aad0*/  BSSY.RECONVERGENT B1, `(.L_x_404) ;  /* 0x000000e000017945 */ /* 0x000fe20003800200 */
[-C--:B------:R-:W-:Y:S01]  /*aae0*/  ISETP.GE.AND P3, PT, R13, R2.reuse, PT ;  /* 0x000000020d00720c */ /* 0x080fe20003f66270 */
[----:B------:R-:W-:Y:S01]  /*aaf0*/  VIADD R21, R3, 0x600 ;  /* 0x0000060003157836 */ /* 0x000fe20000000000 */
[-C--:B------:R-:W-:Y:S01]  /*ab00*/  ISETP.GE.AND P2, PT, R15, R2.reuse, PT ;  /* 0x000000020f00720c */ /* 0x080fe20003f46270 */
[----:B------:R-:W-:Y:S01]  /*ab10*/  VIADD R23, R3, 0x700 ;  /* 0x0000070003177836 */ /* 0x000fe20000000000 */
[----:B------:R-:W-:-:S02]  /*ab20*/  ISETP.GE.AND P1, PT, R17, R2, PT ;  /* 0x000000021100720c */ /* 0x000fc40003f26270 */
[----:B------:R-:W-:Y:S02]  /*ab30*/  ISETP.GE.AND P0, PT, R19, R2, PT ;  /* 0x000000021300720c */ /* 0x000fe40003f06270 */
[----:B--2---:R-:W-:-:S04]  /*ab40*/  LEA R6, P4, R7, UR4, 0x2 ;  /* 0x0000000407067c11 */ /* 0x004fc8000f8810ff */
[----:B------:R-:W-:Y:S01]  /*ab50*/  LEA.HI.X R7, R7, UR5, R0, 0x2, P4 ;  /* 0x0000000507077c11 */ /* 0x000fe2000a0f1400 */
[----:B------:R-:W-:Y:S08]  /*ab60*/  @P5 BRA `(.L_x_405) ;  /* 0x0000000000105947 */ /* 0x000ff00003800000 */
[----:B------:R-:W0:Y:S01]  /*ab70*/  LDS R9, [R12+0x400] ;  /* 0x000400000c097984 */ /* 0x000e220000000800 */
[----:B------:R-:W-:-:S13]  /*ab80*/  ISETP.GE.AND P4, PT, R11, R20, PT ;  /* 0x000000140b00720c */ /* 0x000fda0003f86270 */
[----:B0-----:R0:W-:Y:S04]  /*ab90*/  @P4 STG.E desc[UR8][R4.64+0x400], R9 ;  /* 0x0004000904004986 */ /* 0x0011e8000c101908 */
[----:B------:R0:W-:Y:S02]  /*aba0*/  @!P4 STG.E desc[UR8][R6.64+0x400], R9 ;  /* 0x000400090600c986 */ /* 0x0001e4000c101908 */
.L_x_405:
[----:B------:R-:W-:Y:S05]  /*abb0*/  BSYNC.RECONVERGENT B1 ;  /* 0x0000000000017941 */ /* 0x000fea0003800200 */
.L_x_404:
[----:B------:R-:W-:Y:S04]  /*abc0*/  BSSY.RECONVERGENT B1, `(.L_x_406) ;  /* 0x0000006000017945 */ /* 0x000fe80003800200 */
[----:B------:R-:W-:Y:S05]  /*abd0*/  @P3 BRA `(.L_x_407) ;  /* 0x0000000000103947 */ /* 0x000fea0003800000 */
[----:B0-----:R-:W0:Y:S01]  /*abe0*/  LDS R9, [R12+0x800] ;  /* 0x000800000c097984 */ /* 0x001e220000000800 */
[----:B------:R-:W-:-:S13]  /*abf0*/  ISETP.GE.AND P3, PT, R13, R20, PT ;  /* 0x000000140d00720c */ /* 0x000fda0003f66270 */
[----:B0-----:R1:W-:Y:S04]  /*ac00*/  @P3 STG.E desc[UR8][R4.64+0x800], R9 ;  /* 0x0008000904003986 */ /* 0x0013e8000c101908 */
[----:B------:R1:W-:Y:S02]  /*ac10*/  @!P3 STG.E desc[UR8][R6.64+0x800], R9 ;  /* 0x000800090600b986 */ /* 0x0003e4000c101908 */
.L_x_407:
[----:B------:R-:W-:Y:S05]  /*ac20*/  BSYNC.RECONVERGENT B1 ;  /* 0x0000000000017941 */ /* 0x000fea0003800200 */
.L_x_406:
[----:B------:R-:W-:Y:S04]  /*ac30*/  BSSY.RECONVERGENT B1, `(.L_x_408) ;  /* 0x0000006000017945 */ /* 0x000fe80003800200 */
[----:B------:R-:W-:Y:S05]  /*ac40*/  @P2 BRA `(.L_x_409) ;  /* 0x0000000000102947 */ /* 0x000fea0003800000 */
[----:B01----:R-:W0:Y:S01]  /*ac50*/  LDS R9, [R12+0xc00] ;  /* 0x000c00000c097984 */ /* 0x003e220000000800 */
[----:B------:R-:W-:-:S13]  /*ac60*/  ISETP.GE.AND P2, PT, R15, R20, PT ;  /* 0x000000140f00720c */ /* 0x000fda0003f46270 */
[----:B0-----:R2:W-:Y:S04]  /*ac70*/  @P2 STG.E desc[UR8][R4.64+0xc00], R9 ;  /* 0x000c000904002986 */ /* 0x0015e8000c101908 */
[----:B------:R2:W-:Y:S02]  /*ac80*/  @!P2 STG.E desc[UR8][R6.64+0xc00], R9 ;  /* 0x000c00090600a986 */ /* 0x0005e4000c101908 */
.L_x_409:
[----:B------:R-:W-:Y:S05]  /*ac90*/  BSYNC.RECONVERGENT B1 ;  /* 0x0000000000017941 */ /* 0x000fea0003800200 */
.L_x_408:
[----:B------:R-:W-:Y:S04]  /*aca0*/  BSSY.RECONVERGENT B1, `(.L_x_410) ;  /* 0x0000006000017945 */ /* 0x000fe80003800200 */
[----:B------:R-:W-:Y:S05]  /*acb0*/  @P1 BRA `(.L_x_411) ;  /* 0x0000000000101947 */ /* 0x000fea0003800000 */
[----:B012---:R-:W0:Y:S01]  /*acc0*/  LDS R9, [R12+0x1000] ;  /* 0x001000000c097984 */ /* 0x007e220000000800 */
[----:B------:R-:W-:-:S13]  /*acd0*/  ISETP.GE.AND P1, PT, R17, R20, PT ;  /* 0x000000141100720c */ /* 0x000fda0003f26270 */
[----:B0-----:R3:W-:Y:S04]  /*ace0*/  @P1 STG.E desc[UR8][R4.64+0x1000], R9 ;  /* 0x0010000904001986 */ /* 0x0017e8000c101908 */
[----:B------:R3:W-:Y:S02]  /*acf0*/  @!P1 STG.E desc[UR8][R6.64+0x1000], R9 ;  /* 0x0010000906009986 */ /* 0x0007e4000c101908 */
.L_x_411:
[----:B------:R-:W-:Y:S05]  /*ad00*/  BSYNC.RECONVERGENT B1 ;  /* 0x0000000000017941 */ /* 0x000fea0003800200 */
.L_x_410:
[----:B------:R-:W-:Y:S04]  /*ad10*/  BSSY.RECONVERGENT B1, `(.L_x_412) ;  /* 0x0000006000017945 */ /* 0x000fe80003800200 */
[----:B------:R-:W-:Y:S05]  /*ad20*/  @P0 BRA `(.L_x_413) ;  /* 0x0000000000100947 */ /* 0x000fea0003800000 */
[----:B0123--:R-:W0:Y:S01]  /*ad30*/  LDS R9, [R12+0x1400] ;  /* 0x001400000c097984 */ /* 0x00fe220000000800 */
[----:B------:R-:W-:-:S13]  /*ad40*/  ISETP.GE.AND P0, PT, R19, R20, PT ;  /* 0x000000141300720c */ /* 0x000fda0003f06270 */
[----:B0-----:R4:W-:Y:S04]  /*ad50*/  @P0 STG.E desc[UR8][R4.64+0x1400], R9 ;  /* 0x0014000904000986 */ /* 0x0019e8000c101908 */
[----:B------:R4:W-:Y:S02]  /*ad60*/  @!P0 STG.E desc[UR8][R6.64+0x1400], R9 ;  /* 0x0014000906008986 */ /* 0x0009e4000c101908 */
.L_x_413:
[----:B------:R-:W-:Y:S05]  /*ad70*/  BSYNC.RECONVERGENT B1 ;  /* 0x0000000000017941 */ /* 0x000fea0003800200 */
.L_x_412:
[-C--:B------:R-:W-:Y:S01]  /*ad80*/  ISETP.GE.AND P6, PT, R21, R2.reuse, PT ;  /* 0x000000021500720c */ /* 0x080fe20003fc6270 */
[C---:B------:R-:W-:Y:S01]  /*ad90*/  VIADD R13, R3.reuse, 0x900 ;  /* 0x00000900030d7836 */ /* 0x040fe20000000000 */
[C---:B------:R-:W-:Y:S01]  /*ada0*/  LOP3.LUT R11, R3.reuse, 0x800, RZ, 0xfc, !PT ;  /* 0x00000800030b7812 */ /* 0x040fe200078efcff */
[C---:B------:R-:W-:Y:S01]  /*adb0*/  VIADD R15, R3.reuse, 0xa00 ;  /* 0x00000a00030f7836 */ /* 0x040fe20000000000 */
[C---:B------:R-:W-:Y:S01]  /*adc0*/  LOP3.LUT R19, R3.reuse, 0xc00, RZ, 0xfc, !PT ;  /* 0x00000c0003137812 */ /* 0x040fe200078efcff */
[----:B------:R-:W-:Y:S01]  /*add0*/  VIADD R17, R3, 0xb00 ;  /* 0x00000b0003117836 */ /* 0x000fe20000000000 */
[----:B------:R-:W-:Y:S01]  /*ade0*/  BSSY.RECONVERGENT B1, `(.L_x_414) ;  /* 0x000000e000017945 */ /* 0x000fe20003800200 */
[-C--:B------:R-:W-:Y:S01]  /*adf0*/  ISETP.GE.AND P5, PT, R23, R2.reuse, PT ;  /* 0x000000021700720c */ /* 0x080fe20003fa6270 */
[----:B------:R-:W-:Y:S01]  /*ae00*/  VIADD R27, R3, 0xd00 ;  /* 0x00000d00031b7836 */ /* 0x000fe20000000000 */
[-C--:B------:R-:W-:Y:S01]  /*ae10*/  ISETP.GE.AND P0, PT, R11, R2.reuse, PT ;  /* 0x000000020b00720c */ /* 0x080fe20003f06270 */
[----:B------:R-:W-:Y:S01]  /*ae20*/  VIADD R29, R3, 0xe00 ;  /* 0x00000e00031d7836 */ /* 0x000fe20000000000 */
[----:B------:R-:W-:-:S02]  /*ae30*/  ISETP.GE.AND P1, PT, R13, R2, PT ;  /* 0x000000020d00720c */ /* 0x000fc40003f26270 */
[-C--:B------:R-:W-:Y:S02]  /*ae40*/  ISETP.GE.AND P2, PT, R15, R2.reuse, PT ;  /* 0x000000020f00720c */ /* 0x080fe40003f46270 */
[-C--:B------:R-:W-:Y:S02]  /*ae50*/  ISETP.GE.AND P3, PT, R17, R2.reuse, PT ;  /* 0x000000021100720c */ /* 0x080fe40003f66270 */
[----:B------:R-:W-:Y:S01]  /*ae60*/  ISETP.GE.AND P4, PT, R19, R2, PT ;  /* 0x000000021300720c */ /* 0x000fe20003f86270 */
[----:B------:R-:W-:-:S12]  /*ae70*/  @P6 BRA `(.L_x_415) ;  /* 0x0000000000106947 */ /* 0x000fd80003800000 */
[----:B01234-:R-:W0:Y:S01]  /*ae80*/  LDS R9, [R12+0x1800] ;  /* 0x001800000c097984 */ /* 0x01fe220000000800 */
[----:B------:R-:W-:-:S13]  /*ae90*/  ISETP.GE.AND P6, PT, R21, R20, PT ;  /* 0x000000141500720c */ /* 0x000fda0003fc6270 */
[----:B0-----:R0:W-:Y:S04]  /*aea0*/  @P6 STG.E desc[UR8][R4.64+0x1800], R9 ;  /* 0x0018000904006986 */ /* 0x0011e8000c101908 */
[----:B------:R0:W-:Y:S02]  /*aeb0*/  @!P6 STG.E desc[UR8][R6.64+0x1800], R9 ;  /* 0x001800090600e986 */ /* 0x0001e4000c101908 */
.L_x_415:
[----:B------:R-:W-:Y:S05]  /*aec0*/  BSYNC.RECONVERGENT B1 ;  /* 0x0000000000017941 */ /* 0x000fea0003800200 */
.L_x_414:
[----:B------:R-:W-:Y:S04]  /*aed0*/  BSSY.RECONVERGENT B1, `(.L_x_416) ;  /* 0x0000006000017945 */ /* 0x000fe80003800200 */
[----:B------:R-:W-:Y:S05]  /*aee0*/  @P5 BRA `(.L_x_417) ;  /* 0x0000000000105947 */ /* 0x000fea0003800000 */
[----:B01234-:R-:W0:Y:S01]  /*aef0*/  LDS R9, [R12+0x1c00] ;  /* 0x001c00000c097984 */ /* 0x01fe220000000800 */
[----:B------:R-:W-:-:S13]  /*af00*/  ISETP.GE.AND P5, PT, R23, R20, PT ;  /* 0x000000141700720c */ /* 0x000fda0003fa6270 */
[----:B0-----:R0:W-:Y:S04]  /*af10*/  @P5 STG.E desc[UR8][R4.64+0x1c00], R9 ;  /* 0x001c000904005986 */ /* 0x0011e8000c101908 */
[----:B------:R0:W-:Y:S02]  /*af20*/  @!P5 STG.E desc[UR8][R6.64+0x1c00], R9 ;  /* 0x001c00090600d986 */ /* 0x0001e4000c101908 */
.L_x_417:
[----:B------:R-:W-:Y:S05]  /*af30*/  BSYNC.RECONVERGENT B1 ;  /* 0x0000000000017941 */ /* 0x000fea0003800200 */
.L_x_416:
[----:B------:R-:W-:Y:S04]  /*af40*/  BSSY.RECONVERGENT B1, `(.L_x_418) ;  /* 0x0000006000017945 */ /* 0x000fe80003800200 */
[----:B------:R-:W-:Y:S05]  /*af50*/  @P0 BRA `(.L_x_419) ;  /* 0x0000000000100947 */ /* 0x000fea0003800000 */
[----:B01234-:R-:W0:Y:S01]  /*af60*/  LDS R9, [R12+0x2000] ;  /* 0x002000000c097984 */ /* 0x01fe220000000800 */
[----:B------:R-:W-:-:S13]  /*af70*/  ISETP.GE.AND P0, PT, R11, R20, PT ;  /* 0x000000140b00720c */ /* 0x000fda0003f06270 */
[----:B0-----:R0:W-:Y:S04]  /*af80*/  @P0 STG.E desc[UR8][R4.64+0x2000], R9 ;  /* 0x0020000904000986 */ /* 0x0011e8000c101908 */
[----:B------:R0:W-:Y:S02]  /*af90*/  @!P0 STG.E desc[UR8][R6.64+0x2000], R9 ;  /* 0x0020000906008986 */ /* 0x0001e4000c101908 */
.L_x_419:
[----:B------:R-:W-:Y:S05]  /*afa0*/  BSYNC.RECONVERGENT B1 ;  /* 0x0000000000017941 */ /* 0x000fea0003800200 */
.L_x_418:
[----:B------:R-:W-:Y:S04]  /*afb0*/  BSSY.RECONVERGENT B1, `(.L_x_420) ;  /* 0x0000006000017945 */ /* 0x000fe80003800200 */
[----:B------:R-:W-:Y:S05]  /*afc0*/  @P1 BRA `(.L_x_421) ;  /* 0x0000000000101947 */ /* 0x000fea0003800000 */
[----:B01234-:R-:W0:Y:S01]  /*afd0*/  LDS R9, [R12+0x2400] ;  /* 0x002400000c097984 */ /* 0x01fe220000000800 */
[----:B------:R-:W-:-:S13]  /*afe0*/  ISETP.GE.AND P0, PT, R13, R20, PT ;  /* 0x000000140d00720c */ /* 0x000fda0003f06270 */
[----:B0-----:R0:W-:Y:S04]  /*aff0*/  @P0 STG.E desc[UR8][R4.64+0x2400], R9 ;  /* 0x0024000904000986 */ /* 0x0011e8000c101908 */
[----:B------:R0:W-:Y:S02]  /*b000*/  @!P0 STG.E desc[UR8][R6.64+0x2400], R9 ;  /* 0x0024000906008986 */ /* 0x0001e4000c101908 */
.L_x_421:
[----:B------:R-:W-:Y:S05]  /*b010*/  BSYNC.RECONVERGENT B1 ;  /* 0x0000000000017941 */ /* 0x000fea0003800200 */
.L_x_420:
[----:B------:R-:W-:Y:S04]  /*b020*/  BSSY.RECONVERGENT B1, `(.L_x_422) ;  /* 0x0000006000017945 */ /* 0x000fe80003800200 */
[----:B------:R-:W-:Y:S05]  /*b030*/  @P2 BRA `(.L_x_423) ;  /* 0x0000000000102947 */ /* 0x000fea0003800000 */
[----:B01234-:R-:W0:Y:S01]  /*b040*/  LDS R9, [R12+0x2800] ;  /* 0x002800000c097984 */ /* 0x01fe220000000800 */
[----:B------:R-:W-:-:S13]  /*b050*/  ISETP.GE.AND P0, PT, R15, R20, PT ;  /* 0x000000140f00720c */ /* 0x000fda0003f06270 */
[----:B0-----:R0:W-:Y:S04]  /*b060*/  @P0 STG.E desc[UR8][R4.64+0x2800], R9 ;  /* 0x0028000904000986 */ /* 0x0011e8000c101908 */
[----:B------:R0:W-:Y:S02]  /*b070*/  @!P0 STG.E desc[UR8][R6.64+0x2800], R9 ;  /* 0x0028000906008986 */ /* 0x0001e4000c101908 */
.L_x_423:
[----:B------:R-:W-:Y:S05]  /*b080*/  BSYNC.RECONVERGENT B1 ;  /* 0x0000000000017941 */ /* 0x000fea0003800200 */
.L_x_422:
[----:B------:R-:W-:Y:S04]  /*b090*/  BSSY.RECONVERGENT B1, `(.L_x_424) ;  /* 0x0000006000017945 */ /* 0x000fe80003800200 */
[----:B------:R-:W-:Y:S05]  /*b0a0*/  @P3 BRA `(.L_x_425) ;  /* 0x0000000000103947 */ /* 0x000fea0003800000 */
[----:B01234-:R-:W0:Y:S01]  /*b0b0*/  LDS R9, [R12+0x2c00] ;  /* 0x002c00000c097984 */ /* 0x01fe220000000800 */
[----:B------:R-:W-:-:S13]  /*b0c0*/  ISETP.GE.AND P0, PT, R17, R20, PT ;  /* 0x000000141100720c */ /* 0x000fda0003f06270 */
[----:B0-----:R0:W-:Y:S04]  /*b0d0*/  @P0 STG.E desc[UR8][R4.64+0x2c00], R9 ;  /* 0x002c000904000986 */ /* 0x0011e8000c101908 */
[----:B------:R0:W-:Y:S02]  /*b0e0*/  @!P0 STG.E desc[UR8][R6.64+0x2c00], R9 ;  /* 0x002c000906008986 */ /* 0x0001e4000c101908 */
.L_x_425:
[----:B------:R-:W-:Y:S05]  /*b0f0*/  BSYNC.RECONVERGENT B1 ;  /* 0x0000000000017941 */ /* 0x000fea0003800200 */
.L_x_424:
[----:B------:R-:W-:Y:S04]  /*b100*/  BSSY.RECONVERGENT B1, `(.L_x_426) ;  /* 0x0000006000017945 */ /* 0x000fe80003800200 */
[----:B------:R-:W-:Y:S05]  /*b110*/  @P4 BRA `(.L_x_427) ;  /* 0x0000000000104947 */ /* 0x000fea0003800000 */
[----:B01234-:R-:W0:Y:S01]  /*b120*/  LDS R9, [R12+0x3000] ;  /* 0x003000000c097984 */ /* 0x01fe220000000800 */
[----:B------:R-:W-:-:S13]  /*b130*/  ISETP.GE.AND P0, PT, R19, R20, PT ;  /* 0x000000141300720c */ /* 0x000fda0003f06270 */
[----:B0-----:R0:W-:Y:S04]  /*b140*/  @P0 STG.E desc[UR8][R4.64+0x3000], R9 ;  /* 0x0030000904000986 */ /* 0x0011e8000c101908 */
[----:B------:R0:W-:Y:S02]  /*b150*/  @!P0 STG.E desc[UR8][R6.64+0x3000], R9 ;  /* 0x0030000906008986 */ /* 0x0001e4000c101908 */
.L_x_427:
[----:B------:R-:W-:Y:S05]  /*b160*/  BSYNC.RECONVERGENT B1 ;  /* 0x0000000000017941 */ /* 0x000fea0003800200 */
.L_x_426:
[-C--:B------:R-:W-:Y:S01]  /*b170*/  ISETP.GE.AND P6, PT, R27, R2.reuse, PT ;  /* 0x000000021b00720c */ /* 0x080fe20003fc6270 */
[C---:B01234-:R-:W-:Y:S01]  /*b180*/  VIADD R9, R3.reuse, 0xf00 ;  /* 0x00000f0003097836 */ /* 0x05ffe20000000000 */
[C---:B------:R-:W-:Y:S01]  /*b190*/  LOP3.LUT R11, R3.reuse, 0x1000, RZ, 0xfc, !PT ;  /* 0x00001000030b7812 */ /* 0x040fe200078efcff */
[C---:B------:R-:W-:Y:S01]  /*b1a0*/  VIADD R13, R3.reuse, 0x1100 ;  /* 0x00001100030d7836 */ /* 0x040fe20000000000 */
[----:B------:R-:W-:Y:S01]  /*b1b0*/  BSSY.RECONVERGENT B1, `(.L_x_428) ;  /* 0x000000e000017945 */ /* 0x000fe20003800200 */
[----:B------:R-:W-:Y:S01]  /*b1c0*/  VIADD R15, R3, 0x1200 ;  /* 0x00001200030f7836 */ /* 0x000fe20000000000 */
[-C--:B------:R-:W-:Y:S01]  /*b1d0*/  ISETP.GE.AND P5, PT, R29, R2.reuse, PT ;  /* 0x000000021d00720c */ /* 0x080fe20003fa6270 */
[----:B------:R-:W-:Y:S01]  /*b1e0*/  VIADD R17, R3, 0x1300 ;  /* 0x0000130003117836 */ /* 0x000fe20000000000 */
[-C--:B------:R-:W-:Y:S02]  /*b1f0*/  ISETP.GE.AND P0, PT, R9, R2.reuse, PT ;  /* 0x000000020900720c */ /* 0x080fe40003f06270 */
[----:B------:R-:W-:-:S02]  /*b200*/  ISETP.GE.AND P1, PT, R11, R2, PT ;  /* 0x000000020b00720c */ /* 0x000fc40003f26270 */
[-C--:B------:R-:W-:Y:S02]  /*b210*/  ISETP.GE.AND P2, PT, R13, R2.reuse, PT ;  /* 0x000000020d00720c */ /* 0x080fe40003f46270 */
[-C--:B------:R-:W-:Y:S02]  /*b220*/  ISETP.GE.AND P3, PT, R15, R2.reuse, PT ;  /* 0x000000020f00720c */ /* 0x080fe40003f66270 */
[----:B------:R-:W-:Y:S01]  /*b230*/  ISETP.GE.AND P4, PT, R17, R2, PT ;  /* 0x000000021100720c */ /* 0x000fe20003f86270 */
[----:B------:R-:W-:-:S12]  /*b240*/  @P6 BRA `(.L_x_429) ;  /* 0x0000000000106947 */ /* 0x000fd80003800000 */
[----:B------:R-:W0:Y:S01]  /*b250*/  LDS R3, [R12+0x3400] ;  /* 0x003400000c037984 */ /* 0x000e220000000800 */
[----:B------:R-:W-:-:S13]  /*b260*/  ISETP.GE.AND P6, PT, R27, R20, PT ;  /* 0x000000141b00720c */ /* 0x000fda0003fc6270 */
[----:B0-----:R0:W-:Y:S04]  /*b270*/  @P6 STG.E desc[UR8][R4.64+0x3400], R3 ;  /* 0x0034000304006986 */ /* 0x0011e8000c101908 */
[----:B------:R0:W-:Y:S02]  /*b280*/  @!P6 STG.E desc[UR8][R6.64+0x3400], R3 ;  /* 0x003400030600e986 */ /* 0x0001e4000c101908 */
.L_x_429:
[----:B------:R-:W-:Y:S05]  /*b290*/  BSYNC.RECONVERGENT B1 ;  /* 0x0000000000017941 */ /* 0x000fea0003800200 */
.L_x_428:
[----:B------:R-:W-:Y:S04]  /*b2a0*/  BSSY.RECONVERGENT B1, `(.L_x_430) ;  /* 0x0000006000017945 */ /* 0x000fe80003800200 */
[----:B------:R-:W-:Y:S05]  /*b2b0*/  @P5 BRA `(.L_x_431) ;  /* 0x0000000000105947 */ /* 0x000fea0003800000 */
[----:B0-----:R-:W0:Y:S01]  /*b2c0*/  LDS R3, [R12+0x3800] ;  /* 0x003800000c037984 */ /* 0x001e220000000800 */
[----:B------:R-:W-:-:S13]  /*b2d0*/  ISETP.GE.AND P5, PT, R29, R20, PT ;  /* 0x000000141d00720c */ /* 0x000fda0003fa6270 */
[----:B0-----:R1:W-:Y:S04]  /*b2e0*/  @P5 STG.E desc[UR8][R4.64+0x3800], R3 ;  /* 0x0038000304005986 */ /* 0x0013e8000c101908 */
[----:B------:R1:W-:Y:S02]  /*b2f0*/  @!P5 STG.E desc[UR8][R6.64+0x3800], R3 ;  /* 0x003800030600d986 */ /* 0x0003e4000c101908 */
.L_x_431:
[----:B------:R-:W-:Y:S05]  /*b300*/  BSYNC.RECONVERGENT B1 ;  /* 0x0000000000017941 */ /* 0x000fea0003800200 */
.L_x_430:
[----:B------:R-:W-:Y:S04]  /*b310*/  BSSY.RECONVERGENT B1, `(.L_x_432) ;  /* 0x0000006000017945 */ /* 0x000fe80003800200 */
[----:B------:R-:W-:Y:S05]  /*b320*/  @P0 BRA `(.L_x_433) ;  /* 0x0000000000100947 */ /* 0x000fea0003800000 */
[----:B01----:R-:W0:Y:S01]  /*b330*/  LDS R3, [R12+0x3c00] ;  /* 0x003c00000c037984 */ /* 0x003e220000000800 */
[----:B------:R-:W-:-:S13]  /*b340*/  ISETP.GE.AND P0, PT, R9, R20, PT ;  /* 0x000000140900720c */ /* 0x000fda0003f06270 */
[----:B0-----:R2:W-:Y:S04]  /*b350*/  @P0 STG.E desc[UR8][R4.64+0x3c00], R3 ;  /* 0x003c000304000986 */ /* 0x0015e8000c101908 */
[----:B------:R2:W-:Y:S02]  /*b360*/  @!P0 STG.E desc[UR8][R6.64+0x3c00], R3 ;  /* 0x003c000306008986 */ /* 0x0005e4000c101908 */
.L_x_433:
[----:B------:R-:W-:Y:S05]  /*b370*/  BSYNC.RECONVERGENT B1 ;  /* 0x0000000000017941 */ /* 0x000fea0003800200 */
.L_x_432:
[----:B------:R-:W-:Y:S04]  /*b380*/  BSSY.RECONVERGENT B1, `(.L_x_434) ;  /* 0x0000006000017945 */ /* 0x000fe80003800200 */
[----:B------:R-:W-:Y:S05]  /*b390*/  @P1 BRA `(.L_x_435) ;  /* 0x0000000000101947 */ /* 0x000fea0003800000 */
[----:B012---:R-:W0:Y:S01]  /*b3a0*/  LDS R3, [R12+0x4000] ;  /* 0x004000000c037984 */ /* 0x007e220000000800 */
[----:B------:R-:W-:-:S13]  /*b3b0*/  ISETP.GE.AND P0, PT, R11, R20, PT ;  /* 0x000000140b00720c */ /* 0x000fda0003f06270 */
[----:B0-----:R3:W-:Y:S04]  /*b3c0*/  @P0 STG.E desc[UR8][R4.64+0x4000], R3 ;  /* 0x0040000304000986 */ /* 0x0017e8000c101908 */
[----:B------:R3:W-:Y:S02]  /*b3d0*/  @!P0 STG.E desc[UR8][R6.64+0x4000], R3 ;  /* 0x0040000306008986 */ /* 0x0007e4000c101908 */
.L_x_435:
[----:B------:R-:W-:Y:S05]  /*b3e0*/  BSYNC.RECONVERGENT B1 ;  /* 0x0000000000017941 */ /* 0x000fea0003800200 */
.L_x_434:
[----:B------:R-:W-:Y:S04]  /*b3f0*/  BSSY.RECONVERGENT B1, `(.L_x_436) ;  /* 0x0000006000017945 */ /* 0x000fe80003800200 */
[----:B------:R-:W-:Y:S05]  /*b400*/  @P2 BRA `(.L_x_437) ;  /* 0x0000000000102947 */ /* 0x000fea0003800000 */
[----:B0123--:R-:W0:Y:S01]  /*b410*/  LDS R3, [R12+0x4400] ;  /* 0x004400000c037984 */ /* 0x00fe220000000800 */
[----:B------:R-:W-:-:S13]  /*b420*/  ISETP.GE.AND P0, PT, R13, R20, PT ;  /* 0x000000140d00720c */ /* 0x000fda0003f06270 */
[----:B0-----:R4:W-:Y:S04]  /*b430*/  @P0 STG.E desc[UR8][R4.64+0x4400], R3 ;  /* 0x0044000304000986 */ /* 0x0019e8000c101908 */
[----:B------:R4:W-:Y:S02]  /*b440*/  @!P0 STG.E desc[UR8][R6.64+0x4400], R3 ;  /* 0x0044000306008986 */ /* 0x0009e4000c101908 */
.L_x_437:
[----:B------:R-:W-:Y:S05]  /*b450*/  BSYNC.RECONVERGENT B1 ;  /* 0x0000000000017941 */ /* 0x000fea0003800200 */
.L_x_436:
[----:B------:R-:W-:Y:S04]  /*b460*/  BSSY.RECONVERGENT B1, `(.L_x_438) ;  /* 0x0000006000017945 */ /* 0x000fe80003800200 */
[----:B------:R-:W-:Y:S05]  /*b470*/  @P3 BRA `(.L_x_439) ;  /* 0x0000000000103947 */ /* 0x000fea0003800000 */
[----:B01234-:R-:W0:Y:S01]  /*b480*/  LDS R3, [R12+0x4800] ;  /* 0x004800000c037984 */ /* 0x01fe220000000800 */
[----:B------:R-:W-:-:S13]  /*b490*/  ISETP.GE.AND P0, PT, R15, R20, PT ;  /* 0x000000140f00720c */ /* 0x000fda0003f06270 */
[----:B0-----:R0:W-:Y:S04]  /*b4a0*/  @P0 STG.E desc[UR8][R4.64+0x4800], R3 ;  /* 0x0048000304000986 */ /* 0x0011e8000c101908 */
[----:B------:R0:W-:Y:S02]  /*b4b0*/  @!P0 STG.E desc[UR8][R6.64+0x4800], R3 ;  /* 0x0048000306008986 */ /* 0x0001e4000c101908 */
.L_x_439:
[----:B------:R-:W-:Y:S05]  /*b4c0*/  BSYNC.RECONVERGENT B1 ;  /* 0x0000000000017941 */ /* 0x000fea0003800200 */
.L_x_438:
[----:B------:R-:W-:Y:S01]  /*b4d0*/  IMAD.IADD R9, R22, 0x1, -R25 ;  /* 0x0000000116097824 */ /* 0x000fe200078e0a19 */
[----:B------:R-:W-:Y:S06]  /*b4e0*/  @P4 BRA `(.L_x_381) ;  /* 0x0000000000104947 */ /* 0x000fec0003800000 */
[----:B01234-:R-:W0:Y:S01]  /*b4f0*/  LDS R3, [R12+0x4c00] ;  /* 0x004c00000c037984 */ /* 0x01fe220000000800 */
[----:B------:R-:W-:-:S13]  /*b500*/  ISETP.GE.AND P0, PT, R17, R20, PT ;  /* 0x000000141100720c */ /* 0x000fda0003f06270 */
[----:B0-----:R0:W-:Y:S04]  /*b510*/  @P0 STG.E desc[UR8][R4.64+0x4c00], R3 ;  /* 0x004c000304000986 */ /* 0x0011e8000c101908 */
[----:B------:R0:W-:Y:S02]  /*b520*/  @!P0 STG.E desc[UR8][R6.64+0x4c00], R3 ;  /* 0x004c000306008986 */ /* 0x0001e4000c101908 */
.L_x_381:
[----:B------:R-:W-:Y:S05]  /*b530*/  BSYNC.RECONVERGENT B0 ;  /* 0x0000000000007941 */ /* 0x000fea0003800200 */
.L_x_323:
[----:B------:R-:W5:Y:S02]  /*b540*/  S2R R0, SR_TID.X ;  /* 0x0000000000007919 */ /* 0x000f640000002100 */
[----:B-----5:R-:W-:-:S13]  /*b550*/  ISETP.NE.AND P0, PT, R0, RZ, PT ;  /* 0x000000ff0000720c */ /* 0x020fda0003f05270 */
[----:B------:R-:W-:Y:S05]  /*b560*/  @P0 EXIT ;  /* 0x000000000000094d */ /* 0x000fea0003800000 */
[----:B01234-:R-:W0:Y:S02]  /*b570*/  LDC.64 R2, c[0x0][0x3a0] ;  /* 0x0000e800ff027b82 */ /* 0x01fe240000000a00 */
[----:B0-----:R-:W-:Y:S01]  /*b580*/  STG.E desc[UR8][R2.64], R9 ;  /* 0x0000000902007986 */ /* 0x001fe2000c101908 */
[----:B------:R-:W-:Y:S05]  /*b590*/  EXIT ;  /* 0x000000000000794d */ /* 0x000fea0003800000 */
.L_x_307:
[----:B------:R-:W-:Y:S01]  /*b5a0*/  BSSY B0, `(.L_x_440) ;  /* 0x0000006000007945 */ /* 0x000fe20003800000 */
[----:B------:R-:W-:Y:S01]  /*b5b0*/  PLOP3.LUT P0, PT, P0, PT, PT, 0x8, 0x80 ;  /* 0x000000000080781c */ /* 0x000fe2000070e170 */
[----:B------:R-:W-:-:S12]  /*b5c0*/  IMAD.MOV.U32 R22, RZ, RZ, -0x1 ;  /* 0xffffffffff167424 */ /* 0x000fd800078e00ff */
[----:B-----5:R-:W-:Y:S05]  /*b5d0*/  WARPSYNC.COLLECTIVE R22, `(.L_x_441) ;  /* 0x0000000016087348 */ /* 0x020fea0003c00000 */
[----:B------:R-:W-:Y:S01]  /*b5e0*/  VOTE.ANY P0, P0 ;  /* 0x0000000000ff7806 */ /* 0x000fe20000000100 */
[----:B-----5:R-:W-:-:S12]  /*b5f0*/  ENDCOLLECTIVE ;  /* 0x000000000000791b */ /* 0x020fd80003800000 */
.L_x_441:
[----:B------:R-:W-:Y:S05]  /*b600*/  BSYNC B0 ;  /* 0x0000000000007941 */ /* 0x000fea0003800000 */
.L_x_440:
[----:B------:R-:W-:Y:S05]  /*b610*/  BRA `(.L_x_442) ;  /* 0xffffff8000b47947 */ /* 0x000fea000383ffff */
.L_x_311:
[----:B------:R-:W-:Y:S01]  /*b620*/  BSSY B0, `(.L_x_443) ;  /* 0x0000006000007945 */ /* 0x000fe20003800000 */
[----:B------:R-:W-:Y:S01]  /*b630*/  PLOP3.LUT P0, PT, P0, PT, PT, 0x8, 0x80 ;  /* 0x000000000080781c */ /* 0x000fe2000070e170 */
[----:B------:R-:W-:-:S12]  /*b640*/  IMAD.MOV.U32 R22, RZ, RZ, -0x1 ;  /* 0xffffffffff167424 */ /* 0x000fd800078e00ff */
[----:B-----5:R-:W-:Y:S05]  /*b650*/  WARPSYNC.COLLECTIVE R22, `(.L_x_444) ;  /* 0x0000000016087348 */ /* 0x020fea0003c00000 */
[----:B------:R-:W-:Y:S01]  /*b660*/  VOTE.ANY P0, P0 ;  /* 0x0000000000ff7806 */ /* 0x000fe20000000100 */
[----:B-----5:R-:W-:-:S12]  /*b670*/  ENDCOLLECTIVE ;  /* 0x000000000000791b */ /* 0x020fd80003800000 */
.L_x_444:
[----:B------:R-:W-:Y:S05]  /*b680*/  BSYNC B0 ;  /* 0x0000000000007941 */ /* 0x000fea0003800000 */
.L_x_443:
[----:B------:R-:W-:Y:S05]  /*b690*/  BRA `(.L_x_445) ;  /* 0xffffff8000c47947 */ /* 0x000fea000383ffff */
.L_x_313:
[----:B------:R-:W0:Y:S01]  /*b6a0*/  S2R R16, SR_GEMASK ;  /* 0x0000000000107919 */ /* 0x000e220000003c00 */
[----:B------:R-:W-:Y:S01]  /*b6b0*/  BSSY B0, `(.L_x_446) ;  /* 0x0000007000007945 */ /* 0x000fe20003800000 */
[----:B------:R-:W-:Y:S01]  /*b6c0*/  ISETP.NE.AND P0, PT, R20, 0x65, PT ;  /* 0x000000651400780c */ /* 0x000fe20003f05270 */
[----:B------:R-:W-:Y:S01]  /*b6d0*/  IMAD.MOV.U32 R22, RZ, RZ, -0x1 ;  /* 0xffffffffff167424 */ /* 0x000fe200078e00ff */
[----:B------:R-:W-:-:S13]  /*b6e0*/  PLOP3.LUT P1, PT, P1, PT, PT, 0x8, 0x80 ;  /* 0x000000000080781c */ /* 0x000fda0000f2e170 */
[----:B0----5:R-:W-:Y:S05]  /*b6f0*/  WARPSYNC.COLLECTIVE R22, `(.L_x_447) ;  /* 0x0000000016087348 */ /* 0x021fea0003c00000 */
[----:B------:R-:W-:Y:S01]  /*b700*/  VOTE.ANY R22, PT, P1 ;  /* 0x0000000000167806 */ /* 0x000fe200008e0100 */
[----:B0----5:R-:W-:Y:S06]  /*b710*/  ENDCOLLECTIVE ;  /* 0x000000000000791b */ /* 0x021fec0003800000 */
.L_x_447:
[----:B------:R-:W-:Y:S05]  /*b720*/  BSYNC B0 ;  /* 0x0000000000007941 */ /* 0x000fea0003800000 */
.L_x_446:
[----:B------:R-:W-:Y:S01]  /*b730*/  LOP3.LUT R22, R22, 0x80000000, R16, 0xec, !PT ;  /* 0x8000000016167812 */ /* 0x000fe200078eec10 */
[----:B------:R-:W-:Y:S02]  /*b740*/  IMAD.MOV.U32 R23, RZ, RZ, 0x1 ;  /* 0x00000001ff177424 */ /* 0x000fe400078e00ff */
[C---:B------:R-:W-:Y:S02]  /*b750*/  VIADD R64, R59.reuse, 0x2 ;  /* 0x000000023b407836 */ /* 0x040fe40000000000 */
[C---:B------:R-:W-:Y:S02]  /*b760*/  VIADD R19, R22.reuse, 0xffffffff ;  /* 0xffffffff16137836 */ /* 0x040fe40000000000 */
[C---:B------:R-:W-:Y:S02]  /*b770*/  VIADD R65, R59.reuse, 0x4 ;  /* 0x000000043b417836 */ /* 0x040fe40000000000 */
[----:B------:R-:W-:Y:S01]  /*b780*/  VIADD R66, R59, 0x8 ;  /* 0x000000083b427836 */ /* 0x000fe20000000000 */
[----:B------:R-:W-:Y:S01]  /*b790*/  LOP3.LUT R19, R22, R19, RZ, 0xc, !PT ;  /* 0x0000001316137212 */ /* 0x000fe200078e0cff */
[----:B------:R-:W-:-:S03]  /*b7a0*/  IMAD.MOV.U32 R22, RZ, RZ, -0x1 ;  /* 0xffffffffff167424 */ /* 0x000fc600078e00ff */
[----:B------:R0:W1:Y:S04]  /*b7b0*/  POPC R24, R19 ;  /* 0x0000001300187309 */ /* 0x0000680000000000 */
[----:B01----:R-:W-:Y:S05]  /*b7c0*/  WARPSYNC.COLLECTIVE R22, `(.L_x_448) ;  /* 0x0000000016087348 */ /* 0x003fea0003c00000 */
[----:B-1----:R1:W2:Y:S02]  /*b7d0*/  SHFL.DOWN P1, R25, R21, R23, R24 ;  /* 0x0800001715197389 */ /* 0x0022a40000020018 */
[----:B012---:R-:W-:Y:S05]  /*b7e0*/  ENDCOLLECTIVE ;  /* 0x000000000000791b */ /* 0x007fea0003800000 */
.L_x_448:
[----:B------:R-:W-:Y:S01]  /*b7f0*/  IMAD.MOV.U32 R23, RZ, RZ, 0x2 ;  /* 0x00000002ff177424 */ /* 0x000fe200078e00ff */
[----:B------:R-:W-:-:S04]  /*b800*/  ISETP.GE.AND P1, PT, R59, R24, PT ;  /* 0x000000183b00720c */ /* 0x000fc80003f26270 */
[----:B------:R-:W-:-:S05]  /*b810*/  SEL R18, R25, RZ, !P1 ;  /* 0x000000ff19127207 */ /* 0x000fca0004800000 */
[----:B------:R-:W-:-:S04]  /*b820*/  IMAD.IADD R67, R18, 0x1, R21 ;  /* 0x0000000112437824 */ /* 0x000fc800078e0215 */
[----:B------:R-:W-:-:S07]  /*b830*/  IMAD.MOV.U32 R21, RZ, RZ, R67 ;  /* 0x000000ffff157224 */ /* 0x000fce00078e0043 */
[----:B------:R-:W-:Y:S05]  /*b840*/  WARPSYNC.COLLECTIVE R22, `(.L_x_449) ;  /* 0x0000000016087348 */ /* 0x000fea0003c00000 */
[----:B------:R0:W1:Y:S02]  /*b850*/  SHFL.DOWN P1, R25, R21, R23, R24 ;  /* 0x0800001715197389 */ /* 0x0000640000020018 */
[----:B01----:R-:W-:Y:S05]  /*b860*/  ENDCOLLECTIVE ;  /* 0x000000000000791b */ /* 0x003fea0003800000 */
.L_x_449:
[----:B------:R-:W-:Y:S01]  /*b870*/  IMAD.MOV.U32 R23, RZ, RZ, 0x4 ;  /* 0x00000004ff177424 */ /* 0x000fe200078e00ff */
[----:B------:R-:W-:-:S04]  /*b880*/  ISETP.GT.AND P1, PT, R64, R24, PT ;  /* 0x000000184000720c */ /* 0x000fc80003f24270 */
[----:B------:R-:W-:-:S05]  /*b890*/  SEL R18, R25, RZ, !P1 ;  /* 0x000000ff19127207 */ /* 0x000fca0004800000 */
[----:B------:R-:W-:Y:S02]  /*b8a0*/  IMAD.IADD R69, R67, 0x1, R18 ;  /* 0x0000000143457824 */ /* 0x000fe400078e0212 */
[----:B------:R-:W-:Y:S02]  /*b8b0*/  VIADD R67, R59, 0x10 ;  /* 0x000000103b437836 */ /* 0x000fe40000000000 */
[----:B------:R-:W-:-:S07]  /*b8c0*/  IMAD.MOV.U32 R21, RZ, RZ, R69 ;  /* 0x000000ffff157224 */ /* 0x000fce00078e0045 */
[----:B------:R-:W-:Y:S05]  /*b8d0*/  WARPSYNC.COLLECTIVE R22, `(.L_x_450) ;  /* 0x0000000016087348 */ /* 0x000fea0003c00000 */
[----:B------:R0:W1:Y:S02]  /*b8e0*/  SHFL.DOWN P1, R25, R21, R23, R24 ;  /* 0x0800001715197389 */ /* 0x0000640000020018 */
[----:B01----:R-:W-:Y:S05]  /*b8f0*/  ENDCOLLECTIVE ;  /* 0x000000000000791b */ /* 0x003fea0003800000 */
.L_x_450:
[----:B------:R-:W-:Y:S01]  /*b900*/  IMAD.MOV.U32 R23, RZ, RZ, 0x8 ;  /* 0x00000008ff177424 */ /* 0x000fe200078e00ff */
[----:B------:R-:W-:-:S04]  /*b910*/  ISETP.GT.AND P1, PT, R65, R24, PT ;  /* 0x000000184100720c */ /* 0x000fc80003f24270 */
[----:B------:R-:W-:-:S05]  /*b920*/  SEL R18, R25, RZ, !P1 ;  /* 0x000000ff19127207 */ /* 0x000fca0004800000 */
[----:B------:R-:W-:-:S04]  /*b930*/  IMAD.IADD R71, R69, 0x1, R18 ;  /* 0x0000000145477824 */ /* 0x000fc800078e0212 */
[----:B------:R-:W-:-:S07]  /*b940*/  IMAD.MOV.U32 R21, RZ, RZ, R71 ;  /* 0x000000ffff157224 */ /* 0x000fce00078e0047 */
[----:B------:R-:W-:Y:S05]  /*b950*/  WARPSYNC.COLLECTIVE R22, `(.L_x_451) ;  /* 0x0000000016087348 */ /* 0x000fea0003c00000 */
[----:B------:R0:W1:Y:S02]  /*b960*/  SHFL.DOWN P1, R25, R21, R23, R24 ;  /* 0x0800001715197389 */ /* 0x0000640000020018 */
[----:B01----:R-:W-:Y:S05]  /*b970*/  ENDCOLLECTIVE ;  /* 0x000000000000791b */ /* 0x003fea0003800000 */
.L_x_451:
[----:B------:R-:W-:Y:S01]  /*b980*/  IMAD.MOV.U32 R23, RZ, RZ, 0x10 ;  /* 0x00000010ff177424 */ /* 0x000fe200078e00ff */
[----:B------:R-:W-:-:S04]  /*b990*/  ISETP.GT.AND P1, PT, R66, R24, PT ;  /* 0x000000184200720c */ /* 0x000fc80003f24270 */
[----:B------:R-:W-:-:S05]  /*b9a0*/  SEL R18, R25, RZ, !P1 ;  /* 0x000000ff19127207 */ /* 0x000fca0004800000 */
[----:B------:R-:W-:Y:S02]  /*b9b0*/  IMAD.IADD R73, R71, 0x1, R18 ;  /* 0x0000000147497824 */ /* 0x000fe400078e0212 */
[----:B------:R-:W0:Y:S02]  /*b9c0*/  LDC.64 R18, c[0x0][0x3a8] ;  /* 0x0000ea00ff127b82 */ /* 0x000e240000000a00 */
[----:B------:R-:W-:-:S07]  /*b9d0*/  IMAD.MOV.U32 R21, RZ, RZ, R73 ;  /* 0x000000ffff157224 */ /* 0x000fce00078e0049 */
[----:B0-----:R-:W-:Y:S05]  /*b9e0*/  WARPSYNC.COLLECTIVE R22, `(.L_x_452) ;  /* 0x0000000016087348 */ /* 0x001fea0003c00000 */
[----:B------:R1:W2:Y:S02]  /*b9f0*/  SHFL.DOWN P1, R25, R21, R23, R24 ;  /* 0x0800001715197389 */ /* 0x0002a40000020018 */
[----:B012---:R-:W-:Y:S05]  /*ba00*/  ENDCOLLECTIVE ;  /* 0x000000000000791b */ /* 0x007fea0003800000 */
.L_x_452:
[----:B------:R-:W-:Y:S05]  /*ba10*/  WARPSYNC.COLLECTIVE R22, `(.L_x_453) ;  /* 0x0000000016087348 */ /* 0x000fea0003c00000 */
[----:B------:R-:W-:Y:S01]  /*ba20*/  VOTE.ALL P0, P0 ;  /* 0x0000000000ff7806 */ /* 0x000fe20000000000 */
[----:B------:R-:W-:-:S12]  /*ba30*/  ENDCOLLECTIVE ;  /* 0x000000000000791b */ /* 0x000fd80003800000 */
.L_x_453:
[----:B------:R-:W-:-:S04]  /*ba40*/  ISETP.GT.AND P1, PT, R67, R24, PT ;  /* 0x000000184300720c */ /* 0x000fc80003f24270 */
[----:B------:R-:W-:Y:S02]  /*ba50*/  SEL R68, R25, RZ, !P1 ;  /* 0x000000ff19447207 */ /* 0x000fe40004800000 */
[----:B------:R-:W-:-:S03]  /*ba60*/  IADD3 R69, P1, PT, R18, 0x100, RZ ;  /* 0x0000010012457810 */ /* 0x000fc60007f3e0ff */
[----:B------:R-:W-:Y:S02]  /*ba70*/  IMAD.IADD R68, R73, 0x1, R68 ;  /* 0x0000000149447824 */ /* 0x000fe400078e0244 */
[----:B------:R-:W-:Y:S01]  /*ba80*/  IMAD.X R70, RZ, RZ, R19, P1 ;  /* 0x000000ffff467224 */ /* 0x000fe200008e0613 */
[----:B------:R-:W-:Y:S07]  /*ba90*/  BRA `(.L_x_454) ;  /* 0xffffff8000607947 */ /* 0x000fee000383ffff */
.L_x_315:
[----:B------:R-:W-:Y:S01]  /*baa0*/  BSSY B0, `(.L_x_455) ;  /* 0x0000006000007945 */ /* 0x000fe20003800000 */
[----:B------:R-:W-:Y:S01]  /*bab0*/  PLOP3.LUT P0, PT, P0, PT, PT, 0x8, 0x80 ;  /* 0x000000000080781c */ /* 0x000fe2000070e170 */
[----:B------:R-:W-:-:S12]  /*bac0*/  IMAD.MOV.U32 R22, RZ, RZ, -0x1 ;  /* 0xffffffffff167424 */ /* 0x000fd800078e00ff */
[----:B-----5:R-:W-:Y:S05]  /*bad0*/  WARPSYNC.COLLECTIVE R22, `(.L_x_456) ;  /* 0x0000000016087348 */ /* 0x020fea0003c00000 */
[----:B------:R-:W-:Y:S01]  /*bae0*/  VOTE.ANY P0, P0 ;  /* 0x0000000000ff7806 */ /* 0x000fe20000000100 */
[----:B-----5:R-:W-:-:S12]  /*baf0*/  ENDCOLLECTIVE ;  /* 0x000000000000791b */ /* 0x020fd80003800000 */
.L_x_456:
[----:B------:R-:W-:Y:S05]  /*bb00*/  BSYNC B0 ;  /* 0x0000000000007941 */ /* 0x000fea0003800000 */
.L_x_455:
[----:B------:R-:W-:Y:S05]  /*bb10*/  BRA `(.L_x_457) ;  /* 0xffffff8000687947 */ /* 0x000fea000383ffff */
.L_x_319:
[----:B------:R-:W-:Y:S01]  /*bb20*/  BSSY B0, `(.L_x_458) ;  /* 0x0000006000007945 */ /* 0x000fe20003800000 */
[----:B------:R-:W-:Y:S01]  /*bb30*/  PLOP3.LUT P0, PT, P0, PT, PT, 0x8, 0x80 ;  /* 0x000000000080781c */ /* 0x000fe2000070e170 */
[----:B------:R-:W-:-:S12]  /*bb40*/  IMAD.MOV.U32 R22, RZ, RZ, -0x1 ;  /* 0xffffffffff167424 */ /* 0x000fd800078e00ff */
[----:B-----5:R-:W-:Y:S05]  /*bb50*/  WARPSYNC.COLLECTIVE R22, `(.L_x_459) ;  /* 0x0000000016087348 */ /* 0x020fea0003c00000 */
[----:B------:R-:W-:Y:S01]  /*bb60*/  VOTE.ANY P0, P0 ;  /* 0x0000000000ff7806 */ /* 0x000fe20000000100 */
[----:B-----5:R-:W-:-:S12]  /*bb70*/  ENDCOLLECTIVE ;  /* 0x000000000000791b */ /* 0x020fd80003800000 */
.L_x_459:
[----:B------:R-:W-:Y:S05]  /*bb80*/  BSYNC B0 ;  /* 0x0000000000007941 */ /* 0x000fea0003800000 */
.L_x_458:
[----:B------:R-:W-:Y:S05]  /*bb90*/  BRA `(.L_x_460) ;  /* 0xffffff80007c7947 */ /* 0x000fea000383ffff */
.L_x_321:
[----:B------:R-:W-:Y:S01]  /*bba0*/  BSSY B0, `(.L_x_461) ;  /* 0x0000006000007945 */ /* 0x000fe20003800000 */
[----:B------:R-:W-:Y:S01]  /*bbb0*/  PLOP3.LUT P1, PT, P0, PT, PT, 0x8, 0x80 ;  /* 0x000000000080781c */ /* 0x000fe2000072e170 */
[----:B------:R-:W-:-:S12]  /*bbc0*/  IMAD.MOV.U32 R22, RZ, RZ, -0x1 ;  /* 0xffffffffff167424 */ /* 0x000fd800078e00ff */
[----:B-----5:R-:W-:Y:S05]  /*bbd0*/  WARPSYNC.COLLECTIVE R22, `(.L_x_462) ;  /* 0x0000000016087348 */ /* 0x020fea0003c00000 */
[----:B------:R-:W-:Y:S01]  /*bbe0*/  VOTE.ANY R22, PT, P1 ;  /* 0x0000000000167806 */ /* 0x000fe200008e0100 */
[----:B-----5:R-:W-:Y:S06]  /*bbf0*/  ENDCOLLECTIVE ;  /* 0x000000000000791b */ /* 0x020fec0003800000 */
.L_x_462:
[----:B------:R-:W-:Y:S05]  /*bc00*/  BSYNC B0 ;  /* 0x0000000000007941 */ /* 0x000fea0003800000 */
.L_x_461:
[----:B------:R-:W-:Y:S01]  /*bc10*/  LOP3.LUT R22, R22, 0x80000000, R16, 0xec, !PT ;  /* 0x8000000016167812 */ /* 0x000fe200078eec10 */
[----:B------:R-:W-:Y:S02]  /*bc20*/  IMAD.MOV.U32 R23, RZ, RZ, 0x1 ;  /* 0x00000001ff177424 */ /* 0x000fe400078e00ff */
[----:B------:R-:W-:Y:S02]  /*bc30*/  VIADD R53, R53, 0xffffffe0 ;  /* 0xffffffe035357836 */ /* 0x000fe40000000000 */
[----:B------:R-:W-:-:S05]  /*bc40*/  VIADD R19, R22, 0xffffffff ;  /* 0xffffffff16137836 */ /* 0x000fca0000000000 */
[----:B------:R-:W-:Y:S01]  /*bc50*/  LOP3.LUT R19, R22, R19, RZ, 0xc, !PT ;  /* 0x0000001316137212 */ /* 0x000fe200078e0cff */
[----:B------:R-:W-:-:S03]  /*bc60*/  IMAD.MOV.U32 R22, RZ, RZ, -0x1 ;  /* 0xffffffffff167424 */ /* 0x000fc600078e00ff */
[----:B------:R0:W1:Y:S04]  /*bc70*/  POPC R24, R19 ;  /* 0x0000001300187309 */ /* 0x0000680000000000 */
[----:B01----:R-:W-:Y:S05]  /*bc80*/  WARPSYNC.COLLECTIVE R22, `(.L_x_463) ;  /* 0x0000000016087348 */ /* 0x003fea0003c00000 */
[----:B-1----:R1:W2:Y:S02]  /*bc90*/  SHFL.DOWN P1, R25, R21, R23, R24 ;  /* 0x0800001715197389 */ /* 0x0022a40000020018 */
[----:B012---:R-:W-:Y:S05]  /*bca0*/  ENDCOLLECTIVE ;  /* 0x000000000000791b */ /* 0x007fea0003800000 */
.L_x_463:
[----:B------:R-:W-:Y:S01]  /*bcb0*/  ISETP.GE.AND P0, PT, R59, R24, PT ;  /* 0x000000183b00720c */ /* 0x000fe20003f06270 */
[----:B------:R-:W-:-:S03]  /*bcc0*/  IMAD.MOV.U32 R23, RZ, RZ, 0x2 ;  /* 0x00000002ff177424 */ /* 0x000fc600078e00ff */
[----:B------:R-:W-:Y:S02]  /*bcd0*/  SEL R18, R25, RZ, !P0 ;  /* 0x000000ff19127207 */ /* 0x000fe40004000000 */
[----:B------:R-:W-:-:S03]  /*bce0*/  ISETP.GT.AND P0, PT, R64, R24, PT ;  /* 0x000000184000720c */ /* 0x000fc60003f04270 */
[----:B------:R-:W-:-:S04]  /*bcf0*/  IMAD.IADD R71, R18, 0x1, R21 ;  /* 0x0000000112477824 */ /* 0x000fc800078e0215 */
[----:B------:R-:W-:-:S07]  /*bd00*/  IMAD.MOV.U32 R21, RZ, RZ, R71 ;  /* 0x000000ffff157224 */ /* 0x000fce00078e0047 */
[----:B------:R-:W-:Y:S05]  /*bd10*/  WARPSYNC.COLLECTIVE R22, `(.L_x_464) ;  /* 0x0000000016087348 */ /* 0x000fea0003c00000 */
[----:B------:R0:W1:Y:S02]  /*bd20*/  SHFL.DOWN P1, R25, R21, R23, R24 ;  /* 0x0800001715197389 */ /* 0x0000640000020018 */
[----:B01----:R-:W-:Y:S05]  /*bd30*/  ENDCOLLECTIVE ;  /* 0x000000000000791b */ /* 0x003fea0003800000 */
.L_x_464:
        /* <DEDUP_REMOVED lines=8> */
.L_x_465:
        /* <DEDUP_REMOVED lines=8> */
.L_x_466:
        /* <DEDUP_REMOVED lines=8> */
.L_x_467:
[----:B------:R-:W-:Y:S02]  /*bec0*/  SEL R25, R25, RZ, !P0 ;  /* 0x000000ff19197207 */ /* 0x000fe40004000000 */
[----:B------:R-:W-:Y:S02]  /*bed0*/  ISETP.NE.AND P0, PT, R20, 0x65, PT ;  /* 0x000000651400780c */ /* 0x000fe40003f05270 */
[----:B------:R-:W-:-:S11]  /*bee0*/  IADD3 R68, PT, PT, R71, R25, R68 ;  /* 0x0000001947447210 */ /* 0x000fd60007ffe044 */
[----:B------:R-:W-:Y:S05]  /*bef0*/  WARPSYNC.COLLECTIVE R22, `(.L_x_468) ;  /* 0x0000000016087348 */ /* 0x000fea0003c00000 */
[----:B------:R-:W-:Y:S01]  /*bf00*/  VOTE.ALL P0, P0 ;  /* 0x0000000000ff7806 */ /* 0x000fe20000000000 */
[----:B------:R-:W-:-:S12]  /*bf10*/  ENDCOLLECTIVE ;  /* 0x000000000000791b */ /* 0x000fd80003800000 */
.L_x_468:
[----:B------:R-:W-:Y:S05]  /*bf20*/  BRA `(.L_x_469) ;  /* 0xffffff8000187947 */ /* 0x000fea000383ffff */
.L_x_386:
[----:B------:R-:W-:Y:S01]  /*bf30*/  BSSY B1, `(.L_x_470) ;  /* 0x0000006000017945 */ /* 0x000fe20003800000 */
[----:B------:R-:W-:Y:S01]  /*bf40*/  PLOP3.LUT P0, PT, P0, PT, PT, 0x8, 0x80 ;  /* 0x000000000080781c */ /* 0x000fe2000070e170 */
[----:B------:R-:W-:-:S12]  /*bf50*/  IMAD.MOV.U32 R22, RZ, RZ, -0x1 ;  /* 0xffffffffff167424 */ /* 0x000fd800078e00ff */
[----:B-----5:R-:W-:Y:S05]  /*bf60*/  WARPSYNC.COLLECTIVE R22, `(.L_x_471) ;  /* 0x0000000016087348 */ /* 0x020fea0003c00000 */
[----:B------:R-:W-:Y:S01]  /*bf70*/  VOTE.ANY P0, P0 ;  /* 0x0000000000ff7806 */ /* 0x000fe20000000100 */
[----:B-----5:R-:W-:-:S12]  /*bf80*/  ENDCOLLECTIVE ;  /* 0x000000000000791b */ /* 0x020fd80003800000 */
.L_x_471:
[----:B------:R-:W-:Y:S05]  /*bf90*/  BSYNC B1 ;  /* 0x0000000000017941 */ /* 0x000fea0003800000 */
.L_x_470:
[----:B------:R-:W-:Y:S05]  /*bfa0*/  BRA `(.L_x_472) ;  /* 0xffffffd400d07947 */ /* 0x000fea000383ffff */
.L_x_390:
[----:B------:R-:W-:Y:S01]  /*bfb0*/  BSSY B1, `(.L_x_473) ;  /* 0x0000006000017945 */ /* 0x000fe20003800000 */
[----:B------:R-:W-:Y:S01]  /*bfc0*/  PLOP3.LUT P0, PT, P0, PT, PT, 0x8, 0x80 ;  /* 0x000000000080781c */ /* 0x000fe2000070e170 */
[----:B------:R-:W-:-:S12]  /*bfd0*/  IMAD.MOV.U32 R22, RZ, RZ, -0x1 ;  /* 0xffffffffff167424 */ /* 0x000fd800078e00ff */
[----:B-----5:R-:W-:Y:S05]  /*bfe0*/  WARPSYNC.COLLECTIVE R22, `(.L_x_474) ;  /* 0x0000000016087348 */ /* 0x020fea0003c00000 */
[----:B------:R-:W-:Y:S01]  /*bff0*/  VOTE.ANY P0, P0 ;  /* 0x0000000000ff7806 */ /* 0x000fe20000000100 */
[----:B-----5:R-:W-:-:S12]  /*c000*/  ENDCOLLECTIVE ;  /* 0x000000000000791b */ /* 0x020fd80003800000 */
.L_x_474:
[----:B------:R-:W-:Y:S05]  /*c010*/  BSYNC B1 ;  /* 0x0000000000017941 */ /* 0x000fea0003800000 */
.L_x_473:
[----:B------:R-:W-:Y:S05]  /*c020*/  BRA `(.L_x_475) ;  /* 0xffffffd400e07947 */ /* 0x000fea000383ffff */
.L_x_392:
        /* <DEDUP_REMOVED lines=8> */
.L_x_477:
[----:B------:R-:W-:Y:S05]  /*c0b0*/  BSYNC B1 ;  /* 0x0000000000017941 */ /* 0x000fea0003800000 */
.L_x_476:
[----:B------:R-:W-:Y:S01]  /*c0c0*/  LOP3.LUT R22, R22, 0x80000000, R26, 0xec, !PT ;  /* 0x8000000016167812 */ /* 0x000fe200078eec1a */
[C---:B------:R-:W-:Y:S02]  /*c0d0*/  VIADD R61, R55.reuse, 0x4 ;  /* 0x00000004373d7836 */ /* 0x040fe40000000000 */
[----:B------:R-:W-:Y:S02]  /*c0e0*/  VIADD R62, R55, 0x8 ;  /* 0x00000008373e7836 */ /* 0x000fe40000000000 */
[----:B------:R-:W-:-:S05]  /*c0f0*/  VIADD R23, R22, 0xffffffff ;  /* 0xffffffff16177836 */ /* 0x000fca0000000000 */
[----:B------:R-:W-:Y:S01]  /*c100*/  LOP3.LUT R20, R22, R23, RZ, 0xc, !PT ;  /* 0x0000001716147212 */ /* 0x000fe200078e0cff */
[----:B------:R-:W-:Y:S02]  /*c110*/  IMAD.MOV.U32 R23, RZ, RZ, 0x1 ;  /* 0x00000001ff177424 */ /* 0x000fe400078e00ff */
[----:B------:R-:W-:Y:S01]  /*c120*/  IMAD.MOV.U32 R22, RZ, RZ, -0x1 ;  /* 0xffffffffff167424 */ /* 0x000fe200078e00ff */
[----:B------:R0:W1:Y:S06]  /*c130*/  POPC R24, R20 ;  /* 0x0000001400187309 */ /* 0x00006c0000000000 */
[----:B01----:R-:W-:Y:S05]  /*c140*/  WARPSYNC.COLLECTIVE R22, `(.L_x_478) ;  /* 0x0000000016087348 */ /* 0x003fea0003c00000 */
[----:B-1----:R1:W2:Y:S02]  /*c150*/  SHFL.DOWN P1, R25, R21, R23, R24 ;  /* 0x0800001715197389 */ /* 0x0022a40000020018 */
[----:B012---:R-:W-:Y:S05]  /*c160*/  ENDCOLLECTIVE ;  /* 0x000000000000791b */ /* 0x007fea0003800000 */
.L_x_478:
[----:B------:R-:W-:Y:S01]  /*c170*/  IMAD.MOV.U32 R23, RZ, RZ, 0x2 ;  /* 0x00000002ff177424 */ /* 0x000fe200078e00ff */
[----:B------:R-:W-:-:S04]  /*c180*/  ISETP.GE.AND P1, PT, R55, R24, PT ;  /* 0x000000183700720c */ /* 0x000fc80003f26270 */
[----:B------:R-:W-:-:S05]  /*c190*/  SEL R60, R25, RZ, !P1 ;  /* 0x000000ff193c7207 */ /* 0x000fca0004800000 */
[----:B------:R-:W-:Y:S02]  /*c1a0*/  IMAD.IADD R63, R60, 0x1, R21 ;  /* 0x000000013c3f7824 */ /* 0x000fe400078e0215 */
[----:B------:R-:W-:Y:S02]  /*c1b0*/  VIADD R60, R55, 0x2 ;  /* 0x00000002373c7836 */ /* 0x000fe40000000000 */
[----:B------:R-:W-:-:S07]  /*c1c0*/  IMAD.MOV.U32 R21, RZ, RZ, R63 ;  /* 0x000000ffff157224 */ /* 0x000fce00078e003f */
[----:B------:R-:W-:Y:S05]  /*c1d0*/  WARPSYNC.COLLECTIVE R22, `(.L_x_479) ;  /* 0x0000000016087348 */ /* 0x000fea0003c00000 */
[----:B------:R0:W1:Y:S02]  /*c1e0*/  SHFL.DOWN P1, R25, R21, R23, R24 ;  /* 0x0800001715197389 */ /* 0x0000640000020018 */
[----:B01----:R-:W-:Y:S05]  /*c1f0*/  ENDCOLLECTIVE ;  /* 0x000000000000791b */ /* 0x003fea0003800000 */
.L_x_479:
        /* <DEDUP_REMOVED lines=9> */
.L_x_480:
        /* <DEDUP_REMOVED lines=8> */
.L_x_481:
        /* <DEDUP_REMOVED lines=8> */
.L_x_482:
[----:B------:R-:W-:Y:S05]  /*c390*/  WARPSYNC.COLLECTIVE R22, `(.L_x_483) ;  /* 0x0000000016087348 */ /* 0x000fea0003c00000 */
[----:B------:R-:W-:Y:S01]  /*c3a0*/  VOTE.ALL P0, P0 ;  /* 0x0000000000ff7806 */ /* 0x000fe20000000000 */
[----:B------:R-:W-:-:S12]  /*c3b0*/  ENDCOLLECTIVE ;  /* 0x000000000000791b */ /* 0x000fd80003800000 */
.L_x_483:
[----:B------:R-:W0:Y:S01]  /*c3c0*/  LDC.64 R20, c[0x0][0x3a8] ;  /* 0x0000ea00ff147b82 */ /* 0x000e220000000a00 */
[----:B------:R-:W-:-:S04]  /*c3d0*/  ISETP.GT.AND P1, PT, R63, R24, PT ;  /* 0x000000183f00720c */ /* 0x000fc80003f24270 */
[----:B------:R-:W-:-:S05]  /*c3e0*/  SEL R64, R25, RZ, !P1 ;  /* 0x000000ff19407207 */ /* 0x000fca0004800000 */
[----:B------:R-:W-:Y:S01]  /*c3f0*/  IMAD.IADD R64, R69, 0x1, R64 ;  /* 0x0000000145407824 */ /* 0x000fe200078e0240 */
[----:B0-----:R-:W-:-:S05]  /*c400*/  IADD3 R65, P1, PT, R20, 0x100, RZ ;  /* 0x0000010014417810 */ /* 0x001fca0007f3e0ff */
[----:B------:R-:W-:Y:S01]  /*c410*/  IMAD.X R66, RZ, RZ, R21, P1 ;  /* 0x000000ffff427224 */ /* 0x000fe200008e0615 */
[----:B------:R-:W-:Y:S07]  /*c420*/  BRA `(.L_x_484) ;  /* 0xffffffd4007c7947 */ /* 0x000fee000383ffff */
.L_x_394:
[----:B------:R-:W-:Y:S01]  /*c430*/  BSSY B1, `(.L_x_485) ;  /* 0x0000006000017945 */ /* 0x000fe20003800000 */
[----:B------:R-:W-:Y:S01]  /*c440*/  PLOP3.LUT P0, PT, P0, PT, PT, 0x8, 0x80 ;  /* 0x000000000080781c */ /* 0x000fe2000070e170 */
[----:B------:R-:W-:-:S12]  /*c450*/  IMAD.MOV.U32 R22, RZ, RZ, -0x1 ;  /* 0xffffffffff167424 */ /* 0x000fd800078e00ff */
[----:B-----5:R-:W-:Y:S05]  /*c460*/  WARPSYNC.COLLECTIVE R22, `(.L_x_486) ;  /* 0x0000000016087348 */ /* 0x020fea0003c00000 */
[----:B------:R-:W-:Y:S01]  /*c470*/  VOTE.ANY P0, P0 ;  /* 0x0000000000ff7806 */ /* 0x000fe20000000100 */
[----:B-----5:R-:W-:-:S12]  /*c480*/  ENDCOLLECTIVE ;  /* 0x000000000000791b */ /* 0x020fd80003800000 */
.L_x_486:
[----:B------:R-:W-:Y:S05]  /*c490*/  BSYNC B1 ;  /* 0x0000000000017941 */ /* 0x000fea0003800000 */
.L_x_485:
[----:B------:R-:W-:Y:S05]  /*c4a0*/  BRA `(.L_x_487) ;  /* 0xffffffd400847947 */ /* 0x000fea000383ffff */
.L_x_398:
[----:B------:R-:W-:Y:S01]  /*c4b0*/  BSSY B1, `(.L_x_488) ;  /* 0x0000006000017945 */ /* 0x000fe20003800000 */
[----:B------:R-:W-:Y:S01]  /*c4c0*/  PLOP3.LUT P0, PT, P0, PT, PT, 0x8, 0x80 ;  /* 0x000000000080781c */ /* 0x000fe2000070e170 */
[----:B------:R-:W-:-:S12]  /*c4d0*/  IMAD.MOV.U32 R22, RZ, RZ, -0x1 ;  /* 0xffffffffff167424 */ /* 0x000fd800078e00ff */
[----:B-----5:R-:W-:Y:S05]  /*c4e0*/  WARPSYNC.COLLECTIVE R22, `(.L_x_489) ;  /* 0x0000000016087348 */ /* 0x020fea0003c00000 */
[----:B------:R-:W-:Y:S01]  /*c4f0*/  VOTE.ANY P0, P0 ;  /* 0x0000000000ff7806 */ /* 0x000fe20000000100 */
[----:B-----5:R-:W-:-:S12]  /*c500*/  ENDCOLLECTIVE ;  /* 0x000000000000791b */ /* 0x020fd80003800000 */
.L_x_489:
[----:B------:R-:W-:Y:S05]  /*c510*/  BSYNC B1 ;  /* 0x0000000000017941 */ /* 0x000fea0003800000 */
.L_x_488:
[----:B------:R-:W-:Y:S05]  /*c520*/  BRA `(.L_x_490) ;  /* 0xffffffd400987947 */ /* 0x000fea000383ffff */
.L_x_400:
[----:B------:R-:W-:Y:S01]  /*c530*/  BSSY B1, `(.L_x_491) ;  /* 0x0000006000017945 */ /* 0x000fe20003800000 */
[----:B------:R-:W-:Y:S01]  /*c540*/  PLOP3.LUT P1, PT, P0, PT, PT, 0x8, 0x80 ;  /* 0x000000000080781c */ /* 0x000fe2000072e170 */
[----:B------:R-:W-:-:S12]  /*c550*/  IMAD.MOV.U32 R22, RZ, RZ, -0x1 ;  /* 0xffffffffff167424 */ /* 0x000fd800078e00ff */
[----:B-----5:R-:W-:Y:S05]  /*c560*/  WARPSYNC.COLLECTIVE R22, `(.L_x_492) ;  /* 0x0000000016087348 */ /* 0x020fea0003c00000 */
[----:B------:R-:W-:Y:S01]  /*c570*/  VOTE.ANY R22, PT, P1 ;  /* 0x0000000000167806 */ /* 0x000fe200008e0100 */
[----:B-----5:R-:W-:Y:S06]  /*c580*/  ENDCOLLECTIVE ;  /* 0x000000000000791b */ /* 0x020fec0003800000 */
.L_x_492:
[----:B------:R-:W-:Y:S05]  /*c590*/  BSYNC B1 ;  /* 0x0000000000017941 */ /* 0x000fea0003800000 */
.L_x_491:
[----:B------:R-:W-:Y:S01]  /*c5a0*/  LOP3.LUT R22, R22, 0x80000000, R26, 0xec, !PT ;  /* 0x8000000016167812 */ /* 0x000fe200078eec1a */
[----:B------:R-:W-:-:S04]  /*c5b0*/  VIADD R53, R53, 0xffffffe0 ;  /* 0xffffffe035357836 */ /* 0x000fc80000000000 */
        /* <DEDUP_REMOVED lines=8> */
.L_x_493:
        /* <DEDUP_REMOVED lines=9> */
.L_x_494:
        /* <DEDUP_REMOVED lines=8> */
.L_x_495:
        /* <DEDUP_REMOVED lines=8> */
.L_x_496:
        /* <DEDUP_REMOVED lines=8> */
.L_x_497:
[----:B------:R-:W-:Y:S02]  /*c850*/  SEL R25, R25, RZ, !P0 ;  /* 0x000000ff19197207 */ /* 0x000fe40004000000 */
[----:B------:R-:W-:Y:S02]  /*c860*/  ISETP.NE.AND P0, PT, R20, 0x65, PT ;  /* 0x000000651400780c */ /* 0x000fe40003f05270 */
[----:B------:R-:W-:-:S11]  /*c870*/  IADD3 R64, PT, PT, R67, R25, R64 ;  /* 0x0000001943407210 */ /* 0x000fd60007ffe040 */
[----:B------:R-:W-:Y:S05]  /*c880*/  WARPSYNC.COLLECTIVE R22, `(.L_x_498) ;  /* 0x0000000016087348 */ /* 0x000fea0003c00000 */
[----:B------:R-:W-:Y:S01]  /*c890*/  VOTE.ALL P0, P0 ;  /* 0x0000000000ff7806 */ /* 0x000fe20000000000 */
[----:B------:R-:W-:-:S12]  /*c8a0*/  ENDCOLLECTIVE ;  /* 0x000000000000791b */ /* 0x000fd80003800000 */
.L_x_498:
[----:B------:R-:W-:Y:S05]  /*c8b0*/  BRA `(.L_x_499) ;  /* 0xffffffd400347947 */ /* 0x000fea000383ffff */
.L_x_500:
        /* <DEDUP_REMOVED lines=12> */
.L_x_1036:


//--------------------- .text._ZN3cub18CUB_300001_SM_10006detail6select23DeviceSelectSweepKernelINS2_10policy_hubIiNS0_8NullTypeElLb1ELNS0_10SelectImplE2EE10Policy1000EN6thrust24THRUST_300001_SM_1000_NS6detail15normal_iteratorINSA_10device_ptrIiEEEEPS5_NS2_27partition_distinct_output_tISF_SF_EEPlNS0_13ScanTileStateIiLb1EEE7is_evenS5_iNS2_19streaming_context_tIlLb1EEELS6_2EEEvT0_T1_T2_T3_T4_T5_T6_T7_iT8_NS1_7vsmem_tE --------------------------
	.section	.text._ZN3cub18CUB_300001_SM_10006detail6select23DeviceSelectSweepKernelINS2_10policy_hubIiNS0_8NullTypeElLb1ELNS0_10SelectImplE2EE10Policy1000EN6thrust24THRUST_300001_SM_1000_NS6detail15normal_iteratorINSA_10device_ptrIiEEEEPS5_NS2_27partition_distinct_output_tISF_SF_EEPlNS0_13ScanTileStateIiLb1EEE7is_evenS5_iNS2_19streaming_context_tIlLb1EEELS6_2EEEvT0_T1_T2_T3_T4_T5_T6_T7_iT8_NS1_7vsmem_tE,"ax",@progbits
	.align	128
        .global         _ZN3cub18CUB_300001_SM_10006detail6select23DeviceSelectSweepKernelINS2_10policy_hubIiNS0_8NullTypeElLb1ELNS0_10SelectImplE2EE10Policy1000EN6thrust24THRUST_300001_SM_1000_NS6detail15normal_iteratorINSA_10device_ptrIiEEEEPS5_NS2_27partition_distinct_output_tISF_SF_EEPlNS0_13ScanTileStateIiLb1EEE7is_evenS5_iNS2_19streaming_context_tIlLb1EEELS6_2EEEvT0_T1_T2_T3_T4_T5_T6_T7_iT8_NS1_7vsmem_tE
        .type           _ZN3cub18CUB_300001_SM_10006detail6select23DeviceSelectSweepKernelINS2_10policy_hubIiNS0_8NullTypeElLb1ELNS0_10SelectImplE2EE10Policy1000EN6thrust24THRUST_300001_SM_1000_NS6detail15normal_iteratorINSA_10device_ptrIiEEEEPS5_NS2_27partition_distinct_output_tISF_SF_EEPlNS0_13ScanTileStateIiLb1EEE7is_evenS5_iNS2_19streaming_context_tIlLb1EEELS6_2EEEvT0_T1_T2_T3_T4_T5_T6_T7_iT8_NS1_7vsmem_tE,@function
        .size           _ZN3cub18CUB_300001_SM_10006detail6select23DeviceSelectSweepKernelINS2_10policy_hubIiNS0_8NullTypeElLb1ELNS0_10SelectImplE2EE10Policy1000EN6thrust24THRUST_300001_SM_1000_NS6detail15normal_iteratorINSA_10device_ptrIiEEEEPS5_NS2_27partition_distinct_output_tISF_SF_EEPlNS0_13ScanTileStateIiLb1EEE7is_evenS5_iNS2_19streaming_context_tIlLb1EEELS6_2EEEvT0_T1_T2_T3_T4_T5_T6_T7_iT8_NS1_7vsmem_tE,(.L_x_1037 - _ZN3cub18CUB_300001_SM_10006detail6select23DeviceSelectSweepKernelINS2_10policy_hubIiNS0_8NullTypeElLb1ELNS0_10SelectImplE2EE10Policy1000EN6thrust24THRUST_300001_SM_1000_NS6detail15normal_iteratorINSA_10device_ptrIiEEEEPS5_NS2_27partition_distinct_output_tISF_SF_EEPlNS0_13ScanTileStateIiLb1EEE7is_evenS5_iNS2_19streaming_context_tIlLb1EEELS6_2EEEvT0_T1_T2_T3_T4_T5_T6_T7_iT8_NS1_7vsmem_tE)
        .other          _ZN3cub18CUB_300001_SM_10006detail6select23DeviceSelectSweepKernelINS2_10policy_hubIiNS0_8NullTypeElLb1ELNS0_10SelectImplE2EE10Policy1000EN6thrust24THRUST_300001_SM_1000_NS6detail15normal_iteratorINSA_10device_ptrIiEEEEPS5_NS2_27partition_distinct_output_tISF_SF_EEPlNS0_13ScanTileStateIiLb1EEE7is_evenS5_iNS2_19streaming_context_tIlLb1EEELS6_2EEEvT0_T1_T2_T3_T4_T5_T6_T7_iT8_NS1_7vsmem_tE,@"STO_CUDA_ENTRY STV_DEFAULT"
_ZN3cub18CUB_300001_SM_10006detail6select23DeviceSelectSweepKernelINS2_10policy_hubIiNS0_8NullTypeElLb1ELNS0_10SelectImplE2EE10Policy1000EN6thrust24THRUST_300001_SM_1000_NS6detail15normal_iteratorINSA_10device_ptrIiEEEEPS5_NS2_27partition_distinct_output_tISF_SF_EEPlNS0_13ScanTileStateIiLb1EEE7is_evenS5_iNS2_19streaming_context_tIlLb1EEELS6_2EEEvT0_T1_T2_T3_T4_T5_T6_T7_iT8_NS1_7vsmem_tE:
.text._ZN3cub18CUB_300001_SM_10006detail6select23DeviceSelectSweepKernelINS2_10policy_hubIiNS0_8NullTypeElLb1ELNS0_10SelectImplE2EE10Policy1000EN6thrust24THRUST_300001_SM_1000_NS6detail15normal_iteratorINSA_10device_ptrIiEEEEPS5_NS2_27partition_distinct_output_tISF_SF_EEPlNS0_13ScanTileStateIiLb1EEE7is_evenS5_iNS2_19streaming_context_tIlLb1EEELS6_2EEEvT0_T1_T2_T3_T4_T5_T6_T7_iT8_NS1_7vsmem_tE:
        /* <DEDUP_REMOVED lines=21> */
[----:B------:R-:W-:-:S03]  /*0150*/  USEL UR5, UR11, URZ, !UP0 ;  /* 0x000000ff0b057287 */ /* 0x000fc6000c000000 */
[----:B------:R-:W-:Y:S01]  /*0160*/  IMAD R23, R23, 0x2ac0, RZ ;  /* 0x00002ac017177824 */ /* 0x000fe200078e02ff */
[C---:B0-----:R-:W-:Y:S02]  /*0170*/  LOP3.LUT R2, R0.reuse, 0x1f, RZ, 0xc0, !PT ;  /* 0x0000001f00027812 */ /* 0x041fe400078ec0ff */
[----:B------:R-:W-:-:S05]  /*0180*/  LOP3.LUT R3, R0, 0x3e0, RZ, 0xc0, !PT ;  /* 0x000003e000037812 */ /* 0x000fca00078ec0ff */
[----:B------:R-:W-:-:S05]  /*0190*/  IMAD R2, R3, 0x12, R2 ;  /* 0x0000001203027824 */ /* 0x000fca00078e0202 */
[----:B------:R-:W-:-:S04]  /*01a0*/  IADD3 R2, P0, P1, R2, UR4, R23 ;  /* 0x0000000402027c10 */ /* 0x000fc8000f91e017 */
[----:B------:R-:W-:Y:S02]  /*01b0*/  IADD3.X R3, PT, PT, RZ, UR5, RZ, P0, P1 ;  /* 0x00000005ff037c10 */ /* 0x000fe400087e24ff */
[----:B----4-:R-:W-:-:S04]  /*01c0*/  LEA R4, P0, R2, UR12, 0x2 ;  /* 0x0000000c02047c11 */ /* 0x010fc8000f8010ff */
[----:B------:R-:W-:-:S05]  /*01d0*/  LEA.HI.X R5, R2, UR13, R3, 0x2, P0 ;  /* 0x0000000d02057c11 */ /* 0x000fca00080f1403 */
        /* <DEDUP_REMOVED lines=18> */
[----:B------:R-:W0:Y:S01]  /*0300*/  S2UR UR5, SR_CgaCtaId ;  /* 0x00000000000579c3 */ /* 0x000e220000008800 */
[----:B------:R-:W-:Y:S01]  /*0310*/  SHF.R.U32.HI R2, RZ, 0x5, R0 ;  /* 0x00000005ff027819 */ /* 0x000fe20000011600 */
[----:B------:R-:W-:Y:S01]  /*0320*/  UMOV UR4, 0x400 ;  /* 0x0000040000047882 */ /* 0x000fe20000000000 */
[----:B------:R-:W1:Y:S02]  /*0330*/  S2R R3, SR_LANEID ;  /* 0x0000000000037919 */ /* 0x000e640000000000 */
[C---:B------:R-:W-:Y:S01]  /*0340*/  ISETP.NE.AND P2, PT, R2.reuse, 0x12, PT ;  /* 0x000000120200780c */ /* 0x040fe20003f45270 */
[----:B0-----:R-:W-:Y:S01]  /*0350*/  ULEA UR4, UR5, UR4, 0x18 ;  /* 0x0000000405047291 */ /* 0x001fe2000f8ec0ff */
[----:B-1----:R-:W-:Y:S01]  /*0360*/  IMAD R17, R2, 0x240, R3 ;  /* 0x0000024002117824 */ /* 0x002fe200078e0203 */
[----:B------:R-:W-:-:S02]  /*0370*/  ISETP.NE.AND P1, PT, R3, 0x1f, PT ;  /* 0x0000001f0300780c */ /* 0x000fc40003f25270 */
[----:B------:R-:W-:Y:S02]  /*0380*/  ISETP.NE.AND P3, PT, R3, RZ, PT ;  /* 0x000000ff0300720c */ /* 0x000fe40003f65270 */
[----:B------:R-:W-:-:S05]  /*0390*/  LEA R27, R17, UR4, 0x2 ;  /* 0x00000004111b7c11 */ /* 0x000fca000f8e10ff */
[----:B------:R-:W-:-:S04]  /*03a0*/  IMAD R28, R3, 0x44, R27 ;  /* 0x00000044031c7824 */ /* 0x000fc800078e021b */
[----:B------:R-:W-:Y:S01]  /*03b0*/  @!P1 LEA R41, R2, UR4, 0x2 ;  /* 0x0000000402299c11 */ /* 0x000fe2000f8e10ff */
[----:B--2---:R-:W-:Y:S04]  /*03c0*/  STS [R27], R6 ;  /* 0x000000061b007388 */ /* 0x004fe80000000800 */
[----:B---3--:R-:W-:Y:S04]  /*03d0*/  STS [R27+0x80], R7 ;  /* 0x000080071b007388 */ /* 0x008fe80000000800 */
[----:B----4-:R-:W-:Y:S04]  /*03e0*/  STS [R27+0x100], R8 ;  /* 0x000100081b007388 */ /* 0x010fe80000000800 */
[----:B-----5:R-:W-:Y:S04]  /*03f0*/  STS [R27+0x180], R9 ;  /* 0x000180091b007388 */ /* 0x020fe80000000800 */
[----:B------:R-:W-:Y:S04]  /*0400*/  STS [R27+0x200], R10 ;  /* 0x0002000a1b007388 */ /* 0x000fe80000000800 */
        /* <DEDUP_REMOVED lines=12> */
[----:B------:R-:W-:Y:S01]  /*04d0*/  STS [R27+0x880], R26 ;  /* 0x0008801a1b007388 */ /* 0x000fe20000000800 */
[----:B------:R-:W-:-:S03]  /*04e0*/  NOP ;  /* 0x0000000000007918 */ /* 0x000fc60000000000 */
[----:B------:R-:W0:Y:S04]  /*04f0*/  LDS.64 R18, [R28] ;  /* 0x000000001c127984 */ /* 0x000e280000000a00 */
[----:B------:R-:W1:Y:S04]  /*0500*/  LDS.64 R16, [R28+0x8] ;  /* 0x000008001c107984 */ /* 0x000e680000000a00 */
[----:B------:R-:W2:Y:S04]  /*0510*/  LDS.64 R14, [R28+0x10] ;  /* 0x000010001c0e7984 */ /* 0x000ea80000000a00 */
[----:B------:R-:W3:Y:S04]  /*0520*/  LDS.64 R20, [R28+0x18] ;  /* 0x000018001c147984 */ /* 0x000ee80000000a00 */
[----:B------:R-:W4:Y:S04]  /*0530*/  LDS.64 R10, [R28+0x20] ;  /* 0x000020001c0a7984 */ /* 0x000f280000000a00 */
[----:B------:R-:W-:Y:S04]  /*0540*/  LDS.64 R8, [R28+0x28] ;  /* 0x000028001c087984 */ /* 0x000fe80000000a00 */
[----:B------:R-:W5:Y:S04]  /*0550*/  LDS.64 R6, [R28+0x30] ;  /* 0x000030001c067984 */ /* 0x000f680000000a00 */
[----:B------:R-:W5:Y:S04]  /*0560*/  LDS.64 R4, [R28+0x38] ;  /* 0x000038001c047984 */ /* 0x000f680000000a00 */
[----:B------:R-:W5:Y:S01]  /*0570*/  LDS.64 R12, [R28+0x40] ;  /* 0x000040001c0c7984 */ /* 0x000f620000000a00 */
[----:B------:R-:W-:Y:S01]  /*0580*/  BAR.SYNC.DEFER_BLOCKING 0x0 ;  /* 0x0000000000007b1d */ /* 0x000fe20000010000 */
[----:B0-----:R-:W-:-:S02]  /*0590*/  LOP3.LUT R24, R18, 0x1, RZ, 0xc, !PT ;  /* 0x0000000112187812 */ /* 0x001fc400078e0cff */
[----:B------:R-:W-:Y:S02]  /*05a0*/  LOP3.LUT R23, R19, 0x1, RZ, 0xc, !PT ;  /* 0x0000000113177812 */ /* 0x000fe400078e0cff */
[----:B-1----:R-:W-:Y:S02]  /*05b0*/  LOP3.LUT R22, R16, 0x1, RZ, 0xc, !PT ;  /* 0x0000000110167812 */ /* 0x002fe400078e0cff */
[----:B------:R-:W-:Y:S02]  /*05c0*/  LOP3.LUT R25, R17, 0x1, RZ, 0xc, !PT ;  /* 0x0000000111197812 */ /* 0x000fe400078e0cff */
[----:B--2---:R-:W-:Y:S02]  /*05d0*/  LOP3.LUT R26, R14, 0x1, RZ, 0xc, !PT ;  /* 0x000000010e1a7812 */ /* 0x004fe400078e0cff */
[----:B------:R-:W-:Y:S02]  /*05e0*/  IADD3 R24, PT, PT, R22, R23, R24 ;  /* 0x0000001716187210 */ /* 0x000fe40007ffe018 */
[----:B------:R-:W-:-:S02]  /*05f0*/  LOP3.LUT R3, R19, 0x1, RZ, 0xc0, !PT ;  /* 0x0000000113037812 */ /* 0x000fc400078ec0ff */
[----:B------:R-:W-:Y:S02]  /*0600*/  IADD3 R26, PT, PT, R26, R25, R24 ;  /* 0x000000191a1a7210 */ /* 0x000fe40007ffe018 */
[----:B------:R-:W-:Y:S02]  /*0610*/  LOP3.LUT R24, R15, 0x1, RZ, 0xc, !PT ;  /* 0x000000010f187812 */ /* 0x000fe400078e0cff */
[----:B---3--:R-:W-:Y:S02]  /*0620*/  LOP3.LUT R25, R20, 0x1, RZ, 0xc, !PT ;  /* 0x0000000114197812 */ /* 0x008fe400078e0cff */
[----:B------:R-:W-:Y:S02]  /*0630*/  LOP3.LUT P4, RZ, R18, 0x1, RZ, 0xc0, !PT ;  /* 0x0000000112ff7812 */ /* 0x000fe4000788c0ff */
[----:B------:R-:W-:Y:S02]  /*0640*/  IADD3 R26, PT, PT, R25, R24, R26 ;  /* 0x00000018191a7210 */ /* 0x000fe40007ffe01a */
[----:B------:R-:W-:-:S02]  /*0650*/  LOP3.LUT R24, R21, 0x1, RZ, 0xc, !PT ;  /* 0x0000000115187812 */ /* 0x000fc400078e0cff */
[----:B----4-:R-:W-:Y:S02]  /*0660*/  LOP3.LUT R25, R10, 0x1, RZ, 0xc, !PT ;  /* 0x000000010a197812 */ /* 0x010fe400078e0cff */
[----:B-----5:R-:W-:Y:S02]  /*0670*/  LOP3.LUT R37, R7, 0x1, RZ, 0xc, !PT ;  /* 0x0000000107257812 */ /* 0x020fe400078e0cff */
[----:B------:R-:W-:Y:S02]  /*0680*/  IADD3 R26, PT, PT, R25, R24, R26 ;  /* 0x00000018191a7210 */ /* 0x000fe40007ffe01a */
        /* <DEDUP_REMOVED lines=10> */
[----:B------:R-:W-:Y:S02]  /*0730*/  IADD3 R38, PT, PT, R36, R37, R26 ;  /* 0x0000002524267210 */ /* 0x000fe40007ffe01a */
[----:B------:R-:W-:Y:S02]  /*0740*/  LOP3.LUT R26, R13, 0x1, RZ, 0xc, !PT ;  /* 0x000000010d1a7812 */ /* 0x000fe400078e0cff */
[----:B------:R-:W-:Y:S02]  /*0750*/  IADD3 R25, PT, PT, R24, R25, R38 ;  /* 0x0000001918197210 */ /* 0x000fe40007ffe026 */
[----:B------:R-:W-:-:S03]  /*0760*/  LOP3.LUT R44, R12, 0x1, RZ, 0xc, !PT ;  /* 0x000000010c2c7812 */ /* 0x000fc600078e0cff */
        /* <DEDUP_REMOVED lines=9> */
[----:B------:R-:W0:Y:S02]  /*0800*/  SHFL.UP P0, R40, R27, 0x10, RZ ;  /* 0x060000001b287989 */ /* 0x000e2400000000ff */
[----:B0-----:R-:W-:Y:S01]  /*0810*/  @P0 IMAD.IADD R40, R27, 0x1, R40 ;  /* 0x000000011b280824 */ /* 0x001fe200078e0228 */
[----:B------:R-:W-:-:S03]  /*0820*/  ISETP.NE.AND P0, PT, R2, 0x2, PT ;  /* 0x000000020200780c */ /* 0x000fc60003f05270 */
[----:B------:R-:W-:Y:S01]  /*0830*/  IMAD.IADD R39, R40, 0x1, -R39 ;  /* 0x0000000128277824 */ /* 0x000fe200078e0a27 */
[----:B------:R0:W-:Y:S01]  /*0840*/  @!P1 STS [R41], R40 ;  /* 0x0000002829009388 */ /* 0x0001e20000000800 */
[----:B------:R-:W-:Y:S01]  /*0850*/  BAR.SYNC.DEFER_BLOCKING 0x0 ;  /* 0x0000000000007b1d */ /* 0x000fe20000010000 */
[----:B------:R-:W-:Y:S02]  /*0860*/  ISETP.NE.AND P1, PT, R2, 0x11, PT ;  /* 0x000000110200780c */ /* 0x000fe40003f25270 */
[----:B0-----:R-:W-:-:S03]  /*0870*/  LOP3.LUT R40, R11, 0x1, RZ, 0xc, !PT ;  /* 0x000000010b287812 */ /* 0x001fc600078e0cff */
        /* <DEDUP_REMOVED lines=8> */
[----:B------:R-:W-:Y:S01]  /*0900*/  SEL R32, R34, R32, !P0 ;  /* 0x0000002022207207 */ /* 0x000fe20004000000 */
[----:B-1----:R-:W-:Y:S01]  /*0910*/  IMAD.IADD R28, R35, 0x1, R28 ;  /* 0x00000001231c7824 */ /* 0x002fe200078e021c */
[----:B------:R-:W-:-:S03]  /*0920*/  ISETP.NE.AND P0, PT, R2, 0x4, PT ;  /* 0x000000040200780c */ /* 0x000fc60003f05270 */
[----:B------:R-:W-:Y:S01]  /*0930*/  IMAD.IADD R29, R29, 0x1, R28 ;  /* 0x000000011d1d7824 */ /* 0x000fe200078e021c */
[----:B------:R-:W-:Y:S02]  /*0940*/  SEL R32, R35, R32, !P0 ;  /* 0x0000002023207207 */ /* 0x000fe40004000000 */
[----:B------:R-:W-:Y:S01]  /*0950*/  ISETP.NE.AND P0, PT, R2, 0x5, PT ;  /* 0x000000050200780c */ /* 0x000fe20003f05270 */
[----:B------:R-:W-:-:S03]  /*0960*/  IMAD.IADD R30, R30, 0x1, R29 ;  /* 0x000000011e1e7824 */ /* 0x000fc600078e021d */
[----:B------:R-:W-:Y:S01]  /*0970*/  SEL R41, R28, R32, !P0 ;  /* 0x000000201c297207 */ /* 0x000fe20004000000 */
[----:B------:R-:W-:Y:S01]  /*0980*/  IMAD.IADD R31, R31, 0x1, R30 ;  /* 0x000000011f1f7824 */ /* 0x000fe200078e021e */
[----:B------:R-:W0:Y:S01]  /*0990*/  LDS.128 R32, [UR4+0x30] ;  /* 0x00003004ff207984 */ /* 0x000e220008000c00 */
[C---:B------:R-:W-:Y:S02]  /*09a0*/  ISETP.NE.AND P0, PT, R2.reuse, 0x6, PT ;  /* 0x000000060200780c */ /* 0x040fe40003f05270 */
[----:B--2---:R-:W-:Y:S02]  /*09b0*/  IMAD.IADD R24, R31, 0x1, R24 ;  /* 0x000000011f187824 */ /* 0x004fe400078e0218 */
[----:B------:R-:W-:Y:S02]  /*09c0*/  SEL R41, R29, R41, !P0 ;  /* 0x000000291d297207 */ /* 0x000fe40004000000 */
[----:B------:R-:W-:Y:S01]  /*09d0*/  ISETP.NE.AND P0, PT, R2, 0x7, PT ;  /* 0x000000070200780c */ /* 0x000fe20003f05270 */
[----:B------:R-:W-:-:S03]  /*09e0*/  IMAD.IADD R25, R25, 0x1, R24 ;  /* 0x0000000119197824 */ /* 0x000fc600078e0218 */
[----:B------:R-:W-:Y:S01]  /*09f0*/  SEL R41, R30, R41, !P0 ;  /* 0x000000291e297207 */ /* 0x000fe20004000000 */
[----:B------:R-:W-:Y:S01]  /*0a00*/  IMAD.IADD R26, R26, 0x1, R25 ;  /* 0x000000011a1a7824 */ /* 0x000fe200078e0219 */
[----:B------:R-:W-:-:S03]  /*0a10*/  ISETP.NE.AND P0, PT, R2, 0x8, PT ;  /* 0x000000080200780c */ /* 0x000fc60003f05270 */
[----:B------:R-:W-:Y:S01]  /*0a20*/  IMAD.IADD R27, R27, 0x1, R26 ;  /* 0x000000011b1b7824 */ /* 0x000fe200078e021a */
[----:B------:R-:W-:Y:S02]  /*0a30*/  SEL R41, R31, R41, !P0 ;  /* 0x000000291f297207 */ /* 0x000fe40004000000 */
[----:B------:R-:W1:Y:S01]  /*0a40*/  LDS.128 R28, [UR4+0x40] ;  /* 0x00004004ff1c7984 */ /* 0x000e620008000c00 */
[----:B------:R-:W-:-:S04]  /*0a50*/  ISETP.NE.AND P0, PT, R2, 0x9, PT ;  /* 0x000000090200780c */ /* 0x000fc80003f05270 */
[----:B------:R-:W-:Y:S02]  /*0a60*/  SEL R41, R24, R41, !P0 ;  /* 0x0000002918297207 */ /* 0x000fe40004000000 */
[C---:B------:R-:W-:Y:S02]  /*0a70*/  ISETP.NE.AND P0, PT, R2.reuse, 0xa, PT ;  /* 0x0000000a0200780c */ /* 0x040fe40003f05270 */
[----:B------:R-:W-:Y:S02]  /*0a80*/  LOP3.LUT R24, R7, 0x1, RZ, 0xc0, !PT ;  /* 0x0000000107187812 */ /* 0x000fe400078ec0ff */
[----:B------:R-:W-:Y:S02]  /*0a90*/  SEL R41, R25, R41, !P0 ;  /* 0x0000002919297207 */ /* 0x000fe40004000000 */
[----:B------:R-:W-:-:S04]  /*0aa0*/  ISETP.NE.AND P0, PT, R2, 0xb, PT ;  /* 0x0000000b0200780c */ /* 0x000fc80003f05270 */
[----:B------:R-:W-:Y:S02]  /*0ab0*/  SEL R41, R26, R41, !P0 ;  /* 0x000000291a297207 */ /* 0x000fe40004000000 */
[----:B------:R-:W-:Y:S01]  /*0ac0*/  ISETP.NE.AND P0, PT, R2, 0xc, PT ;  /* 0x0000000c0200780c */ /* 0x000fe20003f05270 */
[C---:B0-----:R-:W-:Y:S01]  /*0ad0*/  IMAD.IADD R32, R27.reuse, 0x1, R32 ;  /* 0x000000011b207824 */ /* 0x041fe200078e0220 */
[----:B------:R-:W-:Y:S02]  /*0ae0*/  LOP3.LUT R26, R18, 0x1, RZ, 0xc, !PT ;  /* 0x00000001121a7812 */ /* 0x000fe400078e0cff */
[----:B------:R-:W-:Y:S01]  /*0af0*/  SEL R41, R27, R41, !P0 ;  /* 0x000000291b297207 */ /* 0x000fe20004000000 */
[----:B------:R-:W-:Y:S01]  /*0b00*/  IMAD.IADD R33, R33, 0x1, R32 ;  /* 0x0000000121217824 */ /* 0x000fe200078e0220 */
[----:B------:R-:W-:Y:S02]  /*0b10*/  ISETP.NE.AND P0, PT, R2, 0xd, PT ;  /* 0x0000000d0200780c */ /* 0x000fe40003f05270 */
[----:B------:R-:W-:Y:S01]  /*0b20*/  LOP3.LUT R27, R13, 0x1, RZ, 0xc0, !PT ;  /* 0x000000010d1b7812 */ /* 0x000fe200078ec0ff */
[----:B------:R-:W-:Y:S01]  /*0b30*/  IMAD.IADD R34, R34, 0x1, R33 ;  /* 0x0000000122227824 */ /* 0x000fe200078e0221 */
[----:B------:R-:W-:-:S02]  /*0b40*/  SEL R41, R32, R41, !P0 ;  /* 0x0000002920297207 */ /* 0x000fc40004000000 */
[----:B------:R-:W-:Y:S01]  /*0b50*/  ISETP.NE.AND P0, PT, R2, 0xe, PT ;  /* 0x0000000e0200780c */ /* 0x000fe20003f05270 */
[----:B------:R-:W-:-:S03]  /*0b60*/  IMAD.IADD R35, R35, 0x1, R34 ;  /* 0x0000000123237824 */ /* 0x000fc600078e0222 */
[----:B------:R-:W-:Y:S02]  /*0b70*/  SEL R41, R33, R41, !P0 ;  /* 0x0000002921297207 */ /* 0x000fe40004000000 */
[----:B------:R-:W-:Y:S01]  /*0b80*/  ISETP.NE.AND P0, PT, R2, 0xf, PT ;  /* 0x0000000f0200780c */ /* 0x000fe20003f05270 */
[----:B-1----:R-:W-:-:S03]  /*0b90*/  IMAD.IADD R28, R35, 0x1, R28 ;  /* 0x00000001231c7824 */ /* 0x002fc600078e021c */
[----:B------:R-:W-:Y:S02]  /*0ba0*/  SEL R41, R34, R41, !P0 ;  /* 0x0000002922297207 */ /* 0x000fe40004000000 */
[----:B------:R-:W-:Y:S01]  /*0bb0*/  ISETP.NE.AND P0, PT, R2, 0x10, PT ;  /* 0x000000100200780c */ /* 0x000fe20003f05270 */
[----:B------:R-:W-:Y:S01]  /*0bc0*/  IMAD.IADD R29, R29, 0x1, R28 ;  /* 0x000000011d1d7824 */ /* 0x000fe200078e021c */
[----:B------:R-:W-:Y:S02]  /*0bd0*/  SEL R2, R39, RZ, P3 ;  /* 0x000000ff27027207 */ /* 0x000fe40001800000 */
[----:B------:R-:W-:Y:S01]  /*0be0*/  SEL R41, R35, R41, !P0 ;  /* 0x0000002923297207 */ /* 0x000fe20004000000 */
[----:B------:R-:W-:Y:S01]  /*0bf0*/  IMAD.IADD R25, R30, 0x1, R29 ;  /* 0x000000011e197824 */ /* 0x000fe200078e021d */
[----:B------:R-:W-:Y:S02]  /*0c00*/  ISETP.NE.U32.AND P0, PT, R3, 0x1, PT ;  /* 0x000000010300780c */ /* 0x000fe40003f05070 */
[----:B------:R-:W-:-:S02]  /*0c10*/  SEL R41, R28, R41, !P1 ;  /* 0x000000291c297207 */ /* 0x000fc40004800000 */
[----:B------:R-:W-:Y:S02]  /*0c20*/  ISETP.GE.U32.AND P1, PT, R0, 0x20, PT ;  /* 0x000000200000780c */ /* 0x000fe40003f26070 */
[----:B------:R-:W-:Y:S02]  /*0c30*/  SEL R41, R29, R41, !P2 ;  /* 0x000000291d297207 */ /* 0x000fe40005000000 */
[----:B------:R-:W-:Y:S02]  /*0c40*/  LOP3.LUT R3, R16, 0x1, RZ, 0xc0, !PT ;  /* 0x0000000110037812 */ /* 0x000fe400078ec0ff */
[----:B------:R-:W-:Y:S02]  /*0c50*/  SEL R41, R41, RZ, P1 ;  /* 0x000000ff29297207 */ /* 0x000fe40000800000 */
[----:B------:R-:W-:Y:S02]  /*0c60*/  ISETP.NE.AND P5, PT, R3, RZ, PT ;  /* 0x000000ff0300720c */ /* 0x000fe40003fa5270 */
[----:B------:R-:W-:Y:S01]  /*0c70*/  IADD3 R3, PT, PT, -R25, 0x2ac0, RZ ;  /* 0x00002ac019037810 */ /* 0x000fe20007ffe1ff */
[----:B------:R-:W-:Y:S01]  /*0c80*/  IMAD.IADD R2, R41, 0x1, R2 ;  /* 0x0000000129027824 */ /* 0x000fe200078e0202 */
[----:B------:R-:W-:-:S02]  /*0c90*/  ISETP.NE.U32.AND P1, PT, R24, 0x1, PT ;  /* 0x000000011800780c */ /* 0x000fc40003f25070 */
[----:B------:R-:W-:Y:S01]  /*0ca0*/  ISETP.NE.U32.AND P2, PT, R27, 0x1, PT ;  /* 0x000000011b00780c */ /* 0x000fe20003f45070 */
[--C-:B------:R-:W-:Y:S01]  /*0cb0*/  IMAD.IADD R27, R2, 0x1, R26.reuse ;  /* 0x00000001021b7824 */ /* 0x100fe200078e021a */
[----:B------:R-:W-:Y:S01]  /*0cc0*/  LOP3.LUT R24, R4, 0x1, RZ, 0xc0, !PT ;  /* 0x0000000104187812 */ /* 0x000fe200078ec0ff */
[C---:B------:R-:W-:Y:S01]  /*0cd0*/  IMAD.IADD R29, R2.reuse, 0x1, R3 ;  /* 0x00000001021d7824 */ /* 0x040fe200078e0203 */
[----:B------:R-:W-:Y:S01]  /*0ce0*/  IADD3 R31, PT, PT, R2, R23, R26 ;  /* 0x00000017021f7210 */ /* 0x000fe20007ffe01a */
[----:B------:R-:W-:Y:S01]  /*0cf0*/  IMAD R28, R0, 0x12, -R27 ;  /* 0x00000012001c7824 */ /* 0x000fe200078e0a1b */
[----:B------:R-:W-:Y:S01]  /*0d00*/  ISETP.NE.AND P3, PT, R24, RZ, PT ;  /* 0x000000ff1800720c */ /* 0x000fe20003f65270 */
[----:B------:R-:W-:Y:S01]  /*0d10*/  IMAD R24, R0, 0x12, -R2 ;  /* 0x0000001200187824 */ /* 0x000fe200078e0a02 */
[----:B------:R-:W-:Y:S01]  /*0d20*/  LOP3.LUT R34, R20, 0x1, RZ, 0xc, !PT ;  /* 0x0000000114227812 */ /* 0x000fe200078e0cff */
[----:B------:R-:W-:Y:S02]  /*0d30*/  IMAD.IADD R30, R29, 0x1, R26 ;  /* 0x000000011d1e7824 */ /* 0x000fe400078e021a */
[----:B------:R-:W-:-:S02]  /*0d40*/  IMAD R32, R0, 0x12, -R31 ;  /* 0x0000001200207824 */ /* 0x000fc400078e0a1f */
[----:B------:R-:W-:Y:S01]  /*0d50*/  VIADD R26, R28, 0x1 ;  /* 0x000000011c1a7836 */ /* 0x000fe20000000000 */
[----:B------:R-:W-:Y:S01]  /*0d60*/  LOP3.LUT R28, R17, 0x1, RZ, 0xc, !PT ;  /* 0x00000001111c7812 */ /* 0x000fe200078e0cff */
[----:B------:R-:W-:Y:S01]  /*0d70*/  IMAD.IADD R27, R38, 0x1, R2 ;  /* 0x00000001261b7824 */ /* 0x000fe200078e0202 */
[----:B------:R-:W-:Y:S01]  /*0d80*/  SEL R2, R29, R24, !P4 ;  /* 0x000000181d027207 */ /* 0x000fe20006000000 */
[----:B------:R-:W-:Y:S01]  /*0d90*/  IMAD.IADD R31, R22, 0x1, R31 ;  /* 0x00000001161f7824 */ /* 0x000fe200078e021f */
[----:B------:R-:W-:Y:S01]  /*0da0*/  SEL R26, R26, R30, !P0 ;  /* 0x0000001e1a1a7207 */ /* 0x000fe20004000000 */
[----:B------:R-:W-:Y:S01]  /*0db0*/  IMAD.IADD R24, R23, 0x1, R30 ;  /* 0x0000000117187824 */ /* 0x000fe200078e021e */
[----:B------:R-:W-:Y:S01]  /*0dc0*/  LOP3.LUT R30, R14, 0x1, RZ, 0xc, !PT ;  /* 0x000000010e1e7812 */ /* 0x000fe200078e0cff */
[----:B------:R-:W-:Y:S01]  /*0dd0*/  VIADD R23, R32, 0x2 ;  /* 0x0000000220177836 */ /* 0x000fe20000000000 */
[----:B------:R-:W-:Y:S01]  /*0de0*/  LOP3.LUT R32, R15, 0x1, RZ, 0xc, !PT ;  /* 0x000000010f207812 */ /* 0x000fe200078e0cff */
[----:B------:R-:W-:Y:S01]  /*0df0*/  IMAD.IADD R33, R31, 0x1, R28 ;  /* 0x000000011f217824 */ /* 0x000fe200078e021c */
[----:B------:R-:W-:Y:S01]  /*0e00*/  LOP3.LUT P0, RZ, R17, 0x1, RZ, 0xc0, !PT ;  /* 0x0000000111ff7812 */ /* 0x000fe2000780c0ff */
[----:B------:R-:W-:Y:S01]  /*0e10*/  IMAD.IADD R29, R22, 0x1, R24 ;  /* 0x00000001161d7824 */ /* 0x000fe200078e0218 */
[----:B------:R-:W-:Y:S01]  /*0e20*/  SEL R23, R24, R23, !P5 ;  /* 0x0000001718177207 */ /* 0x000fe20006800000 */
[----:B------:R-:W-:Y:S01]  /*0e30*/  IMAD R31, R0, 0x12, -R31 ;  /* 0x00000012001f7824 */ /* 0x000fe200078e0a1f */
[----:B------:R-:W-:Y:S01]  /*0e40*/  LOP3.LUT P4, RZ, R14, 0x1, RZ, 0xc0, !PT ;  /* 0x000000010eff7812 */ /* 0x000fe2000788c0ff */
[----:B------:R-:W-:Y:S01]  /*0e50*/  IMAD R24, R0, 0x12, -R33 ;  /* 0x0000001200187824 */ /* 0x000fe200078e0a21 */
[----:B------:R-:W-:Y:S01]  /*0e60*/  LOP3.LUT P5, RZ, R11, 0x1, RZ, 0xc0, !PT ;  /* 0x000000010bff7812 */ /* 0x000fe200078ac0ff */
[----:B------:R-:W-:Y:S01]  /*0e70*/  IMAD.IADD R33, R33, 0x1, R30 ;  /* 0x0000000121217824 */ /* 0x000fe200078e021e */
[----:B------:R-:W-:Y:S01]  /*0e80*/  LEA R26, R26, UR4, 0x2 ;  /* 0x000000041a1a7c11 */ /* 0x000fe2000f8e10ff */
[----:B------:R-:W-:Y:S01]  /*0e90*/  VIADD R22, R31, 0x3 ;  /* 0x000000031f167836 */ /* 0x000fe20000000000 */
[----:B------:R-:W-:Y:S01]  /*0ea0*/  LEA R23, R23, UR4, 0x2 ;  /* 0x0000000417177c11 */ /* 0x000fe2000f8e10ff */
[----:B------:R-:W-:-:S02]  /*0eb0*/  IMAD.IADD R31, R29, 0x1, R28 ;  /* 0x000000011d1f7824 */ /* 0x000fc400078e021c */
[----:B------:R-:W-:Y:S01]  /*0ec0*/  VIADD R24, R24, 0x4 ;  /* 0x0000000418187836 */ /* 0x000fe20000000000 */
[----:B------:R-:W-:Y:S01]  /*0ed0*/  SEL R22, R29, R22, !P0 ;  /* 0x000000161d167207 */ /* 0x000fe20004000000 */
[----:B------:R-:W-:Y:S01]  /*0ee0*/  IMAD.IADD R35, R33, 0x1, R32 ;  /* 0x0000000121237824 */ /* 0x000fe200078e0220 */
[----:B------:R-:W-:Y:S01]  /*0ef0*/  LOP3.LUT P0, RZ, R15, 0x1, RZ, 0xc0, !PT ;  /* 0x000000010fff7812 */ /* 0x000fe2000780c0ff */
[----:B------:R-:W-:Y:S01]  /*0f00*/  IMAD R33, R0, 0x12, -R33 ;  /* 0x0000001200217824 */ /* 0x000fe200078e0a21 */
[C---:B------:R-:W-:Y:S01]  /*0f10*/  SEL R28, R31.reuse, R24, !P4 ;  /* 0x000000181f1c7207 */ /* 0x040fe20006000000 */
[----:B------:R-:W-:Y:S01]  /*0f20*/  IMAD.IADD R30, R31, 0x1, R30 ;  /* 0x000000011f1e7824 */ /* 0x000fe200078e021e */
[----:B------:R-:W-:Y:S01]  /*0f30*/  LOP3.LUT P4, RZ, R20, 0x1, RZ, 0xc0, !PT ;  /* 0x0000000114ff7812 */ /* 0x000fe2000788c0ff */
[----:B------:R-:W-:Y:S02]  /*0f40*/  IMAD R24, R0, 0x12, -R35 ;  /* 0x0000001200187824 */ /* 0x000fe400078e0a23 */
[----:B------:R-:W-:-:S02]  /*0f50*/  VIADD R29, R33, 0x5 ;  /* 0x00000005211d7836 */ /* 0x000fc40000000000 */
[----:B------:R-:W-:Y:S02]  /*0f60*/  IMAD.IADD R31, R30, 0x1, R32 ;  /* 0x000000011e1f7824 */ /* 0x000fe400078e0220 */
[----:B------:R-:W-:Y:S01]  /*0f70*/  VIADD R24, R24, 0x6 ;  /* 0x0000000618187836 */ /* 0x000fe20000000000 */
[----:B------:R-:W-:Y:S01]  /*0f80*/  SEL R29, R30, R29, !P0 ;  /* 0x0000001d1e1d7207 */ /* 0x000fe20004000000 */
[--C-:B------:R-:W-:Y:S01]  /*0f90*/  IMAD.IADD R35, R35, 0x1, R34.reuse ;  /* 0x0000000123237824 */ /* 0x100fe200078e0222 */
[----:B------:R-:W-:Y:S01]  /*0fa0*/  LOP3.LUT R30, R21, 0x1, RZ, 0xc, !PT ;  /* 0x00000001151e7812 */ /* 0x000fe200078e0cff */
[C---:B------:R-:W-:Y:S01]  /*0fb0*/  IMAD.IADD R34, R31.reuse, 0x1, R34 ;  /* 0x000000011f227824 */ /* 0x040fe200078e0222 */
[----:B------:R-:W-:Y:S02]  /*0fc0*/  SEL R32, R31, R24, !P4 ;  /* 0x000000181f207207 */ /* 0x000fe40006000000 */
[C---:B------:R-:W-:Y:S01]  /*0fd0*/  LOP3.LUT R24, R10.reuse, 0x1, RZ, 0xc, !PT ;  /* 0x000000010a187812 */ /* 0x040fe200078e0cff */
[----:B------:R-:W-:Y:S01]  /*0fe0*/  IMAD.IADD R31, R35, 0x1, R30 ;  /* 0x00000001231f7824 */ /* 0x000fe200078e021e */
[----:B------:R-:W-:Y:S01]  /*0ff0*/  LOP3.LUT P4, RZ, R10, 0x1, RZ, 0xc0, !PT ;  /* 0x000000010aff7812 */ /* 0x000fe2000788c0ff */
[----:B------:R-:W-:Y:S01]  /*1000*/  IMAD R35, R0, 0x12, -R35 ;  /* 0x0000001200237824 */ /* 0x000fe200078e0a23 */
[----:B------:R-:W-:Y:S01]  /*1010*/  LOP3.LUT P0, RZ, R21, 0x1, RZ, 0xc0, !PT ;  /* 0x0000000115ff7812 */ /* 0x000fe2000780c0ff */
[----:B------:R-:W-:-:S02]  /*1020*/  IMAD.IADD R33, R31, 0x1, R24 ;  /* 0x000000011f217824 */ /* 0x000fc400078e0218 */
[----:B------:R-:W-:Y:S02]  /*1030*/  IMAD R31, R0, 0x12, -R31 ;  /* 0x00000012001f7824 */ /* 0x000fe400078e0a1f */
[----:B------:R-:W-:Y:S02]  /*1040*/  IMAD.IADD R30, R34, 0x1, R30 ;  /* 0x00000001221e7824 */ /* 0x000fe400078e021e */
[----:B------:R-:W-:Y:S02]  /*1050*/  IMAD R38, R0, 0x12, -R33 ;  /* 0x0000001200267824 */ /* 0x000fe400078e0a21 */
[----:B------:R-:W-:Y:S02]  /*1060*/  VIADD R31, R31, 0x8 ;  /* 0x000000081f1f7836 */ /* 0x000fe40000000000 */
[----:B------:R-:W-:Y:S02]  /*1070*/  VIADD R35, R35, 0x7 ;  /* 0x0000000723237836 */ /* 0x000fe40000000000 */
[----:B------:R-:W-:Y:S01]  /*1080*/  IMAD.IADD R41, R33, 0x1, R40 ;  /* 0x0000000121297824 */ /* 0x000fe200078e0228 */
[C---:B------:R-:W-:Y:S01]  /*1090*/  SEL R33, R30.reuse, R31, !P4 ;  /* 0x0000001f1e217207 */ /* 0x040fe20006000000 */
[----:B------:R-:W-:Y:S01]  /*10a0*/  IMAD.IADD R39, R30, 0x1, R24 ;  /* 0x000000011e277824 */ /* 0x000fe200078e0218 */
[----:B------:R-:W-:Y:S01]  /*10b0*/  LOP3.LUT R30, R9, 0x1, RZ, 0xc, !PT ;  /* 0x00000001091e7812 */ /* 0x000fe200078e0cff */
[----:B------:R-:W-:Y:S01]  /*10c0*/  VIADD R24, R38, 0x9 ;  /* 0x0000000926187836 */ /* 0x000fe20000000000 */
[----:B------:R-:W-:Y:S01]  /*10d0*/  SEL R38, R34, R35, !P0 ;  /* 0x0000002322267207 */ /* 0x000fe20004000000 */
[----:B------:R-:W-:Y:S01]  /*10e0*/  IMAD.IADD R31, R41, 0x1, R42 ;  /* 0x00000001291f7824 */ /* 0x000fe200078e022a */
[C---:B------:R-:W-:Y:S01]  /*10f0*/  ISETP.NE.AND P0, PT, R0.reuse, RZ, PT ;  /* 0x000000ff0000720c */ /* 0x040fe20003f05270 */
[C---:B------:R-:W-:Y:S01]  /*1100*/  IMAD.IADD R40, R39.reuse, 0x1, R40 ;  /* 0x0000000127287824 */ /* 0x040fe200078e0228 */
[----:B------:R-:W-:Y:S01]  /*1110*/  SEL R34, R39, R24, !P5 ;  /* 0x0000001827227207 */ /* 0x000fe20006800000 */
[----:B------:R-:W-:Y:S01]  /*1120*/  IMAD R24, R0, 0x12, -R31 ;  /* 0x0000001200187824 */ /* 0x000fe200078e0a1f */
[----:B------:R-:W-:Y:S01]  /*1130*/  LOP3.LUT P5, RZ, R9, 0x1, RZ, 0xc0, !PT ;  /* 0x0000000109ff7812 */ /* 0x000fe200078ac0ff */
[----:B------:R-:W-:Y:S01]  /*1140*/  IMAD.IADD R35, R40, 0x1, R42 ;  /* 0x0000000128237824 */ /* 0x000fe200078e022a */
[----:B------:R-:W-:Y:S01]  /*1150*/  LOP3.LUT R42, R6, 0x1, RZ, 0xc, !PT ;  /* 0x00000001062a7812 */ /* 0x000fe200078e0cff */
[----:B------:R-:W-:Y:S01]  /*1160*/  VIADD R24, R24, 0xb ;  /* 0x0000000b18187836 */ /* 0x000fe20000000000 */
[----:B------:R-:W-:Y:S01]  /*1170*/  LOP3.LUT P4, RZ, R8, 0x1, RZ, 0xc0, !PT ;  /* 0x0000000108ff7812 */ /* 0x000fe2000788c0ff */
[--C-:B------:R-:W-:Y:S01]  /*1180*/  IMAD.IADD R43, R31, 0x1, R30.reuse ;  /* 0x000000011f2b7824 */ /* 0x100fe200078e021e */
[----:B------:R-:W-:Y:S01]  /*1190*/  LEA R38, R38, UR4, 0x2 ;  /* 0x0000000426267c11 */ /* 0x000fe2000f8e10ff */
[----:B------:R-:W-:Y:S01]  /*11a0*/  IMAD R41, R0, 0x12, -R41 ;  /* 0x0000001200297824 */ /* 0x000fe200078e0a29 */
[C---:B------:R-:W-:Y:S01]  /*11b0*/  SEL R39, R35.reuse, R24, !P5 ;  /* 0x0000001823277207 */ /* 0x040fe20006800000 */
[----:B------:R-:W-:Y:S01]  /*11c0*/  IMAD.IADD R24, R35, 0x1, R30 ;  /* 0x0000000123187824 */ /* 0x000fe200078e021e */
[----:B------:R-:W-:Y:S01]  /*11d0*/  LEA R33, R33, UR4, 0x2 ;  /* 0x0000000421217c11 */ /* 0x000fe2000f8e10ff */
[----:B------:R-:W0:Y:S01]  /*11e0*/  @!P0 LDC.64 R30, c[0x0][0x3a8] ;  /* 0x0000ea00ff1e8b82 */ /* 0x000e220000000a00 */
[----:B------:R-:W-:Y:S01]  /*11f0*/  VIADD R41, R41, 0xa ;  /* 0x0000000a29297836 */ /* 0x000fe20000000000 */
[----:B------:R-:W-:Y:S01]  /*1200*/  LEA R34, R34, UR4, 0x2 ;  /* 0x0000000422227c11 */ /* 0x000fe2000f8e10ff */
[----:B------:R-:W-:-:S02]  /*1210*/  IMAD.IADD R35, R43, 0x1, R42 ;  /* 0x000000012b237824 */ /* 0x000fc400078e022a */
[----:B------:R-:W-:Y:S01]  /*1220*/  IMAD R43, R0, 0x12, -R43 ;  /* 0x00000012002b7824 */ /* 0x000fe200078e0a2b */
[----:B------:R-:W-:Y:S01]  /*1230*/  SEL R41, R40, R41, !P4 ;  /* 0x0000002928297207 */ /* 0x000fe20006000000 */
[----:B------:R-:W-:Y:S01]  /*1240*/  IMAD.IADD R42, R24, 0x1, R42 ;  /* 0x00000001182a7824 */ /* 0x000fe200078e022a */
[----:B------:R-:W-:Y:S01]  /*1250*/  LOP3.LUT P4, RZ, R6, 0x1, RZ, 0xc0, !PT ;  /* 0x0000000106ff7812 */ /* 0x000fe2000788c0ff */
[----:B------:R-:W-:Y:S01]  /*1260*/  VIADD R43, R43, 0xc ;  /* 0x0000000c2b2b7836 */ /* 0x000fe20000000000 */
[----:B------:R-:W-:Y:S01]  /*1270*/  LOP3.LUT R40, R5, 0x1, RZ, 0xc, !PT ;  /* 0x0000000105287812 */ /* 0x000fe200078e0cff */
[--C-:B------:R-:W-:Y:S01]  /*1280*/  IMAD.IADD R45, R37, 0x1, R35.reuse ;  /* 0x00000001252d7824 */ /* 0x100fe200078e0223 */
[----:B------:R-:W-:Y:S01]  /*1290*/  LEA R41, R41, UR4, 0x2 ;  /* 0x0000000429297c11 */ /* 0x000fe2000f8e10ff */
[----:B------:R-:W-:Y:S01]  /*12a0*/  IMAD R35, R0, 0x12, -R35 ;  /* 0x0000001200237824 */ /* 0x000fe200078e0a23 */
[----:B------:R-:W-:Y:S01]  /*12b0*/  SEL R43, R24, R43, !P4 ;  /* 0x0000002b182b7207 */ /* 0x000fe20006000000 */
[----:B------:R-:W-:-:S02]  /*12c0*/  @!P0 IMAD.MOV.U32 R24, RZ, RZ, 0x65 ;  /* 0x00000065ff188424 */ /* 0x000fc400078e00ff */
[----:B------:R-:W-:Y:S01]  /*12d0*/  IMAD.IADD R47, R27, 0x1, R40 ;  /* 0x000000011b2f7824 */ /* 0x000fe200078e0228 */
[----:B------:R-:W-:Y:S01]  /*12e0*/  LEA R43, R43, UR4, 0x2 ;  /* 0x000000042b2b7c11 */ /* 0x000fe2000f8e10ff */
[----:B------:R-:W-:Y:S02]  /*12f0*/  VIADD R35, R35, 0xd ;  /* 0x0000000d23237836 */ /* 0x000fe40000000000 */
[----:B------:R-:W-:Y:S02]  /*1300*/  IMAD.IADD R37, R37, 0x1, R42 ;  /* 0x0000000125257824 */ /* 0x000fe400078e022a */
[----:B------:R-:W-:Y:S01]  /*1310*/  IMAD R27, R0, 0x12, -R27 ;  /* 0x00000012001b7824 */ /* 0x000fe200078e0a1b */
[----:B0-----:R0:W-:Y:S01]  /*1320*/  @!P0 ST.E.64.STRONG.GPU desc[UR6][R30.64+0x100], R24 ;  /* 0x000100181e008985 */ /* 0x0011e2000c10fb06 */
[----:B------:R-:W-:Y:S01]  /*1330*/  SEL R42, R35, R42, !P1 ;  /* 0x0000002a232a7207 */ /* 0x000fe20004800000 */
[----:B------:R-:W-:Y:S01]  /*1340*/  IMAD.IADD R36, R36, 0x1, R37 ;  /* 0x0000000124247824 */ /* 0x000fe200078e0225 */
[----:B------:R-:W-:Y:S01]  /*1350*/  LOP3.LUT P1, RZ, R5, 0x1, RZ, 0xc0, !PT ;  /* 0x0000000105ff7812 */ /* 0x000fe2000782c0ff */
[----:B------:R-:W-:Y:S01]  /*1360*/  VIADD R27, R27, 0xf ;  /* 0x0000000f1b1b7836 */ /* 0x000fe20000000000 */
[----:B------:R-:W-:Y:S01]  /*1370*/  LEA R35, R28, UR4, 0x2 ;  /* 0x000000041c237c11 */ /* 0x000fe2000f8e10ff */
[----:B------:R-:W-:Y:S01]  /*1380*/  IMAD R45, R0, 0x12, -R45 ;  /* 0x00000012002d7824 */ /* 0x000fe200078e0a2d */
[----:B------:R-:W-:Y:S01]  /*1390*/  LEA R28, R29, UR4, 0x2 ;  /* 0x000000041d1c7c11 */ /* 0x000fe2000f8e10ff */
[C---:B------:R-:W-:Y:S01]  /*13a0*/  IMAD.IADD R40, R36.reuse, 0x1, R40 ;  /* 0x0000000124287824 */ /* 0x040fe200078e0228 */
[----:B------:R-:W-:Y:S01]  /*13b0*/  SEL R36, R36, R27, !P1 ;  /* 0x0000001b24247207 */ /* 0x000fe20004800000 */
[----:B------:R-:W-:Y:S01]  /*13c0*/  VIADD R45, R45, 0xe ;  /* 0x0000000e2d2d7836 */ /* 0x000fe20000000000 */
[----:B------:R-:W-:Y:S01]  /*13d0*/  LEA R27, R2, UR4, 0x2 ;  /* 0x00000004021b7c11 */ /* 0x000fe2000f8e10ff */
[----:B------:R-:W-:Y:S01]  /*13e0*/  BAR.SYNC.DEFER_BLOCKING 0x0 ;  /* 0x0000000000007b1d */ /* 0x000fe20000010000 */
[--C-:B------:R-:W-:Y:S01]  /*13f0*/  IMAD.IADD R49, R47, 0x1, R44.reuse ;  /* 0x000000012f317824 */ /* 0x100fe200078e022c */
[----:B------:R-:W-:Y:S01]  /*1400*/  LEA R2, R22, UR4, 0x2 ;  /* 0x0000000416027c11 */ /* 0x000fe2000f8e10ff */
[----:B------:R-:W-:Y:S01]  /*1410*/  IMAD R47, R0, 0x12, -R47 ;  /* 0x00000012002f7824 */ /* 0x000fe200078e0a2f */
[----:B0-----:R-:W-:Y:S01]  /*1420*/  LEA R25, R32, UR4, 0x2 ;  /* 0x0000000420197c11 */ /* 0x001fe2000f8e10ff */
[----:B------:R-:W-:Y:S01]  /*1430*/  IMAD R49, R0, 0x12, -R49 ;  /* 0x0000001200317824 */ /* 0x000fe200078e0a31 */
[----:B------:R-:W-:Y:S01]  /*1440*/  SEL R45, R37, R45, !P3 ;  /* 0x0000002d252d7207 */ /* 0x000fe20005800000 */
[----:B------:R-:W-:Y:S01]  /*1450*/  VIADD R47, R47, 0x10 ;  /* 0x000000102f2f7836 */ /* 0x000fe20000000000 */
[----:B------:R-:W-:Y:S01]  /*1460*/  LOP3.LUT P3, RZ, R12, 0x1, RZ, 0xc0, !PT ;  /* 0x000000010cff7812 */ /* 0x000fe2000786c0ff */
[----:B------:R-:W-:Y:S01]  /*1470*/  VIADD R49, R49, 0x11 ;  /* 0x0000001131317836 */ /* 0x000fe20000000000 */
[----:B------:R-:W-:Y:S01]  /*1480*/  ISETP.NE.AND P0, PT, RZ, UR9, PT ;  /* 0x00000009ff007c0c */ /* 0x000fe2000bf05270 */
[C---:B------:R-:W-:Y:S01]  /*1490*/  @P2 IMAD.IADD R49, R40.reuse, 0x1, R44 ;  /* 0x0000000128312824 */ /* 0x040fe200078e022c */
[----:B------:R-:W-:-:S02]  /*14a0*/  SEL R47, R40, R47, !P3 ;  /* 0x0000002f282f7207 */ /* 0x000fc40005800000 */
[----:B------:R-:W-:Y:S02]  /*14b0*/  LEA R42, R42, UR4, 0x2 ;  /* 0x000000042a2a7c11 */ /* 0x000fe4000f8e10ff */
[----:B------:R-:W-:Y:S02]  /*14c0*/  LEA R45, R45, UR4, 0x2 ;  /* 0x000000042d2d7c11 */ /* 0x000fe4000f8e10ff */
[----:B------:R-:W-:Y:S02]  /*14d0*/  LEA R36, R36, UR4, 0x2 ;  /* 0x0000000424247c11 */ /* 0x000fe4000f8e10ff */
[----:B------:R-:W-:Y:S01]  /*14e0*/  LEA R47, R47, UR4, 0x2 ;  /* 0x000000042f2f7c11 */ /* 0x000fe2000f8e10ff */
[----:B------:R-:W-:Y:S04]  /*14f0*/  STS [R27], R18 ;  /* 0x000000121b007388 */ /* 0x000fe80000000800 */
[----:B------:R0:W-:Y:S04]  /*1500*/  STS [R26], R19 ;  /* 0x000000131a007388 */ /* 0x0001e80000000800 */
[----:B------:R1:W-:Y:S04]  /*1510*/  STS [R23], R16 ;  /* 0x0000001017007388 */ /* 0x0003e80000000800 */
[----:B------:R2:W-:Y:S01]  /*1520*/  STS [R2], R17 ;  /* 0x0000001102007388 */ /* 0x0005e20000000800 */
[----:B0-----:R-:W0:Y:S03]  /*1530*/  @!P0 LDC.64 R18, c[0x0][0x3d8] ;  /* 0x0000f600ff128b82 */ /* 0x001e260000000a00 */
[----:B------:R-:W-:Y:S01]  /*1540*/  STS [R35], R14 ;  /* 0x0000000e23007388 */ /* 0x000fe20000000800 */
[----:B-1----:R-:W-:-:S03]  /*1550*/  LEA R16, R39, UR4, 0x2 ;  /* 0x0000000427107c11 */ /* 0x002fc6000f8e10ff */
[----:B------:R-:W-:Y:S01]  /*1560*/  STS [R28], R15 ;  /* 0x0000000f1c007388 */ /* 0x000fe20000000800 */
[----:B--2---:R-:W-:Y:S01]  /*1570*/  LEA R2, R49, UR4, 0x2 ;  /* 0x0000000431027c11 */ /* 0x004fe2000f8e10ff */
[----:B------:R-:W1:Y:S02]  /*1580*/  @!P0 LDC.64 R22, c[0x0][0x3d8] ;  /* 0x0000f600ff168b82 */ /* 0x000e640000000a00 */
[----:B------:R-:W-:Y:S04]  /*1590*/  STS [R25], R20 ;  /* 0x0000001419007388 */ /* 0x000fe80000000800 */
[----:B------:R-:W-:Y:S04]  /*15a0*/  STS [R38], R21 ;  /* 0x0000001526007388 */ /* 0x000fe80000000800 */
[----:B------:R-:W-:Y:S04]  /*15b0*/  STS [R33], R10 ;  /* 0x0000000a21007388 */ /* 0x000fe80000000800 */
[----:B------:R-:W-:Y:S04]  /*15c0*/  STS [R34], R11 ;  /* 0x0000000b22007388 */ /* 0x000fe80000000800 */
[----:B------:R-:W-:Y:S04]  /*15d0*/  STS [R41], R8 ;  /* 0x0000000829007388 */ /* 0x000fe80000000800 */
[----:B------:R2:W-:Y:S04]  /*15e0*/  STS [R16], R9 ;  /* 0x0000000910007388 */ /* 0x0005e80000000800 */
[----:B------:R-:W-:Y:S04]  /*15f0*/  STS [R43], R6 ;  /* 0x000000062b007388 */ /* 0x000fe80000000800 */
[----:B------:R-:W-:Y:S01]  /*1600*/  STS [R42], R7 ;  /* 0x000000072a007388 */ /* 0x000fe20000000800 */
[----:B--2---:R-:W-:-:S03]  /*1610*/  CS2R R8, SRZ ;  /* 0x0000000000087805 */ /* 0x004fc6000001ff00 */
[----:B------:R-:W-:Y:S04]  /*1620*/  STS [R45], R4 ;  /* 0x000000042d007388 */ /* 0x000fe80000000800 */
[----:B------:R2:W-:Y:S04]  /*1630*/  STS [R36], R5 ;  /* 0x0000000524007388 */ /* 0x0005e80000000800 */
[----:B------:R-:W-:Y:S04]  /*1640*/  STS [R47], R12 ;  /* 0x0000000c2f007388 */ /* 0x000fe80000000800 */
[----:B------:R3:W-:Y:S01]  /*1650*/  STS [R2], R13 ;  /* 0x0000000d02007388 */ /* 0x0007e20000000800 */
[----:B------:R-:W-:Y:S06]  /*1660*/  BAR.SYNC.DEFER_BLOCKING 0x0 ;  /* 0x0000000000007b1d */ /* 0x000fec0000010000 */
[----:B-1----:R-:W4:Y:S04]  /*1670*/  @!P0 LDG.E.64 R22, desc[UR6][R22.64] ;  /* 0x0000000616168981 */ /* 0x002f28000c1e1b00 */
[----:B0-----:R-:W5:Y:S01]  /*1680*/  @!P0 LDG.E.64 R8, desc[UR6][R18.64] ;  /* 0x0000000612088981 */ /* 0x001f62000c1e1b00 */
[C---:B------:R-:W-:Y:S01]  /*1690*/  ISETP.GE.AND P1, PT, R0.reuse, R3, PT ;  /* 0x000000030000720c */ /* 0x040fe20003f26270 */
[----:B--2---:R-:W-:Y:S01]  /*16a0*/  IMAD.MOV.U32 R5, RZ, RZ, RZ ;  /* 0x000000ffff057224 */ /* 0x004fe200078e00ff */
[C---:B------:R-:W-:Y:S01]  /*16b0*/  LEA R6, R0.reuse, UR4, 0x2 ;  /* 0x0000000400067c11 */ /* 0x040fe2000f8e10ff */
[----:B---3--:R-:W-:Y:S01]  /*16c0*/  IMAD.MOV.U32 R2, RZ, RZ, RZ ;  /* 0x000000ffff027224 */ /* 0x008fe200078e00ff */
[----:B------:R-:W-:Y:S01]  /*16d0*/  SEL R7, R3, RZ, P1 ;  /* 0x000000ff03077207 */ /* 0x000fe20000800000 */
[----:B------:R-:W-:Y:S02]  /*16e0*/  BSSY.RECONVERGENT B0, `(.L_x_503) ;  /* 0x0000025000007945 */ /* 0x000fe40003800200 */
[----:B------:R-:W0:Y:S02]  /*16f0*/  LDS R15, [R6] ;  /* 0x00000000060f7984 */ /* 0x000e240000000800 */
[----:B------:R-:W-:-:S02]  /*1700*/  IMAD.IADD R7, R0, 0x1, -R7 ;  /* 0x0000000100077824 */ /* 0x000fc400078e0a07 */
[----:B------:R1:W2:Y:S02]  /*1710*/  LDS R17, [R6+0x980] ;  /* 0x0009800006117984 */ /* 0x0002a40000000800 */
[----:B------:R-:W3:Y:S08]  /*1720*/  @P1 LDC.64 R20, c[0x0][0x390] ;  /* 0x0000e400ff141b82 */ /* 0x000ef00000000a00 */
[----:B------:R-:W1:Y:S01]  /*1730*/  @!P1 LDC.64 R24, c[0x0][0x398] ;  /* 0x0000e600ff189b82 */ /* 0x000e620000000a00 */
[----:B----4-:R-:W-:-:S04]  /*1740*/  @!P0 IADD3 R5, P2, PT, -R22, UR10, RZ ;  /* 0x0000000a16058c10 */ /* 0x010fc8000ff5e1ff */
[----:B------:R-:W-:Y:S02]  /*1750*/  @!P0 IADD3.X R2, PT, PT, ~R23, UR11, RZ, P2, !PT ;  /* 0x0000000b17028c10 */ /* 0x000fe400097fe5ff */
[C---:B-----5:R-:W-:Y:S02]  /*1760*/  @P1 IADD3 R11, P0, PT, R7.reuse, R8, RZ ;  /* 0x00000008070b1210 */ /* 0x060fe40007f1e0ff */
[C---:B------:R-:W-:Y:S02]  /*1770*/  @!P1 IADD3 R4, P2, PT, R7.reuse, R5, RZ ;  /* 0x0000000507049210 */ /* 0x040fe40007f5e0ff */
[----:B------:R-:W-:Y:S02]  /*1780*/  @P1 LEA.HI.X.SX32 R14, R7, R9, 0x1, P0 ;  /* 0x00000009070e1211 */ /* 0x000fe400000f0eff */
[----:B---3--:R-:W-:Y:S02]  /*1790*/  @P1 LEA R10, P0, R11, R20, 0x2 ;  /* 0x000000140b0a1211 */ /* 0x008fe400078010ff */
[----:B------:R-:W-:-:S02]  /*17a0*/  @!P1 LEA.HI.X.SX32 R7, R7, R2, 0x1, P2 ;  /* 0x0000000207079211 */ /* 0x000fc400010f0eff */
[C---:B-1----:R-:W-:Y:S02]  /*17b0*/  @!P1 LEA R12, P2, R4.reuse, R24, 0x2 ;  /* 0x00000018040c9211 */ /* 0x042fe400078410ff */
[----:B------:R-:W-:Y:S02]  /*17c0*/  @P1 LEA.HI.X R11, R11, R21, R14, 0x2, P0 ;  /* 0x000000150b0b1211 */ /* 0x000fe400000f140e */
[----:B------:R-:W-:Y:S01]  /*17d0*/  @!P1 LEA.HI.X R13, R4, R25, R7, 0x2, P2 ;  /* 0x00000019040d9211 */ /* 0x000fe200010f1407 */
[----:B------:R-:W-:Y:S02]  /*17e0*/  VIADD R4, R0, 0x260 ;  /* 0x0000026000047836 */ /* 0x000fe40000000000 */
[----:B0-----:R0:W-:Y:S03]  /*17f0*/  @P1 STG.E desc[UR6][R10.64], R15 ;  /* 0x0000000f0a001986 */ /* 0x0011e6000c101906 */
[----:B------:R-:W-:Y:S01]  /*1800*/  ISETP.GE.AND P0, PT, R4, R3, PT ;  /* 0x000000030400720c */ /* 0x000fe20003f06270 */
[----:B------:R0:W-:Y:S03]  /*1810*/  @!P1 STG.E desc[UR6][R12.64], R15 ;  /* 0x0000000f0c009986 */ /* 0x0001e6000c101906 */
[----:B------:R-:W-:-:S09]  /*1820*/  SEL R7, R3, RZ, P0 ;  /* 0x000000ff03077207 */ /* 0x000fd20000000000 */
[----:B0-2---:R-:W-:Y:S05]  /*1830*/  @!P0 BRA `(.L_x_504) ;  /* 0x0000000000208947 */ /* 0x005fea0003800000 */
        /* <DEDUP_REMOVED lines=8> */
.L_x_504:
[----:B------:R-:W0:Y:S01]  /*18c0*/  LDCU.64 UR4, c[0x0][0x398] ;  /* 0x00007300ff0477ac */ /* 0x000e220008000a00 */
[--C-:B------:R-:W-:Y:S02]  /*18d0*/  SHF.R.S32.HI R11, RZ, 0x1f, R7.reuse ;  /* 0x0000001fff0b7819 */ /* 0x100fe40000011407 */
[----:B------:R-:W-:-:S04]  /*18e0*/  IADD3 R7, P0, P1, R5, R0, -R7 ;  /* 0x0000000005077210 */ /* 0x000fc8000791e807 */
[----:B------:R-:W-:Y:S02]  /*18f0*/  IADD3.X R4, PT, PT, R2, RZ, ~R11, P0, P1 ;  /* 0x000000ff02047210 */ /* 0x000fe400007e2c0b */
[----:B0-----:R-:W-:-:S04]  /*1900*/  LEA R10, P0, R7, UR4, 0x2 ;  /* 0x00000004070a7c11 */ /* 0x001fc8000f8010ff */
[----:B------:R-:W-:-:S05]  /*1910*/  LEA.HI.X R11, R7, UR5, R4, 0x2, P0 ;  /* 0x00000005070b7c11 */ /* 0x000fca00080f1404 */
[----:B------:R1:W-:Y:S04]  /*1920*/  STG.E desc[UR6][R10.64+0x980], R17 ;  /* 0x000980110a007986 */ /* 0x0003e8000c101906 */
.L_x_505:
[----:B------:R-:W-:Y:S05]  /*1930*/  BSYNC.RECONVERGENT B0 ;  /* 0x0000000000007941 */ /* 0x000fea0003800200 */
.L_x_503:
[----:B------:R2:W3:Y:S01]  /*1940*/  LDS R13, [R6+0x1300] ;  /* 0x00130000060d7984 */ /* 0x0004e20000000800 */
[----:B------:R-:W-:Y:S01]  /*1950*/  VIADD R4, R0, 0x4c0 ;  /* 0x000004c000047836 */ /* 0x000fe20000000000 */
[----:B------:R-:W-:Y:S04]  /*1960*/  BSSY.RECONVERGENT B0, `(.L_x_506) ;  /* 0x0000013000007945 */ /* 0x000fe80003800200 */
[----:B------:R-:W-:-:S04]  /*1970*/  ISETP.GE.AND P0, PT, R4, R3, PT ;  /* 0x000000030400720c */ /* 0x000fc80003f06270 */
[----:B------:R-:W-:-:S09]  /*1980*/  SEL R7, R3, RZ, P0 ;  /* 0x000000ff03077207 */ /* 0x000fd20000000000 */
[----:B--2---:R-:W-:Y:S05]  /*1990*/  @!P0 BRA `(.L_x_507) ;  /* 0x0000000000208947 */ /* 0x004fea0003800000 */
[----:B------:R-:W2:Y:S01]  /*19a0*/  LDCU.64 UR4, c[0x0][0x390] ;  /* 0x00007200ff0477ac */ /* 0x000ea20008000a00 */
[--C-:B01----:R-:W-:Y:S02]  /*19b0*/  SHF.R.S32.HI R11, RZ, 0x1f, R7.reuse ;  /* 0x0000001fff0b7819 */ /* 0x103fe40000011407 */
[----:B------:R-:W-:-:S04]  /*19c0*/  IADD3 R7, P0, P1, R8, R0, -R7 ;  /* 0x0000000008077210 */ /* 0x000fc8000791e807 */
[----:B------:R-:W-:Y:S02]  /*19d0*/  IADD3.X R4, PT, PT, R9, RZ, ~R11, P0, P1 ;  /* 0x000000ff09047210 */ /* 0x000fe400007e2c0b */
[----:B--2---:R-:W-:-:S04]  /*19e0*/  LEA R10, P0, R7, UR4, 0x2 ;  /* 0x00000004070a7c11 */ /* 0x004fc8000f8010ff */
[----:B------:R-:W-:-:S05]  /*19f0*/  LEA.HI.X R11, R7, UR5, R4, 0x2, P0 ;  /* 0x00000005070b7c11 */ /* 0x000fca00080f1404 */
[----:B---3--:R1:W-:Y:S01]  /*1a00*/  STG.E desc[UR6][R10.64+0x1300], R13 ;  /* 0x0013000d0a007986 */ /* 0x0083e2000c101906 */
[----:B------:R-:W-:Y:S05]  /*1a10*/  BRA `(.L_x_508) ;  /* 0x00000000001c7947 */ /* 0x000fea0003800000 */
.L_x_507:
[----:B------:R-:W2:Y:S01]  /*1a20*/  LDCU.64 UR4, c[0x0][0x398] ;  /* 0x00007300ff0477ac */ /* 0x000ea20008000a00 */
[--C-:B01----:R-:W-:Y:S02]  /*1a30*/  SHF.R.S32.HI R11, RZ, 0x1f, R7.reuse ;  /* 0x0000001fff0b7819 */ /* 0x103fe40000011407 */
[----:B------:R-:W-:-:S04]  /*1a40*/  IADD3 R7, P0, P1, R5, R0, -R7 ;  /* 0x0000000005077210 */ /* 0x000fc8000791e807 */
[----:B------:R-:W-:Y:S02]  /*1a50*/  IADD3.X R4, PT, PT, R2, RZ, ~R11, P0, P1 ;  /* 0x000000ff02047210 */ /* 0x000fe400007e2c0b */
[----:B--2---:R-:W-:-:S04]  /*1a60*/  LEA R10, P0, R7, UR4, 0x2 ;  /* 0x00000004070a7c11 */ /* 0x004fc8000f8010ff */
[----:B------:R-:W-:-:S05]  /*1a70*/  LEA.HI.X R11, R7, UR5, R4, 0x2, P0 ;  /* 0x00000005070b7c11 */ /* 0x000fca00080f1404 */
[----:B---3--:R0:W-:Y:S04]  /*1a80*/  STG.E desc[UR6][R10.64+0x1300], R13 ;  /* 0x0013000d0a007986 */ /* 0x0081e8000c101906 */
.L_x_508:
[----:B------:R-:W-:Y:S05]  /*1a90*/  BSYNC.RECONVERGENT B0 ;  /* 0x0000000000007941 */ /* 0x000fea0003800200 */
.L_x_506:
        /* <DEDUP_REMOVED lines=14> */
.L_x_510:
[----:B------:R-:W0:Y:S01]  /*1b80*/  LDCU.64 UR4, c[0x0][0x398] ;  /* 0x00007300ff0477ac */ /* 0x000e220008000a00 */
[--C-:B------:R-:W-:Y:S02]  /*1b90*/  SHF.R.S32.HI R11, RZ, 0x1f, R7.reuse ;  /* 0x0000001fff0b7819 */ /* 0x100fe40000011407 */
[----:B------:R-:W-:-:S04]  /*1ba0*/  IADD3 R7, P0, P1, R5, R0, -R7 ;  /* 0x0000000005077210 */ /* 0x000fc8000791e807 */
[----:B------:R-:W-:Y:S02]  /*1bb0*/  IADD3.X R4, PT, PT, R2, RZ, ~R11, P0, P1 ;  /* 0x000000ff02047210 */ /* 0x000fe400007e2c0b */
[----:B0-----:R-:W-:-:S04]  /*1bc0*/  LEA R10, P0, R7, UR4, 0x2 ;  /* 0x00000004070a7c11 */ /* 0x001fc8000f8010ff */
[----:B------:R-:W-:-:S05]  /*1bd0*/  LEA.HI.X R11, R7, UR5, R4, 0x2, P0 ;  /* 0x00000005070b7c11 */ /* 0x000fca00080f1404 */
[----:B-1----:R1:W-:Y:S04]  /*1be0*/  STG.E desc[UR6][R10.64+0x1c80], R13 ;  /* 0x001c800d0a007986 */ /* 0x0023e8000c101906 */
.L_x_511:
[----:B------:R-:W-:Y:S05]  /*1bf0*/  BSYNC.RECONVERGENT B0 ;  /* 0x0000000000007941 */ /* 0x000fea0003800200 */
.L_x_509:
        /* <DEDUP_REMOVED lines=14> */
.L_x_513:
[----:B------:R-:W0:Y:S01]  /*1ce0*/  LDCU.64 UR4, c[0x0][0x398] ;  /* 0x00007300ff0477ac */ /* 0x000e220008000a00 */
[--C-:B------:R-:W-:Y:S02]  /*1cf0*/  SHF.R.S32.HI R11, RZ, 0x1f, R7.reuse ;  /* 0x0000001fff0b7819 */ /* 0x100fe40000011407 */
[----:B------:R-:W-:-:S04]  /*1d00*/  IADD3 R7, P0, P1, R5, R0, -R7 ;  /* 0x0000000005077210 */ /* 0x000fc8000791e807 */
[----:B------:R-:W-:Y:S02]  /*1d10*/  IADD3.X R4, PT, PT, R2, RZ, ~R11, P0, P1 ;  /* 0x000000ff02047210 */ /* 0x000fe400007e2c0b */
[----:B0-----:R-:W-:-:S04]  /*1d20*/  LEA R10, P0, R7, UR4, 0x2 ;  /* 0x00000004070a7c11 */ /* 0x001fc8000f8010ff */
[----:B------:R-:W-:-:S05]  /*1d30*/  LEA.HI.X R11, R7, UR5, R4, 0x2, P0 ;  /* 0x00000005070b7c11 */ /* 0x000fca00080f1404 */
[----:B-1----:R0:W-:Y:S04]  /*1d40*/  STG.E desc[UR6][R10.64+0x2600], R13 ;  /* 0x0026000d0a007986 */ /* 0x0021e8000c101906 */
.L_x_514:
[----:B------:R-:W-:Y:S05]  /*1d50*/  BSYNC.RECONVERGENT B0 ;  /* 0x0000000000007941 */ /* 0x000fea0003800200 */
.L_x_512:
        /* <DEDUP_REMOVED lines=14> */
.L_x_516:
[----:B------:R-:W0:Y:S01]  /*1e40*/  LDCU.64 UR4, c[0x0][0x398] ;  /* 0x00007300ff0477ac */ /* 0x000e220008000a00 */
[--C-:B------:R-:W-:Y:S02]  /*1e50*/  SHF.R.S32.HI R11, RZ, 0x1f, R7.reuse ;  /* 0x0000001fff0b7819 */ /* 0x100fe40000011407 */
[----:B------:R-:W-:-:S04]  /*1e60*/  IADD3 R7, P0, P1, R5, R0, -R7 ;  /* 0x0000000005077210 */ /* 0x000fc8000791e807 */
[----:B------:R-:W-:Y:S02]  /*1e70*/  IADD3.X R4, PT, PT, R2, RZ, ~R11, P0, P1 ;  /* 0x000000ff02047210 */ /* 0x000fe400007e2c0b */
[----:B0-----:R-:W-:-:S04]  /*1e80*/  LEA R10, P0, R7, UR4, 0x2 ;  /* 0x00000004070a7c11 */ /* 0x001fc8000f8010ff */
[----:B------:R-:W-:-:S05]  /*1e90*/  LEA.HI.X R11, R7, UR5, R4, 0x2, P0 ;  /* 0x00000005070b7c11 */ /* 0x000fca00080f1404 */
[----:B-1----:R1:W-:Y:S04]  /*1ea0*/  STG.E desc[UR6][R10.64+0x2f80], R13 ;  /* 0x002f800d0a007986 */ /* 0x0023e8000c101906 */
.L_x_517:
[----:B------:R-:W-:Y:S05]  /*1eb0*/  BSYNC.RECONVERGENT B0 ;  /* 0x0000000000007941 */ /* 0x000fea0003800200 */
.L_x_515:
        /* <DEDUP_REMOVED lines=14> */
.L_x_519:
[----:B------:R-:W0:Y:S01]  /*1fa0*/  LDCU.64 UR4, c[0x0][0x398] ;  /* 0x00007300ff0477ac */ /* 0x000e220008000a00 */
[--C-:B------:R-:W-:Y:S02]  /*1fb0*/  SHF.R.S32.HI R11, RZ, 0x1f, R7.reuse ;  /* 0x0000001fff0b7819 */ /* 0x100fe40000011407 */
[----:B------:R-:W-:-:S04]  /*1fc0*/  IADD3 R7, P0, P1, R5, R0, -R7 ;  /* 0x0000000005077210 */ /* 0x000fc8000791e807 */
[----:B------:R-:W-:Y:S02]  /*1fd0*/  IADD3.X R4, PT, PT, R2, RZ, ~R11, P0, P1 ;  /* 0x000000ff02047210 */ /* 0x000fe400007e2c0b */
[----:B0-----:R-:W-:-:S04]  /*1fe0*/  LEA R10, P0, R7, UR4, 0x2 ;  /* 0x00000004070a7c11 */ /* 0x001fc8000f8010ff */
[----:B------:R-:W-:-:S05]  /*1ff0*/  LEA.HI.X R11, R7, UR5, R4, 0x2, P0 ;  /* 0x00000005070b7c11 */ /* 0x000fca00080f1404 */
[----:B-1----:R0:W-:Y:S04]  /*2000*/  STG.E desc[UR6][R10.64+0x3900], R13 ;  /* 0x0039000d0a007986 */ /* 0x0021e8000c101906 */
.L_x_520:
[----:B------:R-:W-:Y:S05]  /*2010*/  BSYNC.RECONVERGENT B0 ;  /* 0x0000000000007941 */ /* 0x000fea0003800200 */
.L_x_518:
        /* <DEDUP_REMOVED lines=14> */
.L_x_522:
[----:B------:R-:W0:Y:S01]  /*2100*/  LDCU.64 UR4, c[0x0][0x398] ;  /* 0x00007300ff0477ac */ /* 0x000e220008000a00 */
[--C-:B------:R-:W-:Y:S02]  /*2110*/  SHF.R.S32.HI R11, RZ, 0x1f, R7.reuse ;  /* 0x0000001fff0b7819 */ /* 0x100fe40000011407 */
[----:B------:R-:W-:-:S04]  /*2120*/  IADD3 R7, P0, P1, R5, R0, -R7 ;  /* 0x0000000005077210 */ /* 0x000fc8000791e807 */
[----:B------:R-:W-:Y:S02]  /*2130*/  IADD3.X R4, PT, PT, R2, RZ, ~R11, P0, P1 ;  /* 0x000000ff02047210 */ /* 0x000fe400007e2c0b */
[----:B0-----:R-:W-:-:S04]  /*2140*/  LEA R10, P0, R7, UR4, 0x2 ;  /* 0x00000004070a7c11 */ /* 0x001fc8000f8010ff */
[----:B------:R-:W-:-:S05]  /*2150*/  LEA.HI.X R11, R7, UR5, R4, 0x2, P0 ;  /* 0x00000005070b7c11 */ /* 0x000fca00080f1404 */
[----:B-1----:R1:W-:Y:S04]  /*2160*/  STG.E desc[UR6][R10.64+0x4280], R13 ;  /* 0x0042800d0a007986 */ /* 0x0023e8000c101906 */
.L_x_523:
[----:B------:R-:W-:Y:S05]  /*2170*/  BSYNC.RECONVERGENT B0 ;  /* 0x0000000000007941 */ /* 0x000fea0003800200 */
.L_x_521:
        /* <DEDUP_REMOVED lines=14> */
.L_x_525:
[----:B------:R-:W0:Y:S01]  /*2260*/  LDCU.64 UR4, c[0x0][0x398] ;  /* 0x00007300ff0477ac */ /* 0x000e220008000a00 */
[--C-:B------:R-:W-:Y:S02]  /*2270*/  SHF.R.S32.HI R11, RZ, 0x1f, R7.reuse ;  /* 0x0000001fff0b7819 */ /* 0x100fe40000011407 */
[----:B------:R-:W-:-:S04]  /*2280*/  IADD3 R7, P0, P1, R5, R0, -R7 ;  /* 0x0000000005077210 */ /* 0x000fc8000791e807 */
[----:B------:R-:W-:Y:S02]  /*2290*/  IADD3.X R4, PT, PT, R2, RZ, ~R11, P0, P1 ;  /* 0x000000ff02047210 */ /* 0x000fe400007e2c0b */
[----:B0-----:R-:W-:-:S04]  /*22a0*/  LEA R10, P0, R7, UR4, 0x2 ;  /* 0x00000004070a7c11 */ /* 0x001fc8000f8010ff */
[----:B------:R-:W-:-:S05]  /*22b0*/  LEA.HI.X R11, R7, UR5, R4, 0x2, P0 ;  /* 0x00000005070b7c11 */ /* 0x000fca00080f1404 */
[----:B-1----:R0:W-:Y:S04]  /*22c0*/  STG.E desc[UR6][R10.64+0x4c00], R13 ;  /* 0x004c000d0a007986 */ /* 0x0021e8000c101906 */
.L_x_526:
[----:B------:R-:W-:Y:S05]  /*22d0*/  BSYNC.RECONVERGENT B0 ;  /* 0x0000000000007941 */ /* 0x000fea0003800200 */
.L_x_524:
        /* <DEDUP_REMOVED lines=14> */
.L_x_528:
[----:B------:R-:W0:Y:S01]  /*23c0*/  LDCU.64 UR4, c[0x0][0x398] ;  /* 0x00007300ff0477ac */ /* 0x000e220008000a00 */
[--C-:B------:R-:W-:Y:S02]  /*23d0*/  SHF.R.S32.HI R11, RZ, 0x1f, R7.reuse ;  /* 0x0000001fff0b7819 */ /* 0x100fe40000011407 */
[----:B------:R-:W-:-:S04]  /*23e0*/  IADD3 R7, P0, P1, R5, R0, -R7 ;  /* 0x0000000005077210 */ /* 0x000fc8000791e807 */
[----:B------:R-:W-:Y:S02]  /*23f0*/  IADD3.X R4, PT, PT, R2, RZ, ~R11, P0, P1 ;  /* 0x000000ff02047210 */ /* 0x000fe400007e2c0b */
[----:B0-----:R-:W-:-:S04]  /*2400*/  LEA R10, P0, R7, UR4, 0x2 ;  /* 0x00000004070a7c11 */ /* 0x001fc8000f8010ff */
[----:B------:R-:W-:-:S05]  /*2410*/  LEA.HI.X R11, R7, UR5, R4, 0x2, P0 ;  /* 0x00000005070b7c11 */ /* 0x000fca00080f1404 */
[----:B-1----:R1:W-:Y:S04]  /*2420*/  STG.E desc[UR6][R10.64+0x5580], R13 ;  /* 0x0055800d0a007986 */ /* 0x0023e8000c101906 */
.L_x_529:
[----:B------:R-:W-:Y:S05]  /*2430*/  BSYNC.RECONVERGENT B0 ;  /* 0x0000000000007941 */ /* 0x000fea0003800200 */
.L_x_527:
        /* <DEDUP_REMOVED lines=14> */
.L_x_531:
[----:B------:R-:W0:Y:S01]  /*2520*/  LDCU.64 UR4, c[0x0][0x398] ;  /* 0x00007300ff0477ac */ /* 0x000e220008000a00 */
[--C-:B------:R-:W-:Y:S02]  /*2530*/  SHF.R.S32.HI R11, RZ, 0x1f, R7.reuse ;  /* 0x0000001fff0b7819 */ /* 0x100fe40000011407 */
[----:B------:R-:W-:-:S04]  /*2540*/  IADD3 R7, P0, P1, R5, R0, -R7 ;  /* 0x0000000005077210 */ /* 0x000fc8000791e807 */
[----:B------:R-:W-:Y:S02]  /*2550*/  IADD3.X R4, PT, PT, R2, RZ, ~R11, P0, P1 ;  /* 0x000000ff02047210 */ /* 0x000fe400007e2c0b */
[----:B0-----:R-:W-:-:S04]  /*2560*/  LEA R10, P0, R7, UR4, 0x2 ;  /* 0x00000004070a7c11 */ /* 0x001fc8000f8010ff */
[----:B------:R-:W-:-:S05]  /*2570*/  LEA.HI.X R11, R7, UR5, R4, 0x2, P0 ;  /* 0x00000005070b7c11 */ /* 0x000fca00080f1404 */
[----:B-1----:R0:W-:Y:S04]  /*2580*/  STG.E desc[UR6][R10.64+0x5f00], R13 ;  /* 0x005f000d0a007986 */ /* 0x0021e8000c101906 */
.L_x_532:
[----:B------:R-:W-:Y:S05]  /*2590*/  BSYNC.RECONVERGENT B0 ;  /* 0x0000000000007941 */ /* 0x000fea0003800200 */
.L_x_530:
        /* <DEDUP_REMOVED lines=14> */
.L_x_534:
[----:B------:R-:W0:Y:S01]  /*2680*/  LDCU.64 UR4, c[0x0][0x398] ;  /* 0x00007300ff0477ac */ /* 0x000e220008000a00 */
[--C-:B------:R-:W-:Y:S02]  /*2690*/  SHF.R.S32.HI R11, RZ, 0x1f, R7.reuse ;  /* 0x0000001fff0b7819 */ /* 0x100fe40000011407 */
[----:B------:R-:W-:-:S04]  /*26a0*/  IADD3 R7, P0, P1, R5, R0, -R7 ;  /* 0x0000000005077210 */ /* 0x000fc8000791e807 */
[----:B------:R-:W-:Y:S02]  /*26b0*/  IADD3.X R4, PT, PT, R2, RZ, ~R11, P0, P1 ;  /* 0x000000ff02047210 */ /* 0x000fe400007e2c0b */
[----:B0-----:R-:W-:-:S04]  /*26c0*/  LEA R10, P0, R7, UR4, 0x2 ;  /* 0x00000004070a7c11 */ /* 0x001fc8000f8010ff */
[----:B------:R-:W-:-:S05]  /*26d0*/  LEA.HI.X R11, R7, UR5, R4, 0x2, P0 ;  /* 0x00000005070b7c11 */ /* 0x000fca00080f1404 */
[----:B-1----:R1:W-:Y:S04]  /*26e0*/  STG.E desc[UR6][R10.64+0x6880], R13 ;  /* 0x0068800d0a007986 */ /* 0x0023e8000c101906 */
.L_x_535:
[----:B------:R-:W-:Y:S05]  /*26f0*/  BSYNC.RECONVERGENT B0 ;  /* 0x0000000000007941 */ /* 0x000fea0003800200 */
.L_x_533:
        /* <DEDUP_REMOVED lines=14> */
.L_x_537:
[----:B------:R-:W0:Y:S01]  /*27e0*/  LDCU.64 UR4, c[0x0][0x398] ;  /* 0x00007300ff0477ac */ /* 0x000e220008000a00 */
[--C-:B------:R-:W-:Y:S02]  /*27f0*/  SHF.R.S32.HI R11, RZ, 0x1f, R7.reuse ;  /* 0x0000001fff0b7819 */ /* 0x100fe40000011407 */
[----:B------:R-:W-:-:S04]  /*2800*/  IADD3 R7, P0, P1, R5, R0, -R7 ;  /* 0x0000000005077210 */ /* 0x000fc8000791e807 */
[----:B------:R-:W-:Y:S02]  /*2810*/  IADD3.X R4, PT, PT, R2, RZ, ~R11, P0, P1 ;  /* 0x000000ff02047210 */ /* 0x000fe400007e2c0b */
[----:B0-----:R-:W-:-:S04]  /*2820*/  LEA R10, P0, R7, UR4, 0x2 ;  /* 0x00000004070a7c11 */ /* 0x001fc8000f8010ff */
[----:B------:R-:W-:-:S05]  /*2830*/  LEA.HI.X R11, R7, UR5, R4, 0x2, P0 ;  /* 0x00000005070b7c11 */ /* 0x000fca00080f1404 */
[----:B-1----:R0:W-:Y:S04]  /*2840*/  STG.E desc[UR6][R10.64+0x7200], R13 ;  /* 0x0072000d0a007986 */ /* 0x0021e8000c101906 */
.L_x_538:
[----:B------:R-:W-:Y:S05]  /*2850*/  BSYNC.RECONVERGENT B0 ;  /* 0x0000000000007941 */ /* 0x000fea0003800200 */
.L_x_536:
        /* <DEDUP_REMOVED lines=14> */
.L_x_540:
[----:B------:R-:W0:Y:S01]  /*2940*/  LDCU.64 UR4, c[0x0][0x398] ;  /* 0x00007300ff0477ac */ /* 0x000e220008000a00 */
[--C-:B------:R-:W-:Y:S02]  /*2950*/  SHF.R.S32.HI R11, RZ, 0x1f, R7.reuse ;  /* 0x0000001fff0b7819 */ /* 0x100fe40000011407 */
[----:B------:R-:W-:-:S04]  /*2960*/  IADD3 R7, P0, P1, R5, R0, -R7 ;  /* 0x0000000005077210 */ /* 0x000fc8000791e807 */
[----:B------:R-:W-:Y:S02]  /*2970*/  IADD3.X R4, PT, PT, R2, RZ, ~R11, P0, P1 ;  /* 0x000000ff02047210 */ /* 0x000fe400007e2c0b */
[----:B0-----:R-:W-:-:S04]  /*2980*/  LEA R10, P0, R7, UR4, 0x2 ;  /* 0x00000004070a7c11 */ /* 0x001fc8000f8010ff */
[----:B------:R-:W-:-:S05]  /*2990*/  LEA.HI.X R11, R7, UR5, R4, 0x2, P0 ;  /* 0x00000005070b7c11 */ /* 0x000fca00080f1404 */
[----:B-1----:R1:W-:Y:S04]  /*29a0*/  STG.E desc[UR6][R10.64+0x7b80], R13 ;  /* 0x007b800d0a007986 */ /* 0x0023e8000c101906 */
.L_x_541:
[----:B------:R-:W-:Y:S05]  /*29b0*/  BSYNC.RECONVERGENT B0 ;  /* 0x0000000000007941 */ /* 0x000fea0003800200 */
.L_x_539:
        /* <DEDUP_REMOVED lines=14> */
.L_x_543:
[----:B------:R-:W0:Y:S01]  /*2aa0*/  LDCU.64 UR4, c[0x0][0x398] ;  /* 0x00007300ff0477ac */ /* 0x000e220008000a00 */
[--C-:B------:R-:W-:Y:S02]  /*2ab0*/  SHF.R.S32.HI R11, RZ, 0x1f, R7.reuse ;  /* 0x0000001fff0b7819 */ /* 0x100fe40000011407 */
[----:B------:R-:W-:-:S04]  /*2ac0*/  IADD3 R7, P0, P1, R5, R0, -R7 ;  /* 0x0000000005077210 */ /* 0x000fc8000791e807 */
[----:B------:R-:W-:Y:S02]  /*2ad0*/  IADD3.X R4, PT, PT, R2, RZ, ~R11, P0, P1 ;  /* 0x000000ff02047210 */ /* 0x000fe400007e2c0b */
[----:B0-----:R-:W-:-:S04]  /*2ae0*/  LEA R10, P0, R7, UR4, 0x2 ;  /* 0x00000004070a7c11 */ /* 0x001fc8000f8010ff */
[----:B------:R-:W-:-:S05]  /*2af0*/  LEA.HI.X R11, R7, UR5, R4, 0x2, P0 ;  /* 0x00000005070b7c11 */ /* 0x000fca00080f1404 */
[----:B-1----:R0:W-:Y:S04]  /*2b00*/  STG.E desc[UR6][R10.64+0x8500], R13 ;  /* 0x0085000d0a007986 */ /* 0x0021e8000c101906 */
.L_x_544:
[----:B------:R-:W-:Y:S05]  /*2b10*/  BSYNC.RECONVERGENT B0 ;  /* 0x0000000000007941 */ /* 0x000fea0003800200 */
.L_x_542:
        /* <DEDUP_REMOVED lines=14> */
.L_x_546:
[----:B------:R-:W0:Y:S01]  /*2c00*/  LDCU.64 UR4, c[0x0][0x398] ;  /* 0x00007300ff0477ac */ /* 0x000e220008000a00 */
[--C-:B------:R-:W-:Y:S02]  /*2c10*/  SHF.R.S32.HI R11, RZ, 0x1f, R7.reuse ;  /* 0x0000001fff0b7819 */ /* 0x100fe40000011407 */
[----:B------:R-:W-:-:S04]  /*2c20*/  IADD3 R7, P0, P1, R5, R0, -R7 ;  /* 0x0000000005077210 */ /* 0x000fc8000791e807 */
[----:B------:R-:W-:Y:S02]  /*2c30*/  IADD3.X R4, PT, PT, R2, RZ, ~R11, P0, P1 ;  /* 0x000000ff02047210 */ /* 0x000fe400007e2c0b */
[----:B0-----:R-:W-:-:S04]  /*2c40*/  LEA R10, P0, R7, UR4, 0x2 ;  /* 0x00000004070a7c11 */ /* 0x001fc8000f8010ff */
[----:B------:R-:W-:-:S05]  /*2c50*/  LEA.HI.X R11, R7, UR5, R4, 0x2, P0 ;  /* 0x00000005070b7c11 */ /* 0x000fca00080f1404 */
[----:B-1----:R1:W-:Y:S04]  /*2c60*/  STG.E desc[UR6][R10.64+0x8e80], R13 ;  /* 0x008e800d0a007986 */ /* 0x0023e8000c101906 */
.L_x_547:
[----:B------:R-:W-:Y:S05]  /*2c70*/  BSYNC.RECONVERGENT B0 ;  /* 0x0000000000007941 */ /* 0x000fea0003800200 */
.L_x_545:
        /* <DEDUP_REMOVED lines=14> */
.L_x_549:
[----:B------:R-:W0:Y:S01]  /*2d60*/  LDCU.64 UR4, c[0x0][0x398] ;  /* 0x00007300ff0477ac */ /* 0x000e220008000a00 */
[--C-:B------:R-:W-:Y:S02]  /*2d70*/  SHF.R.S32.HI R11, RZ, 0x1f, R7.reuse ;  /* 0x0000001fff0b7819 */ /* 0x100fe40000011407 */
[----:B------:R-:W-:-:S04]  /*2d80*/  IADD3 R7, P0, P1, R5, R0, -R7 ;  /* 0x0000000005077210 */ /* 0x000fc8000791e807 */
[----:B------:R-:W-:Y:S02]  /*2d90*/  IADD3.X R4, PT, PT, R2, RZ, ~R11, P0, P1 ;  /* 0x000000ff02047210 */ /* 0x000fe400007e2c0b */
[----:B0-----:R-:W-:-:S04]  /*2da0*/  LEA R10, P0, R7, UR4, 0x2 ;  /* 0x00000004070a7c11 */ /* 0x001fc8000f8010ff */
[----:B------:R-:W-:-:S05]  /*2db0*/  LEA.HI.X R11, R7, UR5, R4, 0x2, P0 ;  /* 0x00000005070b7c11 */ /* 0x000fca00080f1404 */
[----:B-1----:R0:W-:Y:S04]  /*2dc0*/  STG.E desc[UR6][R10.64+0x9800], R13 ;  /* 0x0098000d0a007986 */ /* 0x0021e8000c101906 */
.L_x_550:
[----:B------:R-:W-:Y:S05]  /*2dd0*/  BSYNC.RECONVERGENT B0 ;  /* 0x0000000000007941 */ /* 0x000fea0003800200 */
.L_x_548:
[----:B------:R2:W3:Y:S01]  /*2de0*/  LDS R7, [R6+0xa180] ;  /* 0x00a1800006077984 */ /* 0x0004e20000000800 */
[----:B------:R-:W-:-:S05]  /*2df0*/  VIADD R4, R0, 0x2860 ;  /* 0x0000286000047836 */ /* 0x000fca0000000000 */
[----:B------:R-:W-:-:S04]  /*2e00*/  ISETP.GE.AND P0, PT, R4, R3, PT ;  /* 0x000000030400720c */ /* 0x000fc80003f06270 */
[----:B------:R-:W-:-:S09]  /*2e10*/  SEL R3, R3, RZ, P0 ;  /* 0x000000ff03037207 */ /* 0x000fd20000000000 */
[----:B--2---:R-:W-:Y:S05]  /*2e20*/  @!P0 BRA `(.L_x_551) ;  /* 0x0000000000208947 */ /* 0x004fea0003800000 */
[----:B------:R-:W2:Y:S01]  /*2e30*/  LDCU.64 UR4, c[0x0][0x390] ;  /* 0x00007200ff0477ac */ /* 0x000ea20008000a00 */
[--C-:B------:R-:W-:Y:S02]  /*2e40*/  IADD3 R0, P0, P1, R8, R0, -R3.reuse ;  /* 0x0000000008007210 */ /* 0x100fe4000791e803 */
[----:B------:R-:W-:-:S04]  /*2e50*/  SHF.R.S32.HI R3, RZ, 0x1f, R3 ;  /* 0x0000001fff037819 */ /* 0x000fc80000011403 */
[----:B------:R-:W-:Y:S02]  /*2e60*/  IADD3.X R3, PT, PT, R9, RZ, ~R3, P0, P1 ;  /* 0x000000ff09037210 */ /* 0x000fe400007e2c03 */
[----:B--2---:R-:W-:-:S04]  /*2e70*/  LEA R2, P0, R0, UR4, 0x2 ;  /* 0x0000000400027c11 */ /* 0x004fc8000f8010ff */
[----:B------:R-:W-:-:S05]  /*2e80*/  LEA.HI.X R3, R0, UR5, R3, 0x2, P0 ;  /* 0x0000000500037c11 */ /* 0x000fca00080f1403 */
[----:B---3--:R-:W-:Y:S01]  /*2e90*/  STG.E desc[UR6][R2.64+0xa180], R7 ;  /* 0x00a1800702007986 */ /* 0x008fe2000c101906 */
[----:B------:R-:W-:Y:S05]  /*2ea0*/  EXIT ;  /* 0x000000000000794d */ /* 0x000fea0003800000 */
.L_x_551:
        /* <DEDUP_REMOVED lines=8> */
.L_x_502:
        /* <DEDUP_REMOVED lines=12> */
[----:B------:R-:W-:Y:S01]  /*2ff0*/  IMAD R3, R3, 0x12, R2 ;  /* 0x0000001203037824 */ /* 0x000fe200078e0202 */
[----:B------:R-:W-:-:S04]  /*3000*/  SHF.R.S32.HI R2, RZ, 0x1f, R20 ;  /* 0x0000001fff027819 */ /* 0x000fc80000011414 */
[----:B------:R-:W-:-:S04]  /*3010*/  IADD3 R3, P0, P1, R3, UR4, R20 ;  /* 0x0000000403037c10 */ /* 0x000fc8000f91e014 */
[----:B------:R-:W-:Y:S02]  /*3020*/  IADD3.X R4, PT, PT, RZ, UR5, R2, P0, P1 ;  /* 0x00000005ff047c10 */ /* 0x000fe400087e2402 */
        /* <DEDUP_REMOVED lines=23> */
[----:B------:R-:W1:Y:S01]  /*31a0*/  S2R R21, SR_LANEID ;  /* 0x0000000000157919 */ /* 0x000e620000000000 */
[----:B0-----:R-:W-:-:S02]  /*31b0*/  ULEA UR4, UR5, UR4, 0x18 ;  /* 0x0000000405047291 */ /* 0x001fc4000f8ec0ff */
[----:B-1----:R-:W-:Y:S01]  /*31c0*/  IMAD R26, R24, 0x240, R21 ;  /* 0x00000240181a7824 */ /* 0x002fe200078e0215 */
[C---:B------:R-:W-:Y:S02]  /*31d0*/  ISETP.NE.AND P1, PT, R21.reuse, 0x1f, PT ;  /* 0x0000001f1500780c */ /* 0x040fe40003f25270 */
        /* <DEDUP_REMOVED lines=28> */
[----:B------:R-:W5:Y:S04]  /*33a0*/  LDS.64 R12, [R27+0x28] ;  /* 0x000028001b0c7984 */ /* 0x000f680000000a00 */
[----:B------:R-:W-:Y:S04]  /*33b0*/  LDS.64 R14, [R27+0x30] ;  /* 0x000030001b0e7984 */ /* 0x000fe80000000a00 */
[----:B------:R-:W-:Y:S04]  /*33c0*/  LDS.64 R16, [R27+0x38] ;  /* 0x000038001b107984 */ /* 0x000fe80000000a00 */
[----:B------:R-:W5:Y:S01]  /*33d0*/  LDS.64 R18, [R27+0x40] ;  /* 0x000040001b127984 */ /* 0x000f620000000a00 */
[----:B0-----:R-:W-:-:S02]  /*33e0*/  LOP3.LUT R23, R2, 0x1, RZ, 0xc, !PT ;  /* 0x0000000102177812 */ /* 0x001fc400078e0cff */
[----:B------:R-:W-:Y:S02]  /*33f0*/  LOP3.LUT R26, R3, 0x1, RZ, 0xc, !PT ;  /* 0x00000001031a7812 */ /* 0x000fe400078e0cff */
[----:B-1----:R-:W-:-:S04]  /*3400*/  LOP3.LUT R25, R4, 0x1, RZ, 0xc, !PT ;  /* 0x0000000104197812 */ /* 0x002fc800078e0cff */
[----:B------:R-:W-:Y:S02]  /*3410*/  IADD3 R25, PT, PT, R25, R26, R23 ;  /* 0x0000001a19197210 */ /* 0x000fe40007ffe017 */
[----:B------:R-:W-:Y:S02]  /*3420*/  LOP3.LUT R23, R5, 0x1, RZ, 0xc, !PT ;  /* 0x0000000105177812 */ /* 0x000fe400078e0cff */
[----:B--2---:R-:W-:-:S04]  /*3430*/  LOP3.LUT R26, R6, 0x1, RZ, 0xc, !PT ;  /* 0x00000001061a7812 */ /* 0x004fc800078e0cff */
[----:B------:R-:W-:Y:S02]  /*3440*/  IADD3 R25, PT, PT, R26, R23, R25 ;  /* 0x000000171a197210 */ /* 0x000fe40007ffe019 */
[----:B------:R-:W-:Y:S02]  /*3450*/  LOP3.LUT R23, R7, 0x1, RZ, 0xc, !PT ;  /* 0x0000000107177812 */ /* 0x000fe400078e0cff */
[----:B---3--:R-:W-:-:S04]  /*3460*/  LOP3.LUT R26, R8, 0x1, RZ, 0xc, !PT ;  /* 0x00000001081a7812 */ /* 0x008fc800078e0cff */
[----:B------:R-:W-:Y:S02]  /*3470*/  IADD3 R25, PT, PT, R26, R23, R25 ;  /* 0x000000171a197210 */ /* 0x000fe40007ffe019 */
[----:B------:R-:W-:Y:S02]  /*3480*/  LOP3.LUT R23, R9, 0x1, RZ, 0xc, !PT ;  /* 0x0000000109177812 */ /* 0x000fe400078e0cff */
[----:B----4-:R-:W-:-:S04]  /*3490*/  LOP3.LUT R26, R10, 0x1, RZ, 0xc, !PT ;  /* 0x000000010a1a7812 */ /* 0x010fc800078e0cff */
[----:B------:R-:W-:Y:S02]  /*34a0*/  IADD3 R25, PT, PT, R26, R23, R25 ;  /* 0x000000171a197210 */ /* 0x000fe40007ffe019 */
[----:B------:R-:W-:Y:S02]  /*34b0*/  LOP3.LUT R23, R11, 0x1, RZ, 0xc, !PT ;  /* 0x000000010b177812 */ /* 0x000fe400078e0cff */
[----:B-----5:R-:W-:Y:S02]  /*34c0*/  LOP3.LUT R26, R12, 0x1, RZ, 0xc, !PT ;  /* 0x000000010c1a7812 */ /* 0x020fe400078e0cff */
[----:B------:R-:W-:Y:S02]  /*34d0*/  LOP3.LUT R28, R18, 0x1, RZ, 0xc, !PT ;  /* 0x00000001121c7812 */ /* 0x000fe400078e0cff */
[----:B------:R-:W-:Y:S02]  /*34e0*/  IADD3 R25, PT, PT, R26, R23, R25 ;  /* 0x000000171a197210 */ /* 0x000fe40007ffe019 */
[----:B------:R-:W-:-:S02]  /*34f0*/  LOP3.LUT R23, R13, 0x1, RZ, 0xc, !PT ;  /* 0x000000010d177812 */ /* 0x000fc400078e0cff */
[----:B------:R-:W-:-:S04]  /*3500*/  LOP3.LUT R26, R14, 0x1, RZ, 0xc, !PT ;  /* 0x000000010e1a7812 */ /* 0x000fc800078e0cff */
[----:B------:R-:W-:Y:S02]  /*3510*/  IADD3 R27, PT, PT, R26, R23, R25 ;  /* 0x000000171a1b7210 */ /* 0x000fe40007ffe019 */
[----:B------:R-:W-:Y:S02]  /*3520*/  LOP3.LUT R23, R15, 0x1, RZ, 0xc, !PT ;  /* 0x000000010f177812 */ /* 0x000fe400078e0cff */
[----:B------:R-:W-:Y:S02]  /*3530*/  LOP3.LUT R26, R16, 0x1, RZ, 0xc, !PT ;  /* 0x00000001101a7812 */ /* 0x000fe400078e0cff */
[----:B------:R-:W-:Y:S02]  /*3540*/  LOP3.LUT R25, R17, 0x1, RZ, 0xc, !PT ;  /* 0x0000000111197812 */ /* 0x000fe400078e0cff */
[----:B------:R-:W-:Y:S02]  /*3550*/  IADD3 R26, PT, PT, R26, R23, R27 ;  /* 0x000000171a1a7210 */ /* 0x000fe40007ffe01b */
[----:B------:R-:W-:-:S02]  /*3560*/  LOP3.LUT R23, R19, 0x1, RZ, 0xc, !PT ;  /* 0x0000000113177812 */ /* 0x000fc400078e0cff */
        /* <DEDUP_REMOVED lines=15> */
[----:B------:R-:W-:Y:S01]  /*3660*/  @!P1 STS [R41], R40 ;  /* 0x0000002829009388 */ /* 0x000fe20000000800 */
        /* <DEDUP_REMOVED lines=33> */
[----:B------:R-:W-:-:S04]  /*3880*/  ISETP.NE.AND P0, PT, R24, 0xa, PT ;  /* 0x0000000a1800780c */ /* 0x000fc80003f05270 */
[----:B------:R-:W-:Y:S02]  /*3890*/  SEL R25, R29, R25, !P0 ;  /* 0x000000191d197207 */ /* 0x000fe40004000000 */
[----:B------:R-:W-:-:S04]  /*38a0*/  ISETP.NE.AND P0, PT, R24, 0xb, PT ;  /* 0x0000000b1800780c */ /* 0x000fc80003f05270 */
[----:B------:R-:W-:Y:S02]  /*38b0*/  SEL R25, R30, R25, !P0 ;  /* 0x000000191e197207 */ /* 0x000fe40004000000 */
[----:B------:R-:W-:Y:S01]  /*38c0*/  ISETP.NE.AND P0, PT, R24, 0xc, PT ;  /* 0x0000000c1800780c */ /* 0x000fe20003f05270 */
[----:B0-----:R-:W-:-:S03]  /*38d0*/  IMAD.IADD R36, R31, 0x1, R36 ;  /* 0x000000011f247824 */ /* 0x001fc600078e0224 */
        /* <DEDUP_REMOVED lines=8> */
[----:B------:R-:W-:Y:S01]  /*3960*/  ISETP.NE.AND P0, PT, R24, 0xf, PT ;  /* 0x0000000f1800780c */ /* 0x000fe20003f05270 */
[----:B-1----:R-:W-:-:S03]  /*3970*/  IMAD.IADD R32, R39, 0x1, R32 ;  /* 0x0000000127207824 */ /* 0x002fc600078e0220 */
[----:B------:R-:W-:Y:S02]  /*3980*/  SEL R25, R38, R25, !P0 ;  /* 0x0000001926197207 */ /* 0x000fe40004000000 */
[----:B------:R-:W-:Y:S01]  /*3990*/  ISETP.NE.AND P0, PT, R24, 0x10, PT ;  /* 0x000000101800780c */ /* 0x000fe20003f05270 */
[----:B------:R-:W-:-:S03]  /*39a0*/  IMAD.IADD R33, R33, 0x1, R32 ;  /* 0x0000000121217824 */ /* 0x000fc600078e0220 */
[----:B------:R-:W-:Y:S01]  /*39b0*/  SEL R25, R39, R25, !P0 ;  /* 0x0000001927197207 */ /* 0x000fe20004000000 */
[----:B------:R-:W-:Y:S01]  /*39c0*/  IMAD.IADD R23, R34, 0x1, R33 ;  /* 0x0000000122177824 */ /* 0x000fe200078e0221 */
[----:B------:R-:W-:Y:S02]  /*39d0*/  ISETP.NE.AND P0, PT, R24, 0x12, PT ;  /* 0x000000121800780c */ /* 0x000fe40003f05270 */
[----:B------:R-:W-:Y:S02]  /*39e0*/  SEL R25, R32, R25, !P1 ;  /* 0x0000001920197207 */ /* 0x000fe40004800000 */
[----:B------:R-:W-:Y:S02]  /*39f0*/  SEL R24, R26, RZ, P2 ;  /* 0x000000ff1a187207 */ /* 0x000fe40001000000 */
[----:B------:R-:W-:Y:S02]  /*3a00*/  SEL R25, R33, R25, !P0 ;  /* 0x0000001921197207 */ /* 0x000fe40004000000 */
[----:B------:R-:W-:-:S02]  /*3a10*/  ISETP.GT.U32.AND P0, PT, R0, 0x1f, PT ;  /* 0x0000001f0000780c */ /* 0x000fc40003f04070 */
[----:B------:R-:W-:Y:S01]  /*3a20*/  ISETP.GE.U32.AND P1, PT, R0, 0x20, PT ;  /* 0x000000200000780c */ /* 0x000fe20003f26070 */
[----:B------:R-:W-:-:S05]  /*3a30*/  IMAD.IADD R27, R25, 0x1, R24 ;  /* 0x00000001191b7824 */ /* 0x000fca00078e0218 */
[----:B------:R-:W-:-:S05]  /*3a40*/  SEL R26, R26, R27, !P1 ;  /* 0x0000001b1a1a7207 */ /* 0x000fca0004800000 */
[----:B------:R-:W-:Y:S05]  /*3a50*/  @P0 BRA `(.L_x_552) ;  /* 0x0000000800cc0947 */ /* 0x000fea0003800000 */
        /* <DEDUP_REMOVED lines=16> */
.L_x_737:
[----:B------:R-:W-:Y:S05]  /*3b60*/  @!P0 BRA `(.L_x_554) ;  /* 0x00000000007c8947 */ /* 0x000fea0003800000 */
[----:B------:R-:W-:-:S07]  /*3b70*/  IMAD.MOV.U32 R29, RZ, RZ, 0x358 ;  /* 0x00000358ff1d7424 */ /* 0x000fce00078e00ff */
.L_x_556:
        /* <DEDUP_REMOVED lines=29> */
.L_x_740:
[----:B------:R-:W-:Y:S05]  /*3d50*/  @P0 BRA `(.L_x_556) ;  /* 0xfffffffc00880947 */ /* 0x000fea000383ffff */
.L_x_554:
[----:B------:R-:W-:Y:S01]  /*3d60*/  UMOV UR5, 0xffffffff ;  /* 0xffffffff00057882 */ /* 0x000fe20000000000 */
[----:B------:R-:W-:Y:S02]  /*3d70*/  ISETP.NE.AND P0, PT, R30, 0x65, PT ;  /* 0x000000651e00780c */ /* 0x000fe40003f05270 */
[----:B------:R-:W-:Y:S11]  /*3d80*/  BRA.DIV UR5, `(.L_x_557) ;  /* 0x0000009a05dc7947 */ /* 0x000ff6000b800000 */
[----:B------:R-:W0:Y:S01]  /*3d90*/  S2R R29, SR_GEMASK ;  /* 0x00000000001d7919 */ /* 0x000e220000003c00 */
[----:B------:R-:W-:Y:S01]  /*3da0*/  VOTE.ANY R22, PT, !P0 ;  /* 0x0000000000167806 */ /* 0x000fe200040e0100 */
[C---:B------:R-:W-:Y:S02]  /*3db0*/  VIADD R32, R21.reuse, 0x2 ;  /* 0x0000000215207836 */ /* 0x040fe40000000000 */
[----:B------:R-:W-:Y:S01]  /*3dc0*/  VIADD R36, R21, 0x4 ;  /* 0x0000000415247836 */ /* 0x000fe20000000000 */
[----:B0-----:R-:W-:-:S05]  /*3dd0*/  LOP3.LUT R22, R22, 0x80000000, R29, 0xec, !PT ;  /* 0x8000000016167812 */ /* 0x001fca00078eec1d */
[----:B------:R-:W-:-:S05]  /*3de0*/  VIADD R33, R22, 0xffffffff ;  /* 0xffffffff16217836 */ /* 0x000fca0000000000 */
[----:B------:R-:W-:Y:S01]  /*3df0*/  LOP3.LUT R33, R22, R33, RZ, 0xc, !PT ;  /* 0x0000002116217212 */ /* 0x000fe200078e0cff */
[----:B------:R-:W-:-:S03]  /*3e00*/  VIADD R22, R21, 0x10 ;  /* 0x0000001015167836 */ /* 0x000fc60000000000 */
        /* <DEDUP_REMOVED lines=10> */
[----:B------:R-:W-:Y:S02]  /*3eb0*/  IMAD.IADD R40, R38, 0x1, R37 ;  /* 0x0000000126287824 */ /* 0x000fe400078e0225 */
[----:B------:R-:W-:Y:S01]  /*3ec0*/  VIADD R37, R21, 0x8 ;  /* 0x0000000815257836 */ /* 0x000fe20000000000 */
[----:B------:R-:W0:Y:S02]  /*3ed0*/  LDC.64 R38, c[0x0][0x3a8] ;  /* 0x0000ea00ff267b82 */ /* 0x000e240000000a00 */
[----:B------:R-:W1:Y:S02]  /*3ee0*/  SHFL.DOWN PT, R34, R40, 0x4, R35 ;  /* 0x0880000028227989 */ /* 0x000e6400000e0023 */
[----:B-1----:R-:W-:Y:S02]  /*3ef0*/  SEL R31, R34, RZ, !P0 ;  /* 0x000000ff221f7207 */ /* 0x002fe40004000000 */
[----:B------:R-:W-:-:S03]  /*3f00*/  ISETP.GT.AND P0, PT, R37, R35, PT ;  /* 0x000000232500720c */ /* 0x000fc60003f04270 */
[----:B------:R-:W-:Y:S01]  /*3f10*/  IMAD.IADD R42, R40, 0x1, R31 ;  /* 0x00000001282a7824 */ /* 0x000fe200078e021f */
[----:B0-----:R-:W-:-:S04]  /*3f20*/  IADD3 R40, P2, PT, R38, 0x100, RZ ;  /* 0x0000010026287810 */ /* 0x001fc80007f5e0ff */
[----:B------:R-:W0:Y:S01]  /*3f30*/  SHFL.DOWN PT, R34, R42, 0x8, R35 ;  /* 0x090000002a227989 */ /* 0x000e2200000e0023 */
[----:B------:R-:W-:Y:S01]  /*3f40*/  IMAD.X R41, RZ, RZ, R39, P2 ;  /* 0x000000ffff297224 */ /* 0x000fe200010e0627 */
[----:B0-----:R-:W-:Y:S02]  /*3f50*/  SEL R31, R34, RZ, !P0 ;  /* 0x000000ff221f7207 */ /* 0x001fe40004000000 */
[----:B------:R-:W-:-:S03]  /*3f60*/  ISETP.NE.AND P0, PT, R30, 0x65, PT ;  /* 0x000000651e00780c */ /* 0x000fc60003f05270 */
[----:B------:R-:W-:-:S05]  /*3f70*/  IMAD.IADD R44, R42, 0x1, R31 ;  /* 0x000000012a2c7824 */ /* 0x000fca00078e021f */
[----:B------:R-:W0:Y:S05]  /*3f80*/  SHFL.DOWN PT, R34, R44, 0x10, R35 ;  /* 0x0a0000002c227989 */ /* 0x000e2a00000e0023 */
[----:B------:R-:W-:Y:S02]  /*3f90*/  VOTE.ALL P0, P0 ;  /* 0x0000000000ff7806 */ /* 0x000fe40000000000 */
[----:B0-----:R-:W-:-:S05]  /*3fa0*/  SEL R31, R34, RZ, !P1 ;  /* 0x000000ff221f7207 */ /* 0x001fca0004800000 */
[----:B------:R-:W-:-:S07]  /*3fb0*/  IMAD.IADD R38, R44, 0x1, R31 ;  /* 0x000000012c267824 */ /* 0x000fce00078e021f */
.L_x_749:
[----:B------:R-:W-:Y:S05]  /*3fc0*/  @!P0 BRA `(.L_x_558) ;  /* 0x0000000400308947 */ /* 0x000fea0003800000 */
[----:B------:R-:W-:-:S07]  /*3fd0*/  IMAD.MOV.U32 R39, RZ, RZ, 0x358 ;  /* 0x00000358ff277424 */ /* 0x000fce00078e00ff */
.L_x_564:
        /* <DEDUP_REMOVED lines=8> */
.L_x_752:
[----:B------:R-:W-:Y:S05]  /*4060*/  @!P0 BRA `(.L_x_560) ;  /* 0x0000000000848947 */ /* 0x000fea0003800000 */
[----:B------:R-:W-:-:S07]  /*4070*/  IMAD.MOV.U32 R30, RZ, RZ, R39 ;  /* 0x000000ffff1e7224 */ /* 0x000fce00078e0027 */
.L_x_562:
[----:B------:R-:W-:Y:S01]  /*4080*/  SHF.R.U32.HI R33, RZ, 0x1, R30 ;  /* 0x00000001ff217819 */ /* 0x000fe2000001161e */
[----:B------:R-:W-:-:S03]  /*4090*/  IMAD R43, R27, 0x41a7, RZ ;  /* 0x000041a71b2b7824 */ /* 0x000fc600078e02ff */
[----:B------:R-:W-:-:S04]  /*40a0*/  IADD3 R22, PT, PT, R30, 0x1, -R33 ;  /* 0x000000011e167810 */ /* 0x000fc80007ffe821 */
        /* <DEDUP_REMOVED lines=8> */
[----:B------:R-:W-:Y:S01]  /*4130*/  IMAD.HI.U32 R44, R31, R27, R30 ;  /* 0x0000001b1f2c7227 */ /* 0x000fe200078e001e */
[----:B------:R-:W-:-:S05]  /*4140*/  LOP3.LUT R27, R43, 0x7fffffff, RZ, 0xc0, !PT ;  /* 0x7fffffff2b1b7812 */ /* 0x000fca00078ec0ff */
        /* <DEDUP_REMOVED lines=16> */
.L_x_755:
[----:B------:R-:W-:Y:S05]  /*4250*/  @P0 BRA `(.L_x_562) ;  /* 0xfffffffc00880947 */ /* 0x000fea000383ffff */
[----:B------:R-:W-:Y:S02]  /*4260*/  IMAD.MOV.U32 R30, RZ, RZ, R42 ;  /* 0x000000ffff1e7224 */ /* 0x000fe400078e002a */
[----:B------:R-:W-:-:S07]  /*4270*/  IMAD.MOV.U32 R31, RZ, RZ, R43 ;  /* 0x000000ffff1f7224 */ /* 0x000fce00078e002b */
.L_x_560:
        /* <DEDUP_REMOVED lines=32> */
.L_x_764:
[----:B------:R-:W-:Y:S05]  /*4480*/  @P0 BRA `(.L_x_564) ;  /* 0xfffffff800d40947 */ /* 0x000fea000383ffff */
.L_x_558:
        /* <DEDUP_REMOVED lines=16> */
.L_x_552:
[----:B------:R-:W-:Y:S05]  /*4590*/  WARPSYNC.ALL ;  /* 0x0000000000007948 */ /* 0x000fea0003800000 */
[----:B------:R-:W0:Y:S08]  /*45a0*/  S2UR UR5, SR_CgaCtaId ;  /* 0x00000000000579c3 */ /* 0x000e300000008800 */
[----:B------:R-:W-:Y:S01]  /*45b0*/  BAR.SYNC.DEFER_BLOCKING 0x0 ;  /* 0x0000000000007b1d */ /* 0x000fe20000010000 */
[----:B------:R-:W-:-:S02]  /*45c0*/  ISETP.NE.AND P0, PT, R0, RZ, PT ;  /* 0x000000ff0000720c */ /* 0x000fc40003f05270 */
[----:B------:R-:W-:Y:S02]  /*45d0*/  LOP3.LUT P1, RZ, R2, 0x1, RZ, 0xc0, !PT ;  /* 0x0000000102ff7812 */ /* 0x000fe4000782c0ff */
[----:B------:R-:W-:Y:S01]  /*45e0*/  LOP3.LUT P2, RZ, R14, 0x1, RZ, 0xc0, !PT ;  /* 0x000000010eff7812 */ /* 0x000fe2000784c0ff */
[----:B------:R-:W-:Y:S01]  /*45f0*/  UMOV UR4, 0x400 ;  /* 0x0000040000047882 */ /* 0x000fe20000000000 */
[----:B------:R-:W-:Y:S02]  /*4600*/  LOP3.LUT R30, R19, 0x1, RZ, 0xc0, !PT ;  /* 0x00000001131e7812 */ /* 0x000fe400078ec0ff */
[----:B------:R-:W-:Y:S02]  /*4610*/  LOP3.LUT P3, RZ, R17, 0x1, RZ, 0xc0, !PT ;  /* 0x0000000111ff7812 */ /* 0x000fe4000786c0ff */
[----:B------:R-:W-:Y:S01]  /*4620*/  LOP3.LUT P4, RZ, R18, 0x1, RZ, 0xc0, !PT ;  /* 0x0000000112ff7812 */ /* 0x000fe2000788c0ff */
[----:B0-----:R-:W-:Y:S01]  /*4630*/  ULEA UR4, UR5, UR4, 0x18 ;  /* 0x0000000405047291 */ /* 0x001fe2000f8ec0ff */
[----:B------:R-:W0:Y:S08]  /*4640*/  LDCU.U8 UR5, c[0x0][0x3c0] ;  /* 0x00007800ff0577ac */ /* 0x000e300008000000 */
[----:B--2---:R-:W1:Y:S04]  /*4650*/  @P0 LDS R24, [UR4+0x60] ;  /* 0x00006004ff180984 */ /* 0x004e680008000800 */
[----:B------:R-:W2:Y:S04]  /*4660*/  LDS R22, [UR4+0x8c] ;  /* 0x00008c04ff167984 */ /* 0x000ea80008000800 */
[----:B------:R-:W3:Y:S01]  /*4670*/  LDS R23, [UR4+0x84] ;  /* 0x00008404ff177984 */ /* 0x000ee20008000800 */
[----:B-1----:R-:W-:Y:S01]  /*4680*/  @P0 IMAD.IADD R27, R27, 0x1, R24 ;  /* 0x000000011b1b0824 */ /* 0x002fe200078e0218 */
[----:B------:R-:W-:Y:S01]  /*4690*/  LOP3.LUT R24, R2, 0x1, RZ, 0xc, !PT ;  /* 0x0000000102187812 */ /* 0x000fe200078e0cff */
[----:B------:R-:W-:Y:S01]  /*46a0*/  BAR.SYNC.DEFER_BLOCKING 0x0 ;  /* 0x0000000000007b1d */ /* 0x000fe20000010000 */
[----:B------:R-:W-:-:S02]  /*46b0*/  ISETP.NE.U32.AND P0, PT, R30, 0x1, PT ;  /* 0x000000011e00780c */ /* 0x000fc40003f05070 */
[----:B--2---:R-:W-:Y:S01]  /*46c0*/  IADD3 R21, PT, PT, -R22, 0x2ac0, RZ ;  /* 0x00002ac016157810 */ /* 0x004fe20007ffe1ff */
[----:B------:R-:W-:Y:S02]  /*46d0*/  IMAD.IADD R26, R24, 0x1, R27 ;  /* 0x00000001181a7824 */ /* 0x000fe400078e021b */
[----:B---3--:R-:W-:Y:S01]  /*46e0*/  IMAD.IADD R25, R27, 0x1, -R23 ;  /* 0x000000011b197824 */ /* 0x008fe200078e0a17 */
[----:B------:R-:W-:Y:S01]  /*46f0*/  LOP3.LUT R27, R4, 0x1, RZ, 0xc, !PT ;  /* 0x00000001041b7812 */ /* 0x000fe200078e0cff */
[----:B------:R-:W-:Y:S02]  /*4700*/  IMAD.IADD R31, R23, 0x1, -R26 ;  /* 0x00000001171f7824 */ /* 0x000fe400078e0a1a */
[C-C-:B------:R-:W-:Y:S02]  /*4710*/  IMAD R28, R0.reuse, 0x12, -R25.reuse ;  /* 0x00000012001c7824 */ /* 0x140fe400078e0a19 */
[----:B------:R-:W-:Y:S01]  /*4720*/  IMAD.IADD R29, R21, 0x1, R25 ;  /* 0x00000001151d7824 */ /* 0x000fe200078e0219 */
[----:B------:R-:W-:Y:S01]  /*4730*/  LOP3.LUT R25, R3, 0x1, RZ, 0xc, !PT ;  /* 0x0000000103197812 */ /* 0x000fe200078e0cff */
[----:B------:R-:W-:-:S02]  /*4740*/  IMAD R31, R0, 0x12, R31 ;  /* 0x00000012001f7824 */ /* 0x000fc400078e021f */
[----:B------:R-:W-:Y:S01]  /*4750*/  IMAD.IADD R24, R24, 0x1, R29 ;  /* 0x0000000118187824 */ /* 0x000fe200078e021d */
[----:B------:R-:W-:Y:S01]  /*4760*/  SEL R28, R29, R28, !P1 ;  /* 0x0000001c1d1c7207 */ /* 0x000fe20004800000 */
[----:B------:R-:W-:Y:S01]  /*4770*/  IMAD.IADD R26, R26, 0x1, R25 ;  /* 0x000000011a1a7824 */ /* 0x000fe200078e0219 */
[----:B------:R-:W-:Y:S01]  /*4780*/  LOP3.LUT P1, RZ, R3, 0x1, RZ, 0xc0, !PT ;  /* 0x0000000103ff7812 */ /* 0x000fe2000782c0ff */
[----:B------:R-:W-:Y:S01]  /*4790*/  VIADD R31, R31, 0x1 ;  /* 0x000000011f1f7836 */ /* 0x000fe20000000000 */
[----:B------:R-:W-:Y:S01]  /*47a0*/  LEA R29, R28, UR4, 0x2 ;  /* 0x000000041c1d7c11 */ /* 0x000fe2000f8e10ff */
[----:B------:R-:W-:Y:S02]  /*47b0*/  IMAD.IADD R33, R23, 0x1, -R26 ;  /* 0x0000000117217824 */ /* 0x000fe400078e0a1a */
[----:B------:R-:W-:Y:S01]  /*47c0*/  IMAD.IADD R28, R25, 0x1, R24 ;  /* 0x00000001191c7824 */ /* 0x000fe200078e0218 */
[----:B------:R-:W-:Y:S01]  /*47d0*/  LOP3.LUT R25, R5, 0x1, RZ, 0xc, !PT ;  /* 0x0000000105197812 */ /* 0x000fe200078e0cff */
[----:B------:R-:W-:Y:S01]  /*47e0*/  IMAD.IADD R26, R26, 0x1, R27 ;  /* 0x000000011a1a7824 */ /* 0x000fe200078e021b */
[----:B------:R1:W-:Y:S01]  /*47f0*/  STS [R29], R2 ;  /* 0x000000021d007388 */ /* 0x0003e20000000800 */
[----:B------:R-:W-:Y:S01]  /*4800*/  IMAD R33, R0, 0x12, R33 ;  /* 0x0000001200217824 */ /* 0x000fe200078e0221 */
[----:B------:R-:W-:Y:S01]  /*4810*/  SEL R31, R24, R31, !P1 ;  /* 0x0000001f181f7207 */ /* 0x000fe20004800000 */
[----:B------:R-:W-:Y:S01]  /*4820*/  IMAD.IADD R35, R23, 0x1, -R26 ;  /* 0x0000000117237824 */ /* 0x000fe200078e0a1a */
[----:B------:R-:W-:Y:S01]  /*4830*/  LOP3.LUT P1, RZ, R4, 0x1, RZ, 0xc0, !PT ;  /* 0x0000000104ff7812 */ /* 0x000fe2000782c0ff */
[----:B------:R-:W-:Y:S01]  /*4840*/  IMAD.IADD R26, R26, 0x1, R25 ;  /* 0x000000011a1a7824 */ /* 0x000fe200078e0219 */
[----:B------:R-:W-:Y:S01]  /*4850*/  LEA R24, R31, UR4, 0x2 ;  /* 0x000000041f187c11 */ /* 0x000fe2000f8e10ff */
[----:B------:R-:W-:-:S02]  /*4860*/  VIADD R33, R33, 0x2 ;  /* 0x0000000221217836 */ /* 0x000fc40000000000 */
[----:B------:R-:W-:Y:S02]  /*4870*/  IMAD R35, R0, 0x12, R35 ;  /* 0x0000001200237824 */ /* 0x000fe400078e0223 */
[----:B-1----:R-:W-:Y:S01]  /*4880*/  IMAD.IADD R2, R27, 0x1, R28 ;  /* 0x000000011b027824 */ /* 0x002fe200078e021c */
[----:B------:R-:W-:Y:S01]  /*4890*/  LOP3.LUT R27, R6, 0x1, RZ, 0xc, !PT ;  /* 0x00000001061b7812 */ /* 0x000fe200078e0cff */
[----:B------:R-:W-:Y:S01]  /*48a0*/  IMAD.IADD R29, R23, 0x1, -R26 ;  /* 0x00000001171d7824 */ /* 0x000fe200078e0a1a */
[----:B------:R-:W-:Y:S01]  /*48b0*/  SEL R33, R28, R33, !P1 ;  /* 0x000000211c217207 */ /* 0x000fe20004800000 */
[----:B------:R-:W-:Y:S01]  /*48c0*/  IMAD.IADD R28, R25, 0x1, R2 ;  /* 0x00000001191c7824 */ /* 0x000fe200078e0202 */
[----:B------:R1:W-:Y:S01]  /*48d0*/  STS [R24], R3 ;  /* 0x0000000318007388 */ /* 0x0003e20000000800 */
[----:B------:R-:W-:Y:S01]  /*48e0*/  IMAD.IADD R26, R26, 0x1, R27 ;  /* 0x000000011a1a7824 */ /* 0x000fe200078e021b */
[----:B------:R-:W-:Y:S01]  /*48f0*/  LEA R33, R33, UR4, 0x2 ;  /* 0x0000000421217c11 */ /* 0x000fe2000f8e10ff */
[----:B------:R-:W-:Y:S01]  /*4900*/  VIADD R35, R35, 0x3 ;  /* 0x0000000323237836 */ /* 0x000fe20000000000 */
[----:B------:R-:W-:Y:S01]  /*4910*/  LOP3.LUT P1, RZ, R5, 0x1, RZ, 0xc0, !PT ;  /* 0x0000000105ff7812 */ /* 0x000fe2000782c0ff */
[----:B------:R-:W-:-:S02]  /*4920*/  IMAD.IADD R25, R23, 0x1, -R26 ;  /* 0x0000000117197824 */ /* 0x000fc400078e0a1a */
[----:B------:R2:W-:Y:S01]  /*4930*/  STS [R33], R4 ;  /* 0x0000000421007388 */ /* 0x0005e20000000800 */
[----:B------:R-:W-:Y:S01]  /*4940*/  SEL R35, R2, R35, !P1 ;  /* 0x0000002302237207 */ /* 0x000fe20004800000 */
[C---:B------:R-:W-:Y:S01]  /*4950*/  IMAD R25, R0.reuse, 0x12, R25 ;  /* 0x0000001200197824 */ /* 0x040fe200078e0219 */
[----:B-1----:R-:W-:Y:S01]  /*4960*/  LOP3.LUT R3, R7, 0x1, RZ, 0xc, !PT ;  /* 0x0000000107037812 */ /* 0x002fe200078e0cff */
[----:B------:R-:W-:Y:S01]  /*4970*/  IMAD R29, R0, 0x12, R29 ;  /* 0x00000012001d7824 */ /* 0x000fe200078e021d */
[----:B------:R-:W-:Y:S01]  /*4980*/  LEA R2, R35, UR4, 0x2 ;  /* 0x0000000423027c11 */ /* 0x000fe2000f8e10ff */
[----:B------:R-:W-:Y:S01]  /*4990*/  IMAD.IADD R27, R27, 0x1, R28 ;  /* 0x000000011b1b7824 */ /* 0x000fe200078e021c */
[----:B------:R-:W-:Y:S01]  /*49a0*/  LOP3.LUT P1, RZ, R6, 0x1, RZ, 0xc0, !PT ;  /* 0x0000000106ff7812 */ /* 0x000fe2000782c0ff */
[----:B------:R-:W-:Y:S02]  /*49b0*/  IMAD.IADD R26, R26, 0x1, R3 ;  /* 0x000000011a1a7824 */ /* 0x000fe400078e0203 */
[----:B--2---:R-:W-:Y:S01]  /*49c0*/  VIADD R4, R25, 0x5 ;  /* 0x0000000519047836 */ /* 0x004fe20000000000 */
[----:B------:R-:W-:Y:S01]  /*49d0*/  LOP3.LUT R25, R8, 0x1, RZ, 0xc, !PT ;  /* 0x0000000108197812 */ /* 0x000fe200078e0cff */
[----:B------:R-:W-:Y:S01]  /*49e0*/  VIADD R29, R29, 0x4 ;  /* 0x000000041d1d7836 */ /* 0x000fe20000000000 */
[----:B------:R1:W-:Y:S01]  /*49f0*/  STS [R2], R5 ;  /* 0x0000000502007388 */ /* 0x0003e20000000800 */
[----:B------:R-:W-:-:S02]  /*4a00*/  IMAD.IADD R31, R23, 0x1, -R26 ;  /* 0x00000001171f7824 */ /* 0x000fc400078e0a1a */
[----:B------:R-:W-:Y:S01]  /*4a10*/  IMAD.IADD R26, R26, 0x1, R25 ;  /* 0x000000011a1a7824 */ /* 0x000fe200078e0219 */
[----:B------:R-:W-:Y:S01]  /*4a20*/  SEL R29, R28, R29, !P1 ;  /* 0x0000001d1c1d7207 */ /* 0x000fe20004800000 */
[----:B------:R-:W-:Y:S01]  /*4a30*/  IMAD.IADD R24, R3, 0x1, R27 ;  /* 0x0000000103187824 */ /* 0x000fe200078e021b */
[----:B------:R-:W-:Y:S01]  /*4a40*/  LOP3.LUT P1, RZ, R7, 0x1, RZ, 0xc0, !PT ;  /* 0x0000000107ff7812 */ /* 0x000fe2000782c0ff */
[----:B------:R-:W-:Y:S01]  /*4a50*/  IMAD R31, R0, 0x12, R31 ;  /* 0x00000012001f7824 */ /* 0x000fe200078e021f */
[----:B------:R-:W-:Y:S01]  /*4a60*/  LOP3.LUT R3, R9, 0x1, RZ, 0xc, !PT ;  /* 0x0000000109037812 */ /* 0x000fe200078e0cff */
[----:B------:R-:W-:Y:S01]  /*4a70*/  IMAD.IADD R25, R25, 0x1, R24 ;  /* 0x0000000119197824 */ /* 0x000fe200078e0218 */
[----:B------:R-:W-:Y:S01]  /*4a80*/  SEL R4, R27, R4, !P1 ;  /* 0x000000041b047207 */ /* 0x000fe20004800000 */
[----:B-1----:R-:W-:Y:S01]  /*4a90*/  IMAD.IADD R5, R23, 0x1, -R26 ;  /* 0x0000000117057824 */ /* 0x002fe200078e0a1a */
[----:B------:R-:W-:Y:S01]  /*4aa0*/  LEA R29, R29, UR4, 0x2 ;  /* 0x000000041d1d7c11 */ /* 0x000fe2000f8e10ff */
[----:B------:R-:W-:Y:S01]  /*4ab0*/  IMAD.IADD R26, R26, 0x1, R3 ;  /* 0x000000011a1a7824 */ /* 0x000fe200078e0203 */
[----:B------:R-:W-:Y:S01]  /*4ac0*/  LOP3.LUT P1, RZ, R8, 0x1, RZ, 0xc0, !PT ;  /* 0x0000000108ff7812 */ /* 0x000fe2000782c0ff */
[----:B------:R-:W-:Y:S01]  /*4ad0*/  IMAD R2, R0, 0x12, R5 ;  /* 0x0000001200027824 */ /* 0x000fe200078e0205 */
[----:B------:R-:W-:Y:S01]  /*4ae0*/  LOP3.LUT R5, R10, 0x1, RZ, 0xc, !PT ;  /* 0x000000010a057812 */ /* 0x000fe200078e0cff */
[----:B------:R-:W-:Y:S01]  /*4af0*/  VIADD R31, R31, 0x6 ;  /* 0x000000061f1f7836 */ /* 0x000fe20000000000 */
[----:B------:R-:W-:Y:S01]  /*4b00*/  LEA R4, R4, UR4, 0x2 ;  /* 0x0000000404047c11 */ /* 0x000fe2000f8e10ff */
[----:B------:R-:W-:Y:S01]  /*4b10*/  IMAD.IADD R27, R23, 0x1, -R26 ;  /* 0x00000001171b7824 */ /* 0x000fe200078e0a1a */
[----:B------:R1:W-:Y:S01]  /*4b20*/  STS [R29], R6 ;  /* 0x000000061d007388 */ /* 0x0003e20000000800 */
[----:B------:R-:W-:Y:S01]  /*4b30*/  IMAD.IADD R26, R26, 0x1, R5 ;  /* 0x000000011a1a7824 */ /* 0x000fe200078e0205 */
[----:B------:R-:W-:Y:S01]  /*4b40*/  SEL R31, R24, R31, !P1 ;  /* 0x0000001f181f7207 */ /* 0x000fe20004800000 */
[----:B------:R-:W-:Y:S01]  /*4b50*/  VIADD R2, R2, 0x7 ;  /* 0x0000000702027836 */ /* 0x000fe20000000000 */
[----:B------:R2:W-:Y:S01]  /*4b60*/  STS [R4], R7 ;  /* 0x0000000704007388 */ /* 0x0005e20000000800 */
[----:B------:R-:W-:Y:S01]  /*4b70*/  LOP3.LUT P1, RZ, R9, 0x1, RZ, 0xc0, !PT ;  /* 0x0000000109ff7812 */ /* 0x000fe2000782c0ff */
[----:B------:R-:W-:Y:S01]  /*4b80*/  IMAD R27, R0, 0x12, R27 ;  /* 0x00000012001b7824 */ /* 0x000fe200078e021b */
[----:B------:R-:W-:-:S02]  /*4b90*/  LEA R31, R31, UR4, 0x2 ;  /* 0x000000041f1f7c11 */ /* 0x000fc4000f8e10ff */
[----:B------:R-:W-:Y:S01]  /*4ba0*/  SEL R2, R25, R2, !P1 ;  /* 0x0000000219027207 */ /* 0x000fe20004800000 */
[----:B-1----:R-:W-:Y:S01]  /*4bb0*/  IMAD.IADD R6, R3, 0x1, R25 ;  /* 0x0000000103067824 */ /* 0x002fe200078e0219 */
[----:B------:R-:W-:Y:S01]  /*4bc0*/  LOP3.LUT R3, R11, 0x1, RZ, 0xc, !PT ;  /* 0x000000010b037812 */ /* 0x000fe200078e0cff */
[----:B------:R-:W-:Y:S01]  /*4bd0*/  VIADD R27, R27, 0x8 ;  /* 0x000000081b1b7836 */ /* 0x000fe20000000000 */
[----:B------:R-:W-:Y:S01]  /*4be0*/  LOP3.LUT P1, RZ, R10, 0x1, RZ, 0xc0, !PT ;  /* 0x000000010aff7812 */ /* 0x000fe2000782c0ff */
[----:B--2---:R-:W-:Y:S01]  /*4bf0*/  IMAD.IADD R7, R23, 0x1, -R26 ;  /* 0x0000000117077824 */ /* 0x004fe200078e0a1a */
[----:B------:R1:W-:Y:S01]  /*4c00*/  STS [R31], R8 ;  /* 0x000000081f007388 */ /* 0x0003e20000000800 */
[----:B------:R-:W-:Y:S01]  /*4c10*/  IMAD.IADD R26, R26, 0x1, R3 ;  /* 0x000000011a1a7824 */ /* 0x000fe200078e0203 */
[----:B------:R-:W-:Y:S01]  /*4c20*/  SEL R27, R6, R27, !P1 ;  /* 0x0000001b061b7207 */ /* 0x000fe20004800000 */
[----:B------:R-:W-:Y:S01]  /*4c30*/  IMAD R7, R0, 0x12, R7 ;  /* 0x0000001200077824 */ /* 0x000fe200078e0207 */
[----:B------:R-:W-:Y:S01]  /*4c40*/  LOP3.LUT P1, RZ, R11, 0x1, RZ, 0xc0, !PT ;  /* 0x000000010bff7812 */ /* 0x000fe2000782c0ff */
[----:B------:R-:W-:Y:S01]  /*4c50*/  IMAD.IADD R4, R5, 0x1, R6 ;  /* 0x0000000105047824 */ /* 0x000fe200078e0206 */
[----:B------:R-:W-:Y:S01]  /*4c60*/  LEA R2, R2, UR4, 0x2 ;  /* 0x0000000402027c11 */ /* 0x000fe2000f8e10ff */
[----:B------:R-:W-:Y:S01]  /*4c70*/  VIADD R7, R7, 0x9 ;  /* 0x0000000907077836 */ /* 0x000fe20000000000 */
[----:B------:R-:W-:Y:S01]  /*4c80*/  LEA R27, R27, UR4, 0x2 ;  /* 0x000000041b1b7c11 */ /* 0x000fe2000f8e10ff */
[----:B------:R-:W-:-:S02]  /*4c90*/  IMAD.IADD R5, R23, 0x1, -R26 ;  /* 0x0000000117057824 */ /* 0x000fc400078e0a1a */
[----:B-1----:R-:W-:Y:S01]  /*4ca0*/  IMAD.IADD R8, R3, 0x1, R4 ;  /* 0x0000000103087824 */ /* 0x002fe200078e0204 */
[----:B------:R-:W-:Y:S01]  /*4cb0*/  LOP3.LUT R3, R12, 0x1, RZ, 0xc, !PT ;  /* 0x000000010c037812 */ /* 0x000fe200078e0cff */
[----:B------:R1:W-:Y:S01]  /*4cc0*/  STS [R2], R9 ;  /* 0x0000000902007388 */ /* 0x0003e20000000800 */
[----:B------:R-:W-:Y:S01]  /*4cd0*/  SEL R7, R4, R7, !P1 ;  /* 0x0000000704077207 */ /* 0x000fe20004800000 */
[----:B------:R-:W-:Y:S01]  /*4ce0*/  IMAD R4, R0, 0x12, R5 ;  /* 0x0000001200047824 */ /* 0x000fe200078e0205 */
[----:B------:R-:W-:Y:S01]  /*4cf0*/  LOP3.LUT R5, R13, 0x1, RZ, 0xc, !PT ;  /* 0x000000010d057812 */ /* 0x000fe200078e0cff */
[----:B------:R-:W-:Y:S01]  /*4d00*/  IMAD.IADD R26, R26, 0x1, R3 ;  /* 0x000000011a1a7824 */ /* 0x000fe200078e0203 */
[----:B------:R-:W-:Y:S01]  /*4d10*/  LOP3.LUT P1, RZ, R12, 0x1, RZ, 0xc0, !PT ;  /* 0x000000010cff7812 */ /* 0x000fe2000782c0ff */
[----:B------:R-:W-:Y:S01]  /*4d20*/  VIADD R6, R4, 0xa ;  /* 0x0000000a04067836 */ /* 0x000fe20000000000 */
[----:B------:R-:W-:Y:S01]  /*4d30*/  LEA R4, R7, UR4, 0x2 ;  /* 0x0000000407047c11 */ /* 0x000fe2000f8e10ff */
[----:B------:R-:W-:Y:S01]  /*4d40*/  IMAD.IADD R7, R23, 0x1, -R26 ;  /* 0x0000000117077824 */ /* 0x000fe200078e0a1a */
[----:B------:R-:W-:Y:S01]  /*4d50*/  STS [R27], R10 ;  /* 0x0000000a1b007388 */ /* 0x000fe20000000800 */
[----:B-1----:R-:W-:Y:S01]  /*4d60*/  IMAD.IADD R9, R3, 0x1, R8 ;  /* 0x0000000103097824 */ /* 0x002fe200078e0208 */
[----:B------:R-:W-:Y:S01]  /*4d70*/  LOP3.LUT R3, R14, 0x1, RZ, 0xc, !PT ;  /* 0x000000010e037812 */ /* 0x000fe200078e0cff */
[----:B------:R-:W-:Y:S01]  /*4d80*/  IMAD.IADD R2, R26, 0x1, R5 ;  /* 0x000000011a027824 */ /* 0x000fe200078e0205 */
[----:B------:R-:W-:Y:S01]  /*4d90*/  SEL R6, R8, R6, !P1 ;  /* 0x0000000608067207 */ /* 0x000fe20004800000 */
[----:B------:R-:W-:Y:S01]  /*4da0*/  IMAD R7, R0, 0x12, R7 ;  /* 0x0000001200077824 */ /* 0x000fe200078e0207 */
[----:B------:R1:W-:Y:S01]  /*4db0*/  STS [R4], R11 ;  /* 0x0000000b04007388 */ /* 0x0003e20000000800 */
[----:B------:R-:W-:Y:S01]  /*4dc0*/  IMAD.IADD R25, R23, 0x1, -R2 ;  /* 0x0000000117197824 */ /* 0x000fe200078e0a02 */
[----:B------:R-:W-:Y:S01]  /*4dd0*/  LOP3.LUT P1, RZ, R13, 0x1, RZ, 0xc0, !PT ;  /* 0x000000010dff7812 */ /* 0x000fe2000782c0ff */
[----:B------:R-:W-:-:S02]  /*4de0*/  IMAD.IADD R2, R2, 0x1, R3 ;  /* 0x0000000102027824 */ /* 0x000fc400078e0203 */
[----:B------:R-:W-:Y:S02]  /*4df0*/  IMAD R25, R0, 0x12, R25 ;  /* 0x0000001200197824 */ /* 0x000fe400078e0219 */
[----:B------:R-:W-:Y:S01]  /*4e00*/  VIADD R8, R7, 0xb ;  /* 0x0000000b07087836 */ /* 0x000fe20000000000 */
[----:B------:R-:W-:Y:S01]  /*4e10*/  LEA R7, R6, UR4, 0x2 ;  /* 0x0000000406077c11 */ /* 0x000fe2000f8e10ff */
[----:B------:R-:W-:Y:S02]  /*4e20*/  VIADD R25, R25, 0xc ;  /* 0x0000000c19197836 */ /* 0x000fe40000000000 */
[----:B-1----:R-:W-:Y:S01]  /*4e30*/  IMAD.IADD R4, R5, 0x1, R9 ;  /* 0x0000000105047824 */ /* 0x002fe200078e0209 */
[----:B------:R-:W-:Y:S01]  /*4e40*/  SEL R8, R9, R8, !P1 ;  /* 0x0000000809087207 */ /* 0x000fe20004800000 */
[----:B------:R-:W-:Y:S01]  /*4e50*/  IMAD.IADD R11, R23, 0x1, -R2 ;  /* 0x00000001170b7824 */ /* 0x000fe200078e0a02 */
[----:B------:R1:W-:Y:S01]  /*4e60*/  STS [R7], R12 ;  /* 0x0000000c07007388 */ /* 0x0003e20000000800 */
[----:B------:R-:W-:Y:S01]  /*4e70*/  IMAD.IADD R6, R3, 0x1, R4 ;  /* 0x0000000103067824 */ /* 0x000fe200078e0204 */
[----:B------:R-:W-:Y:S01]  /*4e80*/  LOP3.LUT R3, R15, 0x1, RZ, 0xc, !PT ;  /* 0x000000010f037812 */ /* 0x000fe200078e0cff */
[----:B------:R-:W-:Y:S01]  /*4e90*/  IMAD R11, R0, 0x12, R11 ;  /* 0x00000012000b7824 */ /* 0x000fe200078e020b */
[----:B------:R-:W-:-:S02]  /*4ea0*/  SEL R25, R4, R25, !P2 ;  /* 0x0000001904197207 */ /* 0x000fc40005000000 */
[----:B------:R-:W-:Y:S01]  /*4eb0*/  LOP3.LUT P2, RZ, R15, 0x1, RZ, 0xc0, !PT ;  /* 0x000000010fff7812 */ /* 0x000fe2000784c0ff */
[----:B------:R-:W-:Y:S01]  /*4ec0*/  VIADD R11, R11, 0xd ;  /* 0x0000000d0b0b7836 */ /* 0x000fe20000000000 */
[----:B------:R-:W-:Y:S01]  /*4ed0*/  LEA R8, R8, UR4, 0x2 ;  /* 0x0000000408087c11 */ /* 0x000fe2000f8e10ff */
[----:B------:R-:W-:Y:S01]  /*4ee0*/  IMAD.IADD R2, R2, 0x1, R3 ;  /* 0x0000000102027824 */ /* 0x000fe200078e0203 */
[----:B-1----:R-:W-:Y:S01]  /*4ef0*/  LOP3.LUT R7, R17, 0x1, RZ, 0xc, !PT ;  /* 0x0000000111077812 */ /* 0x002fe200078e0cff */
[----:B------:R-:W-:Y:S01]  /*4f00*/  IMAD.IADD R24, R3, 0x1, R6 ;  /* 0x0000000103187824 */ /* 0x000fe200078e0206 */
[----:B------:R-:W-:Y:S01]  /*4f10*/  LOP3.LUT R3, R16, 0x1, RZ, 0xc, !PT ;  /* 0x0000000110037812 */ /* 0x000fe200078e0cff */
[----:B------:R1:W-:Y:S01]  /*4f20*/  STS [R8], R13 ;  /* 0x0000000d08007388 */ /* 0x0003e20000000800 */
[----:B------:R-:W-:Y:S02]  /*4f30*/  SEL R12, R6, R11, !P2 ;  /* 0x0000000b060c7207 */ /* 0x000fe40005000000 */
[----:B------:R-:W-:Y:S01]  /*4f40*/  LEA R25, R25, UR4, 0x2 ;  /* 0x0000000419197c11 */ /* 0x000fe2000f8e10ff */
[----:B------:R-:W-:Y:S01]  /*4f50*/  IMAD.IADD R6, R2, 0x1, R3 ;  /* 0x0000000102067824 */ /* 0x000fe200078e0203 */
[----:B------:R-:W-:-:S02]  /*4f60*/  LOP3.LUT R11, R18, 0x1, RZ, 0xc, !PT ;  /* 0x00000001120b7812 */ /* 0x000fc400078e0cff */
[----:B------:R-:W-:Y:S01]  /*4f70*/  LOP3.LUT P2, RZ, R16, 0x1, RZ, 0xc0, !PT ;  /* 0x0000000110ff7812 */ /* 0x000fe2000784c0ff */
[----:B------:R-:W-:Y:S01]  /*4f80*/  IMAD.IADD R10, R6, 0x1, R7 ;  /* 0x00000001060a7824 */ /* 0x000fe200078e0207 */
[----:B------:R2:W-:Y:S01]  /*4f90*/  STS [R25], R14 ;  /* 0x0000000e19007388 */ /* 0x0005e20000000800 */
[C---:B-1----:R-:W-:Y:S01]  /*4fa0*/  IMAD.IADD R13, R23.reuse, 0x1, -R2 ;  /* 0x00000001170d7824 */ /* 0x042fe200078e0a02 */
[----:B0-----:R-:W-:Y:S01]  /*4fb0*/  ISETP.NE.AND P1, PT, RZ, UR5, PT ;  /* 0x00000005ff007c0c */ /* 0x001fe2000bf25270 */
[C---:B------:R-:W-:Y:S01]  /*4fc0*/  IMAD.IADD R27, R23.reuse, 0x1, -R10 ;  /* 0x00000001171b7824 */ /* 0x040fe200078e0a0a */
[----:B------:R-:W-:Y:S01]  /*4fd0*/  IADD3 R29, PT, PT, R23, -R10, -R11 ;  /* 0x8000000a171d7210 */ /* 0x000fe20007ffe80b */
[----:B------:R-:W-:Y:S01]  /*4fe0*/  IMAD R13, R0, 0x12, R13 ;  /* 0x00000012000d7824 */ /* 0x000fe200078e020d */
[----:B------:R-:W-:Y:S01]  /*4ff0*/  LEA R12, R12, UR4, 0x2 ;  /* 0x000000040c0c7c11 */ /* 0x000fe2000f8e10ff */
[----:B------:R-:W-:Y:S02]  /*5000*/  IMAD.IADD R2, R3, 0x1, R24 ;  /* 0x0000000103027824 */ /* 0x000fe400078e0218 */
[----:B------:R-:W-:-:S02]  /*5010*/  IMAD R27, R0, 0x12, R27 ;  /* 0x00000012001b7824 */ /* 0x000fc400078e021b */
[----:B--2---:R-:W-:Y:S01]  /*5020*/  IMAD.IADD R25, R23, 0x1, -R6 ;  /* 0x0000000117197824 */ /* 0x004fe200078e0a06 */
[----:B------:R-:W-:Y:S01]  /*5030*/  STS [R12], R15 ;  /* 0x0000000f0c007388 */ /* 0x000fe20000000800 */
[----:B------:R-:W-:Y:S02]  /*5040*/  VIADD R13, R13, 0xe ;  /* 0x0000000e0d0d7836 */ /* 0x000fe40000000000 */
[C---:B------:R-:W-:Y:S01]  /*5050*/  IMAD R25, R0.reuse, 0x12, R25 ;  /* 0x0000001200197824 */ /* 0x040fe200078e0219 */
[----:B------:R-:W0:Y:S01]  /*5060*/  @!P1 LDC.64 R8, c[0x0][0x3d8] ;  /* 0x0000f600ff089b82 */ /* 0x000e220000000a00 */
[----:B------:R-:W-:Y:S01]  /*5070*/  IMAD R29, R0, 0x12, R29 ;  /* 0x00000012001d7824 */ /* 0x000fe200078e021d */
[----:B------:R-:W-:Y:S01]  /*5080*/  SEL R13, R24, R13, !P2 ;  /* 0x0000000d180d7207 */ /* 0x000fe20005000000 */
[----:B------:R-:W-:Y:S02]  /*5090*/  VIADD R25, R25, 0xf ;  /* 0x0000000f19197836 */ /* 0x000fe40000000000 */
[----:B------:R-:W-:Y:S01]  /*50a0*/  IMAD.IADD R6, R7, 0x1, R2 ;  /* 0x0000000107067824 */ /* 0x000fe200078e0202 */
[----:B------:R-:W-:Y:S01]  /*50b0*/  LEA R13, R13, UR4, 0x2 ;  /* 0x000000040d0d7c11 */ /* 0x000fe2000f8e10ff */
[----:B------:R-:W-:Y:S01]  /*50c0*/  VIADD R27, R27, 0x10 ;  /* 0x000000101b1b7836 */ /* 0x000fe20000000000 */
[----:B------:R-:W-:Y:S01]  /*50d0*/  SEL R25, R2, R25, !P3 ;  /* 0x0000001902197207 */ /* 0x000fe20005800000 */
[----:B------:R-:W-:Y:S01]  /*50e0*/  VIADD R29, R29, 0x11 ;  /* 0x000000111d1d7836 */ /* 0x000fe20000000000 */
[----:B------:R-:W1:Y:S01]  /*50f0*/  @!P1 LDC.64 R4, c[0x0][0x3d8] ;  /* 0x0000f600ff049b82 */ /* 0x000e620000000a00 */
[----:B------:R-:W-:Y:S01]  /*5100*/  @P0 IMAD.IADD R29, R11, 0x1, R6 ;  /* 0x000000010b1d0824 */ /* 0x000fe200078e0206 */
[----:B------:R-:W-:Y:S01]  /*5110*/  SEL R27, R6, R27, !P4 ;  /* 0x0000001b061b7207 */ /* 0x000fe20006000000 */
[----:B------:R-:W-:Y:S01]  /*5120*/  STS [R13], R16 ;  /* 0x000000100d007388 */ /* 0x000fe20000000800 */
[----:B------:R-:W-:-:S02]  /*5130*/  LEA R10, R25, UR4, 0x2 ;  /* 0x00000004190a7c11 */ /* 0x000fc4000f8e10ff */
[----:B------:R-:W-:Y:S02]  /*5140*/  LEA R27, R27, UR4, 0x2 ;  /* 0x000000041b1b7c11 */ /* 0x000fe4000f8e10ff */
[----:B------:R-:W-:Y:S01]  /*5150*/  LEA R14, R29, UR4, 0x2 ;  /* 0x000000041d0e7c11 */ /* 0x000fe2000f8e10ff */
[----:B------:R2:W-:Y:S01]  /*5160*/  STS [R10], R17 ;  /* 0x000000110a007388 */ /* 0x0005e20000000800 */
[----:B------:R-:W-:Y:S02]  /*5170*/  CS2R R2, SRZ ;  /* 0x0000000000027805 */ /* 0x000fe4000001ff00 */
[C---:B------:R-:W-:Y:S01]  /*5180*/  ISETP.GE.AND P0, PT, R0.reuse, R21, PT ;  /* 0x000000150000720c */ /* 0x040fe20003f06270 */
[----:B------:R-:W3:Y:S01]  /*5190*/  @!P1 LDC.64 R24, c[0x0][0x3d0] ;  /* 0x0000f400ff189b82 */ /* 0x000ee20000000a00 */
[----:B------:R-:W-:Y:S04]  /*51a0*/  STS [R27], R18 ;  /* 0x000000121b007388 */ /* 0x000fe80000000800 */
[----:B------:R4:W-:Y:S03]  /*51b0*/  STS [R14], R19 ;  /* 0x000000130e007388 */ /* 0x0009e60000000800 */
[----:B------:R-:W-:Y:S01]  /*51c0*/  BAR.SYNC.DEFER_BLOCKING 0x0 ;  /* 0x0000000000007b1d */ /* 0x000fe20000010000 */
[----:B------:R-:W-:-:S07]  /*51d0*/  LEA R6, R0, UR4, 0x2 ;  /* 0x0000000400067c11 */ /* 0x000fce000f8e10ff */
[----:B--2---:R-:W2:Y:S01]  /*51e0*/  @P0 LDC.64 R16, c[0x0][0x390] ;  /* 0x0000e400ff100b82 */ /* 0x004ea20000000a00 */
[----:B------:R-:W5:Y:S01]  /*51f0*/  LDCU.64 UR4, c[0x0][0x398] ;  /* 0x00007300ff0477ac */ /* 0x000f620008000a00 */
[----:B0-----:R-:W3:Y:S04]  /*5200*/  @!P1 LDG.E.64 R8, desc[UR6][R8.64] ;  /* 0x0000000608089981 */ /* 0x001ee8000c1e1b00 */
[----:B-1----:R0:W5:Y:S01]  /*5210*/  @!P1 LDG.E.64 R2, desc[UR6][R4.64] ;  /* 0x0000000604029981 */ /* 0x002162000c1e1b00 */
[--C-:B------:R-:W-:Y:S02]  /*5220*/  IADD3 R22, PT, PT, R0, R22, R23.reuse ;  /* 0x0000001600167210 */ /* 0x100fe40007ffe017 */
[----:B----4-:R-:W-:Y:S01]  /*5230*/  CS2R R14, SRZ ;  /* 0x00000000000e7805 */ /* 0x010fe2000001ff00 */
[----:B------:R-:W-:Y:S01]  /*5240*/  IMAD.IADD R23, R20, 0x1, -R23 ;  /* 0x0000000114177824 */ /* 0x000fe200078e0a17 */
[----:B------:R-:W1:Y:S01]  /*5250*/  LDS R7, [R6] ;  /* 0x0000000006077984 */ /* 0x000e620000000800 */
[----:B------:R-:W-:Y:S03]  /*5260*/  BSSY.RECONVERGENT B0, `(.L_x_565) ;  /* 0x0000021000007945 */ /* 0x000fe60003800200 */
[----:B------:R4:W1:Y:S01]  /*5270*/  LDS R13, [R6+0x980] ;  /* 0x00098000060d7984 */ /* 0x0008620000000800 */
[----:B0-----:R-:W-:-:S02]  /*5280*/  VIADD R5, R22, 0xffffd540 ;  /* 0xffffd54016057836 */ /* 0x001fc40000000000 */
[----:B------:R-:W-:Y:S01]  /*5290*/  @!P0 IMAD.IADD R4, R23, 0x1, R0 ;  /* 0x0000000117048824 */ /* 0x000fe200078e0200 */
[----:B---3--:R-:W-:-:S05]  /*52a0*/  @!P1 IADD3 R15, P2, PT, -R8, R24, RZ ;  /* 0x00000018080f9210 */ /* 0x008fca0007f5e1ff */
[----:B------:R-:W-:Y:S01]  /*52b0*/  @!P1 IMAD.X R14, R25, 0x1, ~R9, P2 ;  /* 0x00000001190e9824 */ /* 0x000fe200010e0e09 */
[C---:B-----5:R-:W-:Y:S02]  /*52c0*/  @P0 IADD3 R9, P1, PT, R5.reuse, R2, RZ ;  /* 0x0000000205090210 */ /* 0x060fe40007f3e0ff */
[----:B------:R-:W-:Y:S02]  /*52d0*/  @!P0 IADD3 R11, P2, PT, R4, R15, RZ ;  /* 0x0000000f040b8210 */ /* 0x000fe40007f5e0ff */
[----:B------:R-:W-:Y:S02]  /*52e0*/  @P0 LEA.HI.X.SX32 R12, R5, R3, 0x1, P1 ;  /* 0x00000003050c0211 */ /* 0x000fe400008f0eff */
[----:B--2---:R-:W-:Y:S01]  /*52f0*/  @P0 LEA R8, P1, R9, R16, 0x2 ;  /* 0x0000001009080211 */ /* 0x004fe200078210ff */
[----:B------:R-:W-:Y:S01]  /*5300*/  VIADD R16, R0, 0x260 ;  /* 0x0000026000107836 */ /* 0x000fe20000000000 */
[----:B------:R-:W-:Y:S02]  /*5310*/  @!P0 LEA.HI.X.SX32 R4, R4, R14, 0x1, P2 ;  /* 0x0000000e04048211 */ /* 0x000fe400010f0eff */
[----:B------:R-:W-:-:S02]  /*5320*/  @!P0 LEA R10, P2, R11, UR4, 0x2 ;  /* 0x000000040b0a8c11 */ /* 0x000fc4000f8410ff */
[----:B------:R-:W-:Y:S02]  /*5330*/  @P0 LEA.HI.X R9, R9, R17, R12, 0x2, P1 ;  /* 0x0000001109090211 */ /* 0x000fe400008f140c */
[----:B------:R-:W-:-:S03]  /*5340*/  @!P0 LEA.HI.X R11, R11, UR5, R4, 0x2, P2 ;  /* 0x000000050b0b8c11 */ /* 0x000fc600090f1404 */
[----:B-1----:R4:W-:Y:S04]  /*5350*/  @P0 STG.E desc[UR6][R8.64], R7 ;  /* 0x0000000708000986 */ /* 0x0029e8000c101906 */
[----:B------:R4:W-:Y:S01]  /*5360*/  @!P0 STG.E desc[UR6][R10.64], R7 ;  /* 0x000000070a008986 */ /* 0x0009e2000c101906 */
[----:B------:R-:W-:Y:S02]  /*5370*/  IADD3 R5, P0, P1, R15, R23, R0 ;  /* 0x000000170f057210 */ /* 0x000fe4000791e000 */
[----:B------:R-:W-:-:S04]  /*5380*/  SHF.R.S32.HI R23, RZ, 0x1f, R23 ;  /* 0x0000001fff177819 */ /* 0x000fc80000011417 */
[----:B------:R-:W-:Y:S02]  /*5390*/  IADD3.X R12, PT, PT, R14, R23, RZ, P0, P1 ;  /* 0x000000170e0c7210 */ /* 0x000fe400007e24ff */
[----:B------:R-:W-:Y:S02]  /*53a0*/  ISETP.GE.AND P0, PT, R16, R21, PT ;  /* 0x000000151000720c */ /* 0x000fe40003f06270 */
[----:B------:R-:W-:-:S04]  /*53b0*/  LEA R4, P1, R5, UR4, 0x2 ;  /* 0x0000000405047c11 */ /* 0x000fc8000f8210ff */
[----:B------:R-:W-:-:S07]  /*53c0*/  LEA.HI.X R5, R5, UR5, R12, 0x2, P1 ;  /* 0x0000000505057c11 */ /* 0x000fce00088f140c */
[----:B----4-:R-:W-:Y:S05]  /*53d0*/  @!P0 BRA `(.L_x_566) ;  /* 0x0000000000208947 */ /* 0x010fea0003800000 */
        /* <DEDUP_REMOVED lines=8> */
.L_x_566:
[----:B------:R1:W-:Y:S02]  /*5460*/  STG.E desc[UR6][R4.64+0x980], R13 ;  /* 0x0009800d04007986 */ /* 0x0003e4000c101906 */
.L_x_567:
[----:B------:R-:W-:Y:S05]  /*5470*/  BSYNC.RECONVERGENT B0 ;  /* 0x0000000000007941 */ /* 0x000fea0003800200 */
.L_x_565:
[----:B------:R2:W3:Y:S01]  /*5480*/  LDS R7, [R6+0x1300] ;  /* 0x0013000006077984 */ /* 0x0004e20000000800 */
[----:B0-----:R-:W-:Y:S01]  /*5490*/  VIADD R8, R0, 0x4c0 ;  /* 0x000004c000087836 */ /* 0x001fe20000000000 */
[----:B------:R-:W-:Y:S04]  /*54a0*/  BSSY.RECONVERGENT B0, `(.L_x_568) ;  /* 0x000000c000007945 */ /* 0x000fe80003800200 */
[----:B------:R-:W-:-:S13]  /*54b0*/  ISETP.GE.AND P0, PT, R8, R21, PT ;  /* 0x000000150800720c */ /* 0x000fda0003f06270 */
[----:B--2---:R-:W-:Y:S05]  /*54c0*/  @!P0 BRA `(.L_x_569) ;  /* 0x0000000000208947 */ /* 0x004fea0003800000 */
[----:B------:R-:W0:Y:S01]  /*54d0*/  LDCU.64 UR4, c[0x0][0x390] ;  /* 0x00007200ff0477ac */ /* 0x000e220008000a00 */
[----:B------:R-:W-:-:S05]  /*54e0*/  VIADD R9, R22, 0xffffda00 ;  /* 0xffffda0016097836 */ /* 0x000fca0000000000 */
[----:B------:R-:W-:-:S04]  /*54f0*/  IADD3 R10, P0, PT, R9, R2, RZ ;  /* 0x00000002090a7210 */ /* 0x000fc80007f1e0ff */
[----:B------:R-:W-:Y:S02]  /*5500*/  LEA.HI.X.SX32 R9, R9, R3, 0x1, P0 ;  /* 0x0000000309097211 */ /* 0x000fe400000f0eff */
[----:B0-----:R-:W-:-:S04]  /*5510*/  LEA R8, P0, R10, UR4, 0x2 ;  /* 0x000000040a087c11 */ /* 0x001fc8000f8010ff */
[----:B------:R-:W-:-:S05]  /*5520*/  LEA.HI.X R9, R10, UR5, R9, 0x2, P0 ;  /* 0x000000050a097c11 */ /* 0x000fca00080f1409 */
[----:B---3--:R0:W-:Y:S01]  /*5530*/  STG.E desc[UR6][R8.64], R7 ;  /* 0x0000000708007986 */ /* 0x0081e2000c101906 */
[----:B------:R-:W-:Y:S05]  /*5540*/  BRA `(.L_x_570) ;  /* 0x0000000000047947 */ /* 0x000fea0003800000 */
.L_x_569:
[----:B---3--:R2:W-:Y:S02]  /*5550*/  STG.E desc[UR6][R4.64+0x1300], R7 ;  /* 0x0013000704007986 */ /* 0x0085e4000c101906 */
.L_x_570:
[----:B------:R-:W-:Y:S05]  /*5560*/  BSYNC.RECONVERGENT B0 ;  /* 0x0000000000007941 */ /* 0x000fea0003800200 */
.L_x_568:
[----:B0-2---:R0:W2:Y:S01]  /*5570*/  LDS R7, [R6+0x1c80] ;  /* 0x001c800006077984 */ /* 0x0050a20000000800 */
[----:B------:R-:W-:Y:S01]  /*5580*/  VIADD R8, R0, 0x720 ;  /* 0x0000072000087836 */ /* 0x000fe20000000000 */
[----:B------:R-:W-:Y:S04]  /*5590*/  BSSY.RECONVERGENT B0, `(.L_x_571) ;  /* 0x000000c000007945 */ /* 0x000fe80003800200 */
[----:B------:R-:W-:-:S13]  /*55a0*/  ISETP.GE.AND P0, PT, R8, R21, PT ;  /* 0x000000150800720c */ /* 0x000fda0003f06270 */
[----:B0-----:R-:W-:Y:S05]  /*55b0*/  @!P0 BRA `(.L_x_572) ;  /* 0x0000000000208947 */ /* 0x001fea0003800000 */
[----:B------:R-:W0:Y:S01]  /*55c0*/  LDCU.64 UR4, c[0x0][0x390] ;  /* 0x00007200ff0477ac */ /* 0x000e220008000a00 */
[----:B------:R-:W-:-:S05]  /*55d0*/  VIADD R9, R22, 0xffffdc60 ;  /* 0xffffdc6016097836 */ /* 0x000fca0000000000 */
[----:B------:R-:W-:-:S04]  /*55e0*/  IADD3 R10, P0, PT, R9, R2, RZ ;  /* 0x00000002090a7210 */ /* 0x000fc80007f1e0ff */
[----:B------:R-:W-:Y:S02]  /*55f0*/  LEA.HI.X.SX32 R9, R9, R3, 0x1, P0 ;  /* 0x0000000309097211 */ /* 0x000fe400000f0eff */
[----:B0-----:R-:W-:-:S04]  /*5600*/  LEA R8, P0, R10, UR4, 0x2 ;  /* 0x000000040a087c11 */ /* 0x001fc8000f8010ff */
[----:B------:R-:W-:-:S05]  /*5610*/  LEA.HI.X R9, R10, UR5, R9, 0x2, P0 ;  /* 0x000000050a097c11 */ /* 0x000fca00080f1409 */
[----:B--2---:R0:W-:Y:S01]  /*5620*/  STG.E desc[UR6][R8.64], R7 ;  /* 0x0000000708007986 */ /* 0x0041e2000c101906 */
[----:B------:R-:W-:Y:S05]  /*5630*/  BRA `(.L_x_573) ;  /* 0x0000000000047947 */ /* 0x000fea0003800000 */
.L_x_572:
[----:B--2---:R2:W-:Y:S02]  /*5640*/  STG.E desc[UR6][R4.64+0x1c80], R7 ;  /* 0x001c800704007986 */ /* 0x0045e4000c101906 */
.L_x_573:
[----:B------:R-:W-:Y:S05]  /*5650*/  BSYNC.RECONVERGENT B0 ;  /* 0x0000000000007941 */ /* 0x000fea0003800200 */
.L_x_571:
        /* <DEDUP_REMOVED lines=13> */
.L_x_575:
[----:B--2---:R2:W-:Y:S02]  /*5730*/  STG.E desc[UR6][R4.64+0x2600], R7 ;  /* 0x0026000704007986 */ /* 0x0045e4000c101906 */
.L_x_576:
[----:B------:R-:W-:Y:S05]  /*5740*/  BSYNC.RECONVERGENT B0 ;  /* 0x0000000000007941 */ /* 0x000fea0003800200 */
.L_x_574:
        /* <DEDUP_REMOVED lines=13> */
.L_x_578:
[----:B--2---:R2:W-:Y:S02]  /*5820*/  STG.E desc[UR6][R4.64+0x2f80], R7 ;  /* 0x002f800704007986 */ /* 0x0045e4000c101906 */
.L_x_579:
[----:B------:R-:W-:Y:S05]  /*5830*/  BSYNC.RECONVERGENT B0 ;  /* 0x0000000000007941 */ /* 0x000fea0003800200 */
.L_x_577:
        /* <DEDUP_REMOVED lines=13> */
.L_x_581:
[----:B--2---:R2:W-:Y:S02]  /*5910*/  STG.E desc[UR6][R4.64+0x3900], R7 ;  /* 0x0039000704007986 */ /* 0x0045e4000c101906 */
.L_x_582:
[----:B------:R-:W-:Y:S05]  /*5920*/  BSYNC.RECONVERGENT B0 ;  /* 0x0000000000007941 */ /* 0x000fea0003800200 */
.L_x_580:
        /* <DEDUP_REMOVED lines=13> */
.L_x_584:
[----:B--2---:R2:W-:Y:S02]  /*5a00*/  STG.E desc[UR6][R4.64+0x4280], R7 ;  /* 0x0042800704007986 */ /* 0x0045e4000c101906 */
.L_x_585:
[----:B------:R-:W-:Y:S05]  /*5a10*/  BSYNC.RECONVERGENT B0 ;  /* 0x0000000000007941 */ /* 0x000fea0003800200 */
.L_x_583:
        /* <DEDUP_REMOVED lines=13> */
.L_x_587:
[----:B--2---:R2:W-:Y:S02]  /*5af0*/  STG.E desc[UR6][R4.64+0x4c00], R7 ;  /* 0x004c000704007986 */ /* 0x0045e4000c101906 */
.L_x_588:
[----:B------:R-:W-:Y:S05]  /*5b00*/  BSYNC.RECONVERGENT B0 ;  /* 0x0000000000007941 */ /* 0x000fea0003800200 */
.L_x_586:
        /* <DEDUP_REMOVED lines=13> */
.L_x_590:
[----:B--2---:R2:W-:Y:S02]  /*5be0*/  STG.E desc[UR6][R4.64+0x5580], R7 ;  /* 0x0055800704007986 */ /* 0x0045e4000c101906 */
.L_x_591:
[----:B------:R-:W-:Y:S05]  /*5bf0*/  BSYNC.RECONVERGENT B0 ;  /* 0x0000000000007941 */ /* 0x000fea0003800200 */
.L_x_589:
        /* <DEDUP_REMOVED lines=13> */
.L_x_593:
[----:B--2---:R2:W-:Y:S02]  /*5cd0*/  STG.E desc[UR6][R4.64+0x5f00], R7 ;  /* 0x005f000704007986 */ /* 0x0045e4000c101906 */
.L_x_594:
[----:B------:R-:W-:Y:S05]  /*5ce0*/  BSYNC.RECONVERGENT B0 ;  /* 0x0000000000007941 */ /* 0x000fea0003800200 */
.L_x_592:
        /* <DEDUP_REMOVED lines=13> */
.L_x_596:
[----:B--2---:R2:W-:Y:S02]  /*5dc0*/  STG.E desc[UR6][R4.64+0x6880], R7 ;  /* 0x0068800704007986 */ /* 0x0045e4000c101906 */
.L_x_597:
[----:B------:R-:W-:Y:S05]  /*5dd0*/  BSYNC.RECONVERGENT B0 ;  /* 0x0000000000007941 */ /* 0x000fea0003800200 */
.L_x_595:
        /* <DEDUP_REMOVED lines=13> */
.L_x_599:
[----:B--2---:R2:W-:Y:S02]  /*5eb0*/  STG.E desc[UR6][R4.64+0x7200], R7 ;  /* 0x0072000704007986 */ /* 0x0045e4000c101906 */
.L_x_600:
[----:B------:R-:W-:Y:S05]  /*5ec0*/  BSYNC.RECONVERGENT B0 ;  /* 0x0000000000007941 */ /* 0x000fea0003800200 */
.L_x_598:
        /* <DEDUP_REMOVED lines=13> */
.L_x_602:
[----:B--2---:R2:W-:Y:S02]  /*5fa0*/  STG.E desc[UR6][R4.64+0x7b80], R7 ;  /* 0x007b800704007986 */ /* 0x0045e4000c101906 */
.L_x_603:
[----:B------:R-:W-:Y:S05]  /*5fb0*/  BSYNC.RECONVERGENT B0 ;  /* 0x0000000000007941 */ /* 0x000fea0003800200 */
.L_x_601:
        /* <DEDUP_REMOVED lines=13> */
.L_x_605:
[----:B--2---:R2:W-:Y:S02]  /*6090*/  STG.E desc[UR6][R4.64+0x8500], R7 ;  /* 0x0085000704007986 */ /* 0x0045e4000c101906 */
.L_x_606:
[----:B------:R-:W-:Y:S05]  /*60a0*/  BSYNC.RECONVERGENT B0 ;  /* 0x0000000000007941 */ /* 0x000fea0003800200 */
.L_x_604:
        /* <DEDUP_REMOVED lines=13> */
.L_x_608:
[----:B--2---:R2:W-:Y:S02]  /*6180*/  STG.E desc[UR6][R4.64+0x8e80], R7 ;  /* 0x008e800704007986 */ /* 0x0045e4000c101906 */
.L_x_609:
[----:B------:R-:W-:Y:S05]  /*6190*/  BSYNC.RECONVERGENT B0 ;  /* 0x0000000000007941 */ /* 0x000fea0003800200 */
.L_x_607:
        /* <DEDUP_REMOVED lines=13> */
.L_x_611:
[----:B--2---:R2:W-:Y:S02]  /*6270*/  STG.E desc[UR6][R4.64+0x9800], R7 ;  /* 0x0098000704007986 */ /* 0x0045e4000c101906 */
.L_x_612:
[----:B------:R-:W-:Y:S05]  /*6280*/  BSYNC.RECONVERGENT B0 ;  /* 0x0000000000007941 */ /* 0x000fea0003800200 */
.L_x_610:
[----:B0-2---:R0:W2:Y:S01]  /*6290*/  LDS R7, [R6+0xa180] ;  /* 0x00a1800006077984 */ /* 0x0050a20000000800 */
[----:B------:R-:W-:-:S05]  /*62a0*/  VIADD R0, R0, 0x2860 ;  /* 0x0000286000007836 */ /* 0x000fca0000000000 */
[----:B------:R-:W-:-:S13]  /*62b0*/  ISETP.GE.AND P0, PT, R0, R21, PT ;  /* 0x000000150000720c */ /* 0x000fda0003f06270 */
[----:B0-----:R-:W-:Y:S05]  /*62c0*/  @!P0 BRA `(.L_x_613) ;  /* 0x0000000000208947 */ /* 0x001fea0003800000 */
[----:B------:R-:W0:Y:S01]  /*62d0*/  LDCU.64 UR4, c[0x0][0x390] ;  /* 0x00007200ff0477ac */ /* 0x000e220008000a00 */
[----:B-1----:R-:W-:-:S05]  /*62e0*/  VIADD R5, R22, 0xfffffda0 ;  /* 0xfffffda016057836 */ /* 0x002fca0000000000 */
[----:B------:R-:W-:-:S04]  /*62f0*/  IADD3 R0, P0, PT, R5, R2, RZ ;  /* 0x0000000205007210 */ /* 0x000fc80007f1e0ff */
[----:B------:R-:W-:Y:S02]  /*6300*/  LEA.HI.X.SX32 R3, R5, R3, 0x1, P0 ;  /* 0x0000000305037211 */ /* 0x000fe400000f0eff */
[----:B0-----:R-:W-:-:S04]  /*6310*/  LEA R2, P0, R0, UR4, 0x2 ;  /* 0x0000000400027c11 */ /* 0x001fc8000f8010ff */
[----:B------:R-:W-:-:S05]  /*6320*/  LEA.HI.X R3, R0, UR5, R3, 0x2, P0 ;  /* 0x0000000500037c11 */ /* 0x000fca00080f1403 */
[----:B--2---:R-:W-:Y:S01]  /*6330*/  STG.E desc[UR6][R2.64], R7 ;  /* 0x0000000702007986 */ /* 0x004fe2000c101906 */
[----:B------:R-:W-:Y:S05]  /*6340*/  EXIT ;  /* 0x000000000000794d */ /* 0x000fea0003800000 */
.L_x_613:
[----:B--2---:R-:W-:Y:S01]  /*6350*/  STG.E desc[UR6][R4.64+0xa180], R7 ;  /* 0x00a1800704007986 */ /* 0x004fe2000c101906 */
[----:B------:R-:W-:Y:S05]  /*6360*/  EXIT ;  /* 0x000000000000794d */ /* 0x000fea0003800000 */
.L_x_501:
[----:B------:R-:W0:Y:S01]  /*6370*/  LDC R8, c[0x0][0x3b4] ;  /* 0x0000ed00ff087b82 */ /* 0x000e220000000800 */
[----:B------:R-:W-:Y:S01]  /*6380*/  ISETP.NE.AND P0, PT, R0, RZ, PT ;  /* 0x000000ff0000720c */ /* 0x000fe20003f05270 */
[----:B------:R-:W-:Y:S01]  /*6390*/  BSSY.RECONVERGENT B0, `(.L_x_614) ;  /* 0x000072e000007945 */ /* 0x000fe20003800200 */
[----:B0-----:R-:W-:-:S11]  /*63a0*/  IMAD.IADD R4, R8, 0x1, -R3 ;  /* 0x0000000108047824 */ /* 0x001fd600078e0a03 */
[----:B------:R-:W-:Y:S05]  /*63b0*/  @P0 BRA `(.L_x_615) ;  /* 0x0000003400380947 */ /* 0x000fea0003800000 */
[----:B------:R-:W0:Y:S01]  /*63c0*/  S2R R0, SR_TID.X ;  /* 0x0000000000007919 */ /* 0x000e220000002100 */
[----:B------:R-:W1:Y:S01]  /*63d0*/  LDCU.U8 UR4, c[0x0][0x3c0] ;  /* 0x00007800ff0477ac */ /* 0x000e620008000000 */
[----:B------:R-:W2:Y:S01]  /*63e0*/  LDCU.64 UR10, c[0x0][0x3d0] ;  /* 0x00007a00ff0a77ac */ /* 0x000ea20008000a00 */
[----:B------:R-:W3:Y:S01]  /*63f0*/  LDCU.64 UR12, c[0x0][0x380] ;  /* 0x00007000ff0c77ac */ /* 0x000ee20008000a00 */
[----:B-1----:R-:W-:-:S04]  /*6400*/  UISETP.NE.AND UP0, UPT, UR4, URZ, UPT ;  /* 0x000000ff0400728c */ /* 0x002fc8000bf05270 */
[----:B--2---:R-:W-:Y:S02]  /*6410*/  USEL UR4, UR10, URZ, !UP0 ;  /* 0x000000ff0a047287 */ /* 0x004fe4000c000000 */
[----:B------:R-:W-:Y:S01]  /*6420*/  USEL UR5, UR11, URZ, !UP0 ;  /* 0x000000ff0b057287 */ /* 0x000fe2000c000000 */
[C---:B0-----:R-:W-:Y:S02]  /*6430*/  LOP3.LUT R2, R0.reuse, 0x1f, RZ, 0xc0, !PT ;  /* 0x0000001f00027812 */ /* 0x041fe400078ec0ff */
[----:B------:R-:W-:-:S05]  /*6440*/  LOP3.LUT R7, R0, 0x3e0, RZ, 0xc0, !PT ;  /* 0x000003e000077812 */ /* 0x000fca00078ec0ff */
[----:B------:R-:W-:-:S04]  /*6450*/  IMAD R27, R7, 0x12, R2 ;  /* 0x00000012071b7824 */ /* 0x000fc800078e0202 */
[C---:B------:R-:W-:Y:S01]  /*6460*/  VIADD R7, R27.reuse, 0x20 ;  /* 0x000000201b077836 */ /* 0x040fe20000000000 */
[C---:B------:R-:W-:Y:S01]  /*6470*/  IADD3 R19, P0, P5, R27.reuse, UR4, R3 ;  /* 0x000000041b137c10 */ /* 0x040fe2000fd1e003 */
[C---:B------:R-:W-:Y:S01]  /*6480*/  VIADD R9, R27.reuse, 0x40 ;  /* 0x000000401b097836 */ /* 0x040fe20000000000 */
[CC--:B------:R-:W-:Y:S01]  /*6490*/  ISETP.GE.AND P4, PT, R27.reuse, R4.reuse, PT ;  /* 0x000000041b00720c */ /* 0x0c0fe20003f86270 */
[----:B------:R-:W-:Y:S01]  /*64a0*/  VIADD R3, R27, 0x80 ;  /* 0x000000801b037836 */ /* 0x000fe20000000000 */
[-C--:B------:R-:W-:Y:S01]  /*64b0*/  ISETP.GE.AND P3, PT, R7, R4.reuse, PT ;  /* 0x000000040700720c */ /* 0x080fe20003f66270 */
[----:B------:R-:W-:Y:S01]  /*64c0*/  VIADD R7, R27, 0x60 ;  /* 0x000000601b077836 */ /* 0x000fe20000000000 */
[----:B------:R-:W-:Y:S02]  /*64d0*/  IADD3.X R26, PT, PT, RZ, UR5, RZ, P0, P5 ;  /* 0x00000005ff1a7c10 */ /* 0x000fe400087ea4ff */
[----:B---3--:R-:W-:Y:S02]  /*64e0*/  LEA R2, P5, R19, UR12, 0x2 ;  /* 0x0000000c13027c11 */ /* 0x008fe4000f8a10ff */
[-C--:B------:R-:W-:Y:S01]  /*64f0*/  ISETP.GE.AND P1, PT, R7, R4.reuse, PT ;  /* 0x000000040700720c */ /* 0x080fe20003f26270 */
[----:B------:R-:W-:Y:S01]  /*6500*/  VIADD R7, R27, 0xa0 ;  /* 0x000000a01b077836 */ /* 0x000fe20000000000 */
[-C--:B------:R-:W-:Y:S01]  /*6510*/  ISETP.GE.AND P2, PT, R9, R4.reuse, PT ;  /* 0x000000040900720c */ /* 0x080fe20003f46270 */
[----:B------:R-:W-:Y:S01]  /*6520*/  VIADD R9, R27, 0xc0 ;  /* 0x000000c01b097836 */ /* 0x000fe20000000000 */
[----:B------:R-:W-:-:S02]  /*6530*/  ISETP.GE.AND P0, PT, R3, R4, PT ;  /* 0x000000040300720c */ /* 0x000fc40003f06270 */
[----:B------:R-:W-:Y:S02]  /*6540*/  LEA.HI.X R3, R19, UR13, R26, 0x2, P5 ;  /* 0x0000000d13037c11 */ /* 0x000fe4000a8f141a */
[-C--:B------:R-:W-:Y:S01]  /*6550*/  ISETP.GE.AND P6, PT, R7, R4.reuse, PT ;  /* 0x000000040700720c */ /* 0x080fe20003fc6270 */
[----:B------:R-:W-:Y:S01]  /*6560*/  VIADD R7, R27, 0xe0 ;  /* 0x000000e01b077836 */ /* 0x000fe20000000000 */
[-C--:B------:R-:W-:Y:S01]  /*6570*/  ISETP.GE.AND P5, PT, R9, R4.reuse, PT ;  /* 0x000000040900720c */ /* 0x080fe20003fa6270 */
[----:B------:R-:W2:Y:S01]  /*6580*/  @!P4 LDG.E R5, desc[UR6][R2.64] ;  /* 0x000000060205c981 */ /* 0x000ea2000c1e1900 */
[----:B------:R-:W-:Y:S02]  /*6590*/  VIADD R9, R27, 0x100 ;  /* 0x000001001b097836 */ /* 0x000fe40000000000 */
[-C--:B------:R-:W-:Y:S01]  /*65a0*/  ISETP.GE.AND P4, PT, R7, R4.reuse, PT ;  /* 0x000000040700720c */ /* 0x080fe20003f86270 */
[----:B------:R-:W-:Y:S01]  /*65b0*/  VIADD R7, R27, 0x120 ;  /* 0x000001201b077836 */ /* 0x000fe20000000000 */
[----:B------:R-:W3:Y:S01]  /*65c0*/  @!P3 LDG.E R6, desc[UR6][R2.64+0x80] ;  /* 0x000080060206b981 */ /* 0x000ee2000c1e1900 */
[----:B------:R-:W-:Y:S01]  /*65d0*/  ISETP.GE.AND P3, PT, R9, R4, PT ;  /* 0x000000040900720c */ /* 0x000fe20003f66270 */
[----:B------:R-:W-:-:S02]  /*65e0*/  VIADD R9, R27, 0x140 ;  /* 0x000001401b097836 */ /* 0x000fc40000000000 */
[----:B------:R-:W4:Y:S01]  /*65f0*/  @!P2 LDG.E R10, desc[UR6][R2.64+0x100] ;  /* 0x00010006020aa981 */ /* 0x000f22000c1e1900 */
[-C--:B------:R-:W-:Y:S01]  /*6600*/  ISETP.GE.AND P2, PT, R7, R4.reuse, PT ;  /* 0x000000040700720c */ /* 0x080fe20003f46270 */
[----:B------:R-:W-:Y:S02]  /*6610*/  VIADD R7, R27, 0x160 ;  /* 0x000001601b077836 */ /* 0x000fe40000000000 */
[----:B------:R-:W4:Y:S01]  /*6620*/  @!P1 LDG.E R11, desc[UR6][R2.64+0x180] ;  /* 0x00018006020b9981 */ /* 0x000f22000c1e1900 */
[-C--:B------:R-:W-:Y:S01]  /*6630*/  ISETP.GE.AND P1, PT, R9, R4.reuse, PT ;  /* 0x000000040900720c */ /* 0x080fe20003f26270 */
[----:B------:R-:W-:Y:S02]  /*6640*/  VIADD R9, R27, 0x180 ;  /* 0x000001801b097836 */ /* 0x000fe40000000000 */
[----:B------:R-:W4:Y:S01]  /*6650*/  @!P0 LDG.E R12, desc[UR6][R2.64+0x200] ;  /* 0x00020006020c8981 */ /* 0x000f22000c1e1900 */
        /* <DEDUP_REMOVED lines=15> */
[----:B------:R-:W-:-:S03]  /*6750*/  ISETP.GE.AND P2, PT, R9, R4, PT ;  /* 0x000000040900720c */ /* 0x000fc60003f46270 */
        /* <DEDUP_REMOVED lines=8> */
[----:B------:R0:W4:Y:S01]  /*67e0*/  @!P1 LDG.E R28, desc[UR6][R2.64+0x880] ;  /* 0x00088006021c9981 */ /* 0x000122000c1e1900 */
[----:B------:R-:W1:Y:S01]  /*67f0*/  S2R R32, SR_LANEID ;  /* 0x0000000000207919 */ /* 0x000e620000000000 */
[----:B------:R-:W0:Y:S01]  /*6800*/  S2UR UR5, SR_CgaCtaId ;  /* 0x00000000000579c3 */ /* 0x000e220000008800 */
[----:B------:R-:W-:Y:S01]  /*6810*/  SHF.R.U32.HI R35, RZ, 0x5, R0 ;  /* 0x00000005ff237819 */ /* 0x000fe20000011600 */
[----:B------:R-:W-:-:S02]  /*6820*/  UMOV UR4, 0x400 ;  /* 0x0000040000047882 */ /* 0x000fc40000000000 */
[----:B0-----:R-:W-:-:S04]  /*6830*/  ULEA UR4, UR5, UR4, 0x18 ;  /* 0x0000000405047291 */ /* 0x001fc8000f8ec0ff */
[----:B------:R-:W0:Y:S01]  /*6840*/  LDC R2, c[0x0][0x374] ;  /* 0x0000dd00ff027b82 */ /* 0x000e220000000800 */
[----:B------:R-:W-:Y:S01]  /*6850*/  IMAD R34, R0, 0x12, RZ ;  /* 0x0000001200227824 */ /* 0x000fe200078e02ff */
[----:B------:R-:W4:Y:S01]  /*6860*/  LDCU.U8 UR5, c[0x0][0x3c0] ;  /* 0x00007800ff0577ac */ /* 0x000f220008000000 */
[----:B-1----:R-:W-:-:S05]  /*6870*/  IMAD R7, R35, 0x240, R32 ;  /* 0x0000024023077824 */ /* 0x002fca00078e0220 */
[----:B------:R-:W-:Y:S01]  /*6880*/  LEA R7, R7, UR4, 0x2 ;  /* 0x0000000407077c11 */ /* 0x000fe2000f8e10ff */
[----:B0-----:R-:W-:Y:S02]  /*6890*/  IMAD R33, R2, UR8, R23 ;  /* 0x0000000802217c24 */ /* 0x001fe4000f8e0217 */
[----:B------:R-:W-:Y:S02]  /*68a0*/  VIADD R2, R34, 0x1 ;  /* 0x0000000122027836 */ /* 0x000fe40000000000 */
[----:B------:R-:W-:-:S05]  /*68b0*/  IMAD R33, R33, -0x2ac0, R8 ;  /* 0xffffd54021217824 */ /* 0x000fca00078e0208 */
[----:B------:R-:W-:Y:S01]  /*68c0*/  ISETP.GE.AND P4, PT, R2, R33, PT ;  /* 0x000000210200720c */ /* 0x000fe20003f86270 */
[----:B------:R-:W-:-:S05]  /*68d0*/  VIADD R2, R34, 0x7 ;  /* 0x0000000722027836 */ /* 0x000fca0000000000 */
[-C--:B------:R-:W-:Y:S01]  /*68e0*/  ISETP.GE.AND P0, PT, R2, R33.reuse, PT ;  /* 0x000000210200720c */ /* 0x080fe20003f06270 */
[C---:B------:R-:W-:Y:S02]  /*68f0*/  VIADD R2, R34.reuse, 0xb ;  /* 0x0000000b22027836 */ /* 0x040fe40000000000 */
[C---:B------:R-:W-:Y:S02]  /*6900*/  VIADD R46, R34.reuse, 0x3 ;  /* 0x00000003222e7836 */ /* 0x040fe40000000000 */
[C---:B------:R-:W-:Y:S02]  /*6910*/  VIADD R48, R34.reuse, 0x4 ;  /* 0x0000000422307836 */ /* 0x040fe40000000000 */
[C---:B------:R-:W-:Y:S01]  /*6920*/  VIADD R8, R34.reuse, 0x6 ;  /* 0x0000000622087836 */ /* 0x040fe20000000000 */
[----:B------:R-:W-:-:S04]  /*6930*/  ISETP.GE.AND P2, PT, R34, R33, PT ;  /* 0x000000212200720c */ /* 0x000fc80003f46270 */
[----:B------:R-:W-:Y:S01]  /*6940*/  ISETP.GE.AND P6, PT, R8, R33, PT ;  /* 0x000000210800720c */ /* 0x000fe20003fc6270 */
[C---:B------:R-:W-:Y:S02]  /*6950*/  VIADD R60, R34.reuse, 0xa ;  /* 0x0000000a223c7836 */ /* 0x040fe40000000000 */
[C---:B------:R-:W-:Y:S02]  /*6960*/  VIADD R58, R34.reuse, 0xf ;  /* 0x0000000f223a7836 */ /* 0x040fe40000000000 */
[----:B------:R-:W-:Y:S01]  /*6970*/  VIADD R56, R34, 0x10 ;  /* 0x0000001022387836 */ /* 0x000fe20000000000 */
[----:B--2---:R0:W-:Y:S04]  /*6980*/  STS [R7], R5 ;  /* 0x0000000507007388 */ /* 0x0041e80000000800 */
[----:B---3--:R-:W-:Y:S01]  /*6990*/  STS [R7+0x80], R6 ;  /* 0x0000800607007388 */ /* 0x008fe20000000800 */
[----:B0-----:R-:W-:-:S03]  /*69a0*/  IMAD R5, R32, 0x44, R7 ;  /* 0x0000004420057824 */ /* 0x001fc600078e0207 */
[----:B----4-:R-:W-:Y:S04]  /*69b0*/  STS [R7+0x100], R10 ;  /* 0x0001000a07007388 */ /* 0x010fe80000000800 */
        /* <DEDUP_REMOVED lines=8> */
[----:B------:R0:W-:Y:S04]  /*6a40*/  STS [R7+0x580], R4 ;  /* 0x0005800407007388 */ /* 0x0001e80000000800 */
[----:B------:R-:W-:Y:S04]  /*6a50*/  STS [R7+0x600], R20 ;  /* 0x0006001407007388 */ /* 0x000fe80000000800 */
[----:B------:R-:W-:Y:S04]  /*6a60*/  STS [R7+0x680], R21 ;  /* 0x0006801507007388 */ /* 0x000fe80000000800 */
[----:B------:R-:W-:Y:S04]  /*6a70*/  STS [R7+0x700], R22 ;  /* 0x0007001607007388 */ /* 0x000fe80000000800 */
[----:B------:R-:W-:Y:S04]  /*6a80*/  STS [R7+0x780], R24 ;  /* 0x0007801807007388 */ /* 0x000fe80000000800 */
[----:B------:R-:W-:Y:S04]  /*6a90*/  STS [R7+0x800], R25 ;  /* 0x0008001907007388 */ /* 0x000fe80000000800 */
[----:B------:R-:W-:Y:S01]  /*6aa0*/  STS [R7+0x880], R28 ;  /* 0x0008801c07007388 */ /* 0x000fe20000000800 */
[----:B------:R-:W-:-:S03]  /*6ab0*/  NOP ;  /* 0x0000000000007918 */ /* 0x000fc60000000000 */
[----:B------:R-:W1:Y:S04]  /*6ac0*/  LDS.64 R18, [R5+0x8] ;  /* 0x0000080005127984 */ /* 0x000e680000000a00 */
[----:B------:R-:W2:Y:S04]  /*6ad0*/  LDS.64 R26, [R5] ;  /* 0x00000000051a7984 */ /* 0x000ea80000000a00 */
[----:B------:R-:W3:Y:S04]  /*6ae0*/  LDS.64 R20, [R5+0x10] ;  /* 0x0000100005147984 */ /* 0x000ee80000000a00 */
[----:B------:R-:W4:Y:S04]  /*6af0*/  LDS.64 R30, [R5+0x18] ;  /* 0x00001800051e7984 */ /* 0x000f280000000a00 */
[----:B------:R-:W4:Y:S01]  /*6b00*/  LDS.64 R28, [R5+0x20] ;  /* 0x00002000051c7984 */ /* 0x000f220000000a00 */
[----:B0-----:R-:W-:-:S03]  /*6b10*/  VIADD R4, R34, 0x2 ;  /* 0x0000000222047836 */ /* 0x001fc60000000000 */
[----:B------:R-:W0:Y:S02]  /*6b20*/  LDS.64 R24, [R5+0x28] ;  /* 0x0000280005187984 */ /* 0x000e240000000a00 */
[----:B------:R-:W-:Y:S02]  /*6b30*/  ISETP.GE.AND P3, PT, R4, R33, PT ;  /* 0x000000210400720c */ /* 0x000fe40003f66270 */
[----:B------:R-:W0:Y:S04]  /*6b40*/  LDS.64 R22, [R5+0x30] ;  /* 0x0000300005167984 */ /* 0x000e280000000a00 */
[----:B------:R-:W0:Y:S01]  /*6b50*/  LDS.64 R16, [R5+0x38] ;  /* 0x0000380005107984 */ /* 0x000e220000000a00 */
[----:B------:R-:W-:Y:S01]  /*6b60*/  VIADD R4, R34, 0x8 ;  /* 0x0000000822047836 */ /* 0x000fe20000000000 */
[----:B-1----:R-:W-:-:S02]  /*6b70*/  LOP3.LUT R38, R18, 0x1, RZ, 0xc, !PT ;  /* 0x0000000112267812 */ /* 0x002fc400078e0cff */
[----:B--2---:R-:W-:Y:S02]  /*6b80*/  LOP3.LUT R36, R27, 0x1, RZ, 0xc, !PT ;  /* 0x000000011b247812 */ /* 0x004fe400078e0cff */
[----:B------:R-:W-:Y:S02]  /*6b90*/  SEL R38, R38, 0x1, !P3 ;  /* 0x0000000126267807 */ /* 0x000fe40005800000 */
[-C--:B------:R-:W-:Y:S02]  /*6ba0*/  ISETP.GE.AND P3, PT, R2, R33.reuse, PT ;  /* 0x000000210200720c */ /* 0x080fe40003f66270 */
[----:B------:R1:W2:Y:S01]  /*6bb0*/  LDS.64 R2, [R5+0x40] ;  /* 0x0000400005027984 */ /* 0x0002a20000000a00 */
[----:B------:R-:W-:Y:S02]  /*6bc0*/  SEL R36, R36, 0x1, !P4 ;  /* 0x0000000124247807 */ /* 0x000fe40006000000 */
[----:B------:R-:W-:Y:S02]  /*6bd0*/  ISETP.GE.AND P4, PT, R46, R33, PT ;  /* 0x000000212e00720c */ /* 0x000fe40003f86270 */
[----:B------:R-:W-:-:S02]  /*6be0*/  LOP3.LUT R39, R19, 0x1, RZ, 0xc, !PT ;  /* 0x0000000113277812 */ /* 0x000fc400078e0cff */
[-C--:B------:R-:W-:Y:S01]  /*6bf0*/  ISETP.GE.AND P1, PT, R4, R33.reuse, PT ;  /* 0x000000210400720c */ /* 0x080fe20003f26270 */
[----:B------:R-:W-:Y:S01]  /*6c00*/  VIADD R4, R34, 0xc ;  /* 0x0000000c22047836 */ /* 0x000fe20000000000 */
[----:B------:R-:W-:Y:S02]  /*6c10*/  SEL R39, R39, 0x1, !P4 ;  /* 0x0000000127277807 */ /* 0x000fe40006000000 */
[----:B------:R-:W-:Y:S02]  /*6c20*/  ISETP.GE.AND P4, PT, R48, R33, PT ;  /* 0x000000213000720c */ /* 0x000fe40003f86270 */
[----:B---3--:R-:W-:Y:S02]  /*6c30*/  LOP3.LUT R40, R20, 0x1, RZ, 0xc, !PT ;  /* 0x0000000114287812 */ /* 0x008fe400078e0cff */
[----:B------:R-:W-:Y:S02]  /*6c40*/  LOP3.LUT R37, R26, 0x1, RZ, 0xc, !PT ;  /* 0x000000011a257812 */ /* 0x000fe400078e0cff */
[----:B------:R-:W-:-:S02]  /*6c50*/  SEL R40, R40, 0x1, !P4 ;  /* 0x0000000128287807 */ /* 0x000fc40006000000 */
[-C--:B------:R-:W-:Y:S01]  /*6c60*/  ISETP.GE.AND P4, PT, R4, R33.reuse, PT ;  /* 0x000000210400720c */ /* 0x080fe20003f86270 */
[----:B------:R-:W-:Y:S01]  /*6c70*/  VIADD R4, R34, 0xe ;  /* 0x0000000e22047836 */ /* 0x000fe20000000000 */
[----:B----4-:R-:W-:Y:S01]  /*6c80*/  LOP3.LUT R42, R30, 0x1, RZ, 0xc, !PT ;  /* 0x000000011e2a7812 */ /* 0x010fe200078e0cff */
[----:B------:R-:W-:Y:S01]  /*6c90*/  VIADD R6, R34, 0x5 ;  /* 0x0000000522067836 */ /* 0x000fe20000000000 */
[----:B------:R-:W-:Y:S02]  /*6ca0*/  SEL R37, R37, 0x1, !P2 ;  /* 0x0000000125257807 */ /* 0x000fe40005000000 */
[----:B------:R-:W-:Y:S02]  /*6cb0*/  SEL R42, R42, 0x1, !P6 ;  /* 0x000000012a2a7807 */ /* 0x000fe40007000000 */
[-C--:B------:R-:W-:Y:S02]  /*6cc0*/  ISETP.GE.AND P6, PT, R4, R33.reuse, PT ;  /* 0x000000210400720c */ /* 0x080fe40003fc6270 */
[----:B------:R-:W-:-:S02]  /*6cd0*/  ISETP.GE.AND P5, PT, R6, R33, PT ;  /* 0x000000210600720c */ /* 0x000fc40003fa6270 */
[----:B------:R-:W-:Y:S02]  /*6ce0*/  LOP3.LUT R41, R21, 0x1, RZ, 0xc, !PT ;  /* 0x0000000115297812 */ /* 0x000fe400078e0cff */
[----:B------:R-:W-:Y:S01]  /*6cf0*/  IADD3 R4, PT, PT, R38, R36, R37 ;  /* 0x0000002426047210 */ /* 0x000fe20007ffe025 */
[----:B------:R-:W-:Y:S01]  /*6d00*/  VIADD R6, R34, 0x9 ;  /* 0x0000000922067836 */ /* 0x000fe20000000000 */
[----:B------:R-:W-:Y:S02]  /*6d10*/  LOP3.LUT R44, R28, 0x1, RZ, 0xc, !PT ;  /* 0x000000011c2c7812 */ /* 0x000fe400078e0cff */
[----:B------:R-:W-:Y:S02]  /*6d20*/  SEL R41, R41, 0x1, !P5 ;  /* 0x0000000129297807 */ /* 0x000fe40006800000 */
[----:B------:R-:W-:Y:S02]  /*6d30*/  LOP3.LUT R43, R31, 0x1, RZ, 0xc, !PT ;  /* 0x000000011f2b7812 */ /* 0x000fe400078e0cff */
[----:B------:R-:W-:-:S02]  /*6d40*/  IADD3 R4, PT, PT, R40, R39, R4 ;  /* 0x0000002728047210 */ /* 0x000fc40007ffe004 */
[----:B------:R-:W-:Y:S02]  /*6d50*/  SEL R44, R44, 0x1, !P1 ;  /* 0x000000012c2c7807 */ /* 0x000fe40004800000 */
[-C--:B------:R-:W-:Y:S02]  /*6d60*/  ISETP.GE.AND P2, PT, R6, R33.reuse, PT ;  /* 0x000000210600720c */ /* 0x080fe40003f46270 */
[----:B------:R-:W-:Y:S02]  /*6d70*/  SEL R43, R43, 0x1, !P0 ;  /* 0x000000012b2b7807 */ /* 0x000fe40004000000 */
[----:B------:R-:W-:Y:S02]  /*6d80*/  LOP3.LUT R45, R29, 0x1, RZ, 0xc, !PT ;  /* 0x000000011d2d7812 */ /* 0x000fe400078e0cff */
[----:B------:R-:W-:Y:S02]  /*6d90*/  ISETP.GE.AND P1, PT, R60, R33, PT ;  /* 0x000000213c00720c */ /* 0x000fe40003f26270 */
[----:B0-----:R-:W-:-:S02]  /*6da0*/  LOP3.LUT R50, R24, 0x1, RZ, 0xc, !PT ;  /* 0x0000000118327812 */ /* 0x001fc400078e0cff */
[----:B------:R-:W-:Y:S01]  /*6db0*/  IADD3 R4, PT, PT, R42, R41, R4 ;  /* 0x000000292a047210 */ /* 0x000fe20007ffe004 */
[----:B------:R-:W-:Y:S01]  /*6dc0*/  VIADD R6, R34, 0xd ;  /* 0x0000000d22067836 */ /* 0x000fe20000000000 */
[----:B------:R-:W-:Y:S02]  /*6dd0*/  SEL R45, R45, 0x1, !P2 ;  /* 0x000000012d2d7807 */ /* 0x000fe40005000000 */
[----:B------:R-:W-:Y:S02]  /*6de0*/  SEL R50, R50, 0x1, !P1 ;  /* 0x0000000132327807 */ /* 0x000fe40004800000 */
[----:B------:R-:W-:Y:S02]  /*6df0*/  LOP3.LUT R47, R25, 0x1, RZ, 0xc, !PT ;  /* 0x00000001192f7812 */ /* 0x000fe400078e0cff */
[----:B------:R-:W-:Y:S02]  /*6e00*/  LOP3.LUT R54, R22, 0x1, RZ, 0xc, !PT ;  /* 0x0000000116367812 */ /* 0x000fe400078e0cff */
[----:B------:R-:W-:-:S02]  /*6e10*/  IADD3 R4, PT, PT, R44, R43, R4 ;  /* 0x0000002b2c047210 */ /* 0x000fc40007ffe004 */
[----:B------:R-:W-:Y:S02]  /*6e20*/  ISETP.GE.AND P5, PT, R6, R33, PT ;  /* 0x000000210600720c */ /* 0x000fe40003fa6270 */
[----:B------:R-:W-:Y:S02]  /*6e30*/  LOP3.LUT R49, R23, 0x1, RZ, 0xc, !PT ;  /* 0x0000000117317812 */ /* 0x000fe400078e0cff */
[----:B------:R-:W-:Y:S02]  /*6e40*/  LOP3.LUT R52, R16, 0x1, RZ, 0xc, !PT ;  /* 0x0000000110347812 */ /* 0x000fe400078e0cff */
[----:B------:R-:W-:Y:S02]  /*6e50*/  SEL R47, R47, 0x1, !P3 ;  /* 0x000000012f2f7807 */ /* 0x000fe40005800000 */
[----:B------:R-:W-:Y:S02]  /*6e60*/  SEL R54, R54, 0x1, !P4 ;  /* 0x0000000136367807 */ /* 0x000fe40006000000 */
[----:B-1----:R-:W-:Y:S01]  /*6e70*/  IADD3 R5, PT, PT, R50, R45, R4 ;  /* 0x0000002d32057210 */ /* 0x002fe20007ffe004 */
[----:B------:R-:W-:Y:S01]  /*6e80*/  VIADD R6, R34, 0x11 ;  /* 0x0000001122067836 */ /* 0x000fe20000000000 */
[----:B------:R-:W-:-:S02]  /*6e90*/  ISETP.GE.AND P2, PT, R58, R33, PT ;  /* 0x000000213a00720c */ /* 0x000fc40003f46270 */
[----:B------:R-:W-:Y:S02]  /*6ea0*/  ISETP.GE.AND P1, PT, R56, R33, PT ;  /* 0x000000213800720c */ /* 0x000fe40003f26270 */
[----:B------:R-:W-:Y:S02]  /*6eb0*/  LOP3.LUT R51, R17, 0x1, RZ, 0xc, !PT ;  /* 0x0000000111337812 */ /* 0x000fe400078e0cff */
[----:B--2---:R-:W-:Y:S02]  /*6ec0*/  LOP3.LUT R4, R2, 0x1, RZ, 0xc, !PT ;  /* 0x0000000102047812 */ /* 0x004fe400078e0cff */
[----:B------:R-:W-:Y:S02]  /*6ed0*/  SEL R49, R49, 0x1, !P5 ;  /* 0x0000000131317807 */ /* 0x000fe40006800000 */
[----:B------:R-:W-:Y:S02]  /*6ee0*/  SEL R52, R52, 0x1, !P6 ;  /* 0x0000000134347807 */ /* 0x000fe40007000000 */
[----:B------:R-:W-:-:S02]  /*6ef0*/  IADD3 R5, PT, PT, R54, R47, R5 ;  /* 0x0000002f36057210 */ /* 0x000fc40007ffe005 */
[----:B------:R-:W-:Y:S02]  /*6f00*/  ISETP.GE.AND P0, PT, R6, R33, PT ;  /* 0x000000210600720c */ /* 0x000fe40003f06270 */
[----:B------:R-:W-:Y:S02]  /*6f10*/  LOP3.LUT R53, R3, 0x1, RZ, 0xc, !PT ;  /* 0x0000000103357812 */ /* 0x000fe400078e0cff */
[----:B------:R-:W-:Y:S02]  /*6f20*/  SEL R51, R51, 0x1, !P2 ;  /* 0x0000000133337807 */ /* 0x000fe40005000000 */
[----:B------:R-:W-:Y:S02]  /*6f30*/  SEL R4, R4, 0x1, !P1 ;  /* 0x0000000104047807 */ /* 0x000fe40004800000 */
[----:B------:R-:W-:Y:S02]  /*6f40*/  IADD3 R5, PT, PT, R52, R49, R5 ;  /* 0x0000003134057210 */ /* 0x000fe40007ffe005 */
[----:B------:R-:W-:-:S02]  /*6f50*/  SEL R53, R53, 0x1, !P0 ;  /* 0x0000000135357807 */ /* 0x000fc40004000000 */
        /* <DEDUP_REMOVED lines=12> */
[----:B------:R-:W0:Y:S07]  /*7020*/  SHFL.UP P0, R62, R55, 0x10, RZ ;  /* 0x06000000373e7989 */ /* 0x000e2e00000000ff */
        /* <DEDUP_REMOVED lines=17> */
[----:B------:R-:W-:Y:S02]  /*7140*/  SEL R12, R15, R12, !P0 ;  /* 0x0000000c0f0c7207 */ /* 0x000fe40004000000 */
[----:B------:R-:W-:Y:S01]  /*7150*/  ISETP.NE.AND P0, PT, R35, 0x5, PT ;  /* 0x000000052300780c */ /* 0x000fe20003f05270 */
[----:B------:R-:W-:-:S03]  /*7160*/  IMAD.IADD R9, R9, 0x1, R8 ;  /* 0x0000000109097824 */ /* 0x000fc600078e0208 */
        /* <DEDUP_REMOVED lines=16> */
[----:B------:R-:W-:Y:S01]  /*7270*/  SEL R57, R5, R8, !P0 ;  /* 0x0000000805397207 */ /* 0x000fe20004000000 */
[----:B------:R-:W-:Y:S01]  /*7280*/  IMAD.IADD R4, R38, 0x1, R55 ;  /* 0x0000000126047824 */ /* 0x000fe200078e0237 */
[----:B------:R-:W1:Y:S01]  /*7290*/  LDS.128 R8, [UR4+0x40] ;  /* 0x00004004ff087984 */ /* 0x000e620008000c00 */
[----:B------:R-:W-:Y:S01]  /*72a0*/  IMAD.IADD R6, R6, 0x1, R5 ;  /* 0x0000000106067824 */ /* 0x000fe200078e0205 */
[----:B------:R-:W-:Y:S01]  /*72b0*/  BAR.SYNC.DEFER_BLOCKING 0x0 ;  /* 0x0000000000007b1d */ /* 0x000fe20000010000 */
[----:B------:R-:W-:Y:S01]  /*72c0*/  ISETP.NE.AND P0, PT, R35, 0xb, PT ;  /* 0x0000000b2300780c */ /* 0x000fe20003f05270 */
[----:B------:R-:W-:Y:S02]  /*72d0*/  IMAD.IADD R5, R39, 0x1, R4 ;  /* 0x0000000127057824 */ /* 0x000fe400078e0204 */
[----:B------:R-:W-:Y:S01]  /*72e0*/  IMAD.IADD R7, R7, 0x1, R6 ;  /* 0x0000000107077824 */ /* 0x000fe200078e0206 */
[----:B------:R-:W-:Y:S01]  /*72f0*/  SEL R57, R6, R57, !P0 ;  /* 0x0000003906397207 */ /* 0x000fe20004000000 */
[----:B------:R-:W-:Y:S01]  /*7300*/  IMAD.IADD R6, R40, 0x1, R5 ;  /* 0x0000000128067824 */ /* 0x000fe200078e0205 */
[----:B------:R-:W-:Y:S01]  /*7310*/  ISETP.NE.AND P0, PT, R35, 0xc, PT ;  /* 0x0000000c2300780c */ /* 0x000fe20003f05270 */
[----:B0-----:R-:W-:-:S03]  /*7320*/  IMAD.IADD R64, R7, 0x1, R12 ;  /* 0x0000000107407824 */ /* 0x001fc600078e020c */
[----:B------:R-:W-:Y:S01]  /*7330*/  SEL R59, R7, R57, !P0 ;  /* 0x00000039073b7207 */ /* 0x000fe20004000000 */
[----:B------:R-:W-:Y:S01]  /*7340*/  IMAD.IADD R57, R41, 0x1, R6 ;  /* 0x0000000129397824 */ /* 0x000fe200078e0206 */
[----:B------:R-:W-:-:S03]  /*7350*/  ISETP.NE.AND P0, PT, R35, 0xd, PT ;  /* 0x0000000d2300780c */ /* 0x000fc60003f05270 */
[----:B------:R-:W-:Y:S01]  /*7360*/  IMAD.IADD R12, R42, 0x1, R57 ;  /* 0x000000012a0c7824 */ /* 0x000fe200078e0239 */
[----:B------:R-:W-:Y:S01]  /*7370*/  SEL R59, R64, R59, !P0 ;  /* 0x0000003b403b7207 */ /* 0x000fe20004000000 */
[----:B------:R-:W-:Y:S01]  /*7380*/  IMAD.IADD R64, R13, 0x1, R64 ;  /* 0x000000010d407824 */ /* 0x000fe200078e0240 */
[----:B------:R-:W-:Y:S01]  /*7390*/  ISETP.NE.AND P0, PT, R35, 0xe, PT ;  /* 0x0000000e2300780c */ /* 0x000fe20003f05270 */
[----:B------:R-:W-:-:S03]  /*73a0*/  IMAD.IADD R13, R43, 0x1, R12 ;  /* 0x000000012b0d7824 */ /* 0x000fc600078e020c */
[----:B------:R-:W-:Y:S01]  /*73b0*/  SEL R59, R64, R59, !P0 ;  /* 0x0000003b403b7207 */ /* 0x000fe20004000000 */
[----:B------:R-:W-:Y:S02]  /*73c0*/  IMAD.IADD R64, R14, 0x1, R64 ;  /* 0x000000010e407824 */ /* 0x000fe400078e0240 */
[----:B------:R-:W-:Y:S01]  /*73d0*/  IMAD.IADD R14, R44, 0x1, R13 ;  /* 0x000000012c0e7824 */ /* 0x000fe200078e020d */
[----:B------:R-:W-:-:S03]  /*73e0*/  ISETP.NE.AND P0, PT, R35, 0xf, PT ;  /* 0x0000000f2300780c */ /* 0x000fc60003f05270 */
[----:B------:R-:W-:Y:S01]  /*73f0*/  IMAD.IADD R61, R45, 0x1, R14 ;  /* 0x000000012d3d7824 */ /* 0x000fe200078e020e */
[----:B------:R-:W-:Y:S01]  /*7400*/  ISETP.NE.AND P3, PT, R32, RZ, PT ;  /* 0x000000ff2000720c */ /* 0x000fe20003f65270 */
[----:B------:R-:W-:Y:S02]  /*7410*/  IMAD.IADD R15, R15, 0x1, R64 ;  /* 0x000000010f0f7824 */ /* 0x000fe400078e0240 */
[----:B------:R-:W-:Y:S01]  /*7420*/  IMAD.IADD R32, R50, 0x1, R61 ;  /* 0x0000000132207824 */ /* 0x000fe200078e023d */
[----:B------:R-:W-:Y:S02]  /*7430*/  SEL R59, R64, R59, !P0 ;  /* 0x0000003b403b7207 */ /* 0x000fe40004000000 */
[----:B------:R-:W-:Y:S01]  /*7440*/  ISETP.NE.AND P0, PT, R35, 0x10, PT ;  /* 0x000000102300780c */ /* 0x000fe20003f05270 */
[----:B------:R-:W-:Y:S02]  /*7450*/  IMAD.IADD R63, R47, 0x1, R32 ;  /* 0x000000012f3f7824 */ /* 0x000fe400078e0220 */
[C---:B-1----:R-:W-:Y:S01]  /*7460*/  IMAD.IADD R8, R15.reuse, 0x1, R8 ;  /* 0x000000010f087824 */ /* 0x042fe200078e0208 */
[----:B------:R-:W-:Y:S01]  /*7470*/  SEL R59, R15, R59, !P0 ;  /* 0x0000003b0f3b7207 */ /* 0x000fe20004000000 */
[----:B------:R-:W-:Y:S01]  /*7480*/  IMAD.IADD R15, R54, 0x1, R63 ;  /* 0x00000001360f7824 */ /* 0x000fe200078e023f */
[----:B------:R-:W-:-:S03]  /*7490*/  ISETP.NE.AND P0, PT, R35, 0x11, PT ;  /* 0x000000112300780c */ /* 0x000fc60003f05270 */
[----:B------:R-:W-:Y:S01]  /*74a0*/  IMAD.IADD R11, R49, 0x1, R15 ;  /* 0x00000001310b7824 */ /* 0x000fe200078e020f */
[----:B------:R-:W-:Y:S01]  /*74b0*/  SEL R59, R8, R59, !P0 ;  /* 0x0000003b083b7207 */ /* 0x000fe20004000000 */
[----:B------:R-:W-:Y:S01]  /*74c0*/  IMAD.IADD R8, R9, 0x1, R8 ;  /* 0x0000000109087824 */ /* 0x000fe200078e0208 */
[----:B------:R-:W-:Y:S01]  /*74d0*/  LOP3.LUT R7, R2, 0x1, RZ, 0xc, !PT ;  /* 0x0000000102077812 */ /* 0x000fe200078e0cff */
[----:B------:R-:W-:Y:S01]  /*74e0*/  IMAD.IADD R9, R52, 0x1, R11 ;  /* 0x0000000134097824 */ /* 0x000fe200078e020b */
[----:B------:R-:W-:Y:S02]  /*74f0*/  ISETP.NE.AND P2, PT, R35, 0x12, PT ;  /* 0x000000122300780c */ /* 0x000fe40003f45270 */
[----:B------:R-:W-:Y:S01]  /*7500*/  SEL R7, R7, 0x1, !P1 ;  /* 0x0000000107077807 */ /* 0x000fe20004800000 */
[----:B------:R-:W-:-:S04]  /*7510*/  IMAD.IADD R35, R51, 0x1, R9 ;  /* 0x0000000133237824 */ /* 0x000fc800078e0209 */
[----:B------:R-:W-:Y:S01]  /*7520*/  IMAD.IADD R65, R7, 0x1, R35 ;  /* 0x0000000107417824 */ /* 0x000fe200078e0223 */
[----:B------:R-:W-:Y:S02]  /*7530*/  ISETP.GE.U32.AND P0, PT, R0, 0x20, PT ;  /* 0x000000200000780c */ /* 0x000fe40003f06070 */
[----:B------:R-:W-:Y:S02]  /*7540*/  SEL R59, R8, R59, !P2 ;  /* 0x0000003b083b7207 */ /* 0x000fe40005000000 */
[----:B------:R-:W-:Y:S02]  /*7550*/  IADD3 R62, PT, PT, R62, -R53, -R65 ;  /* 0x800000353e3e7210 */ /* 0x000fe40007ffe841 */
[----:B------:R-:W-:Y:S02]  /*7560*/  SEL R59, R59, RZ, P0 ;  /* 0x000000ff3b3b7207 */ /* 0x000fe40000000000 */
[----:B------:R-:W-:Y:S02]  /*7570*/  SEL R62, R62, RZ, P3 ;  /* 0x000000ff3e3e7207 */ /* 0x000fe40001800000 */
[----:B------:R-:W-:-:S03]  /*7580*/  IADD3 R10, PT, PT, R8, R33, R10 ;  /* 0x00000021080a7210 */ /* 0x000fc60007ffe00a */
[----:B------:R-:W-:-:S05]  /*7590*/  IMAD.IADD R59, R59, 0x1, R62 ;  /* 0x000000013b3b7824 */ /* 0x000fca00078e023e */
[--C-:B------:R-:W-:Y:S01]  /*75a0*/  IADD3 R46, PT, PT, R46, -R4, -R59.reuse ;  /* 0x800000042e2e7210 */ /* 0x100fe20007ffe83b */
[----:B------:R-:W-:Y:S01]  /*75b0*/  VIADD R4, R10, 0xffffd540 ;  /* 0xffffd5400a047836 */ /* 0x000fe20000000000 */
[--C-:B------:R-:W-:Y:S02]  /*75c0*/  IADD3 R48, PT, PT, R48, -R5, -R59.reuse ;  /* 0x8000000530307210 */ /* 0x100fe40007ffe83b */
[--C-:B------:R-:W-:Y:S01]  /*75d0*/  IADD3 R56, PT, PT, R56, -R35, -R59.reuse ;  /* 0x8000002338387210 */ /* 0x100fe20007ffe83b */
[----:B------:R-:W-:Y:S01]  /*75e0*/  IMAD.IADD R5, R33, 0x1, -R4 ;  /* 0x0000000121057824 */ /* 0x000fe200078e0a04 */
[C-C-:B------:R-:W-:Y:S02]  /*75f0*/  IADD3 R35, PT, PT, R34.reuse, -R6, -R59.reuse ;  /* 0x8000000622237210 */ /* 0x140fe40007ffe83b */
[----:B------:R-:W-:Y:S01]  /*7600*/  IADD3 R6, PT, PT, R34, -R14, -R59 ;  /* 0x8000000e22067210 */ /* 0x000fe20007ffe83b */
[----:B------:R-:W-:Y:S01]  /*7610*/  IMAD.IADD R14, R59, 0x1, R5 ;  /* 0x000000013b0e7824 */ /* 0x000fe200078e0205 */
[----:B------:R-:W-:-:S02]  /*7620*/  IADD3 R58, PT, PT, R58, -R9, -R59 ;  /* 0x800000093a3a7210 */ /* 0x000fc40007ffe83b */
[C---:B------:R-:W-:Y:S02]  /*7630*/  IADD3 R9, PT, PT, R34.reuse, -R32, -R59 ;  /* 0x8000002022097210 */ /* 0x040fe40007ffe83b */
[----:B------:R-:W-:Y:S02]  /*7640*/  ISETP.NE.AND P0, PT, R53, RZ, PT ;  /* 0x000000ff3500720c */ /* 0x000fe40003f05270 */
[C---:B------:R-:W-:Y:S02]  /*7650*/  ISETP.NE.AND P1, PT, R37.reuse, RZ, PT ;  /* 0x000000ff2500720c */ /* 0x040fe40003f25270 */
[C---:B------:R-:W-:Y:S01]  /*7660*/  IADD3 R32, PT, PT, R34.reuse, -R59, -R37 ;  /* 0x8000003b22207210 */ /* 0x040fe20007ffe825 */
[----:B------:R-:W-:Y:S01]  /*7670*/  IMAD.IADD R37, R37, 0x1, R14 ;  /* 0x0000000125257824 */ /* 0x000fe200078e020e */
[C-C-:B------:R-:W-:Y:S01]  /*7680*/  IADD3 R53, PT, PT, R34.reuse, -R12, -R59.reuse ;  /* 0x8000000c22357210 */ /* 0x140fe20007ffe83b */
[----:B------:R-:W-:Y:S01]  /*7690*/  IMAD.IADD R12, R34, 0x1, -R59 ;  /* 0x00000001220c7824 */ /* 0x000fe200078e0a3b */
[C---:B------:R-:W-:Y:S01]  /*76a0*/  ISETP.NE.AND P2, PT, R36.reuse, RZ, PT ;  /* 0x000000ff2400720c */ /* 0x040fe20003f45270 */
[----:B------:R-:W-:Y:S01]  /*76b0*/  IMAD.IADD R36, R36, 0x1, R37 ;  /* 0x0000000124247824 */ /* 0x000fe200078e0225 */
[----:B------:R-:W-:Y:S01]  /*76c0*/  IADD3 R55, PT, PT, R34, -R55, -R59 ;  /* 0x8000003722377210 */ /* 0x000fe20007ffe83b */
[----:B------:R-:W-:Y:S01]  /*76d0*/  VIADD R32, R32, 0x1 ;  /* 0x0000000120207836 */ /* 0x000fe20000000000 */
[----:B------:R-:W-:-:S02]  /*76e0*/  SEL R12, R12, R14, !P1 ;  /* 0x0000000e0c0c7207 */ /* 0x000fc40004800000 */
[C---:B------:R-:W-:Y:S01]  /*76f0*/  ISETP.NE.AND P1, PT, R38.reuse, RZ, PT ;  /* 0x000000ff2600720c */ /* 0x040fe20003f25270 */
[----:B------:R-:W-:Y:S01]  /*7700*/  IMAD.IADD R38, R38, 0x1, R36 ;  /* 0x0000000126267824 */ /* 0x000fe200078e0224 */
[----:B------:R-:W-:Y:S01]  /*7710*/  SEL R32, R32, R37, !P2 ;  /* 0x0000002520207207 */ /* 0x000fe20005000000 */
[----:B------:R-:W-:Y:S01]  /*7720*/  VIADD R55, R55, 0x2 ;  /* 0x0000000237377836 */ /* 0x000fe20000000000 */
[C---:B------:R-:W-:Y:S01]  /*7730*/  ISETP.NE.AND P2, PT, R39.reuse, RZ, PT ;  /* 0x000000ff2700720c */ /* 0x040fe20003f45270 */
[----:B------:R-:W-:-:S03]  /*7740*/  IMAD.IADD R39, R39, 0x1, R38 ;  /* 0x0000000127277824 */ /* 0x000fc600078e0226 */
[----:B------:R-:W-:Y:S01]  /*7750*/  SEL R55, R55, R36, !P1 ;  /* 0x0000002437377207 */ /* 0x000fe20004800000 */
[----:B------:R-:W-:Y:S01]  /*7760*/  VIADD R35, R35, 0x5 ;  /* 0x0000000523237836 */ /* 0x000fe20000000000 */
[C---:B------:R-:W-:Y:S01]  /*7770*/  ISETP.NE.AND P1, PT, R40.reuse, RZ, PT ;  /* 0x000000ff2800720c */ /* 0x040fe20003f25270 */
[----:B------:R-:W-:Y:S01]  /*7780*/  IMAD.IADD R40, R40, 0x1, R39 ;  /* 0x0000000128287824 */ /* 0x000fe200078e0227 */
[----:B------:R-:W-:Y:S02]  /*7790*/  SEL R46, R46, R38, !P2 ;  /* 0x000000262e2e7207 */ /* 0x000fe40005000000 */
[----:B------:R-:W-:-:S04]  /*77a0*/  ISETP.NE.AND P2, PT, R41, RZ, PT ;  /* 0x000000ff2900720c */ /* 0x000fc80003f45270 */
[----:B------:R-:W-:Y:S01]  /*77b0*/  SEL R35, R35, R40, !P2 ;  /* 0x0000002823237207 */ /* 0x000fe20005000000 */
[----:B------:R-:W-:Y:S01]  /*77c0*/  IMAD.IADD R40, R41, 0x1, R40 ;  /* 0x0000000129287824 */ /* 0x000fe200078e0228 */
[--C-:B------:R-:W-:Y:S02]  /*77d0*/  IADD3 R57, PT, PT, R34, -R57, -R59.reuse ;  /* 0x8000003922397210 */ /* 0x100fe40007ffe83b */
[----:B------:R-:W-:Y:S01]  /*77e0*/  SEL R48, R48, R39, !P1 ;  /* 0x0000002730307207 */ /* 0x000fe20004800000 */
[----:B------:R-:W-:Y:S01]  /*77f0*/  VIADD R53, R53, 0x7 ;  /* 0x0000000735357836 */ /* 0x000fe20000000000 */
[C---:B------:R-:W-:Y:S01]  /*7800*/  ISETP.NE.AND P1, PT, R42.reuse, RZ, PT ;  /* 0x000000ff2a00720c */ /* 0x040fe20003f25270 */
[----:B------:R-:W-:Y:S01]  /*7810*/  IMAD.IADD R42, R42, 0x1, R40 ;  /* 0x000000012a2a7824 */ /* 0x000fe200078e0228 */
[----:B------:R-:W-:Y:S01]  /*7820*/  ISETP.NE.AND P2, PT, R43, RZ, PT ;  /* 0x000000ff2b00720c */ /* 0x000fe20003f45270 */
[----:B------:R-:W-:Y:S01]  /*7830*/  VIADD R57, R57, 0x6 ;  /* 0x0000000639397836 */ /* 0x000fe20000000000 */
[----:B------:R-:W-:-:S02]  /*7840*/  IADD3 R13, PT, PT, R34, -R13, -R59 ;  /* 0x8000000d220d7210 */ /* 0x000fc40007ffe83b */
[----:B------:R-:W-:Y:S01]  /*7850*/  SEL R53, R53, R42, !P2 ;  /* 0x0000002a35357207 */ /* 0x000fe20005000000 */
[----:B------:R-:W-:Y:S01]  /*7860*/  IMAD.IADD R42, R43, 0x1, R42 ;  /* 0x000000012b2a7824 */ /* 0x000fe200078e022a */
[----:B------:R-:W-:Y:S02]  /*7870*/  IADD3 R8, PT, PT, R34, -R15, -R59 ;  /* 0x8000000f22087210 */ /* 0x000fe40007ffe83b */
[----:B------:R-:W-:Y:S02]  /*7880*/  LEA R15, R12, UR4, 0x2 ;  /* 0x000000040c0f7c11 */ /* 0x000fe4000f8e10ff */
[----:B------:R-:W-:Y:S02]  /*7890*/  SEL R57, R57, R40, !P1 ;  /* 0x0000002839397207 */ /* 0x000fe40004800000 */
[C---:B------:R-:W-:Y:S01]  /*78a0*/  ISETP.NE.AND P1, PT, R44.reuse, RZ, PT ;  /* 0x000000ff2c00720c */ /* 0x040fe20003f25270 */
[----:B------:R-:W-:Y:S01]  /*78b0*/  IMAD.IADD R44, R44, 0x1, R42 ;  /* 0x000000012c2c7824 */ /* 0x000fe200078e022a */
[----:B------:R-:W-:Y:S01]  /*78c0*/  LEA R32, R32, UR4, 0x2 ;  /* 0x0000000420207c11 */ /* 0x000fe2000f8e10ff */
[----:B------:R-:W-:Y:S01]  /*78d0*/  VIADD R13, R13, 0x8 ;  /* 0x000000080d0d7836 */ /* 0x000fe20000000000 */
[----:B------:R-:W-:Y:S01]  /*78e0*/  LEA R55, R55, UR4, 0x2 ;  /* 0x0000000437377c11 */ /* 0x000fe2000f8e10ff */
[----:B------:R0:W-:Y:S01]  /*78f0*/  STS [R15], R26 ;  /* 0x0000001a0f007388 */ /* 0x0001e20000000800 */
[----:B------:R-:W-:Y:S01]  /*7900*/  LEA R46, R46, UR4, 0x2 ;  /* 0x000000042e2e7c11 */ /* 0x000fe2000f8e10ff */
[----:B------:R-:W-:Y:S01]  /*7910*/  VIADD R6, R6, 0x9 ;  /* 0x0000000906067836 */ /* 0x000fe20000000000 */
[C---:B------:R-:W-:Y:S01]  /*7920*/  ISETP.NE.AND P2, PT, R45.reuse, RZ, PT ;  /* 0x000000ff2d00720c */ /* 0x040fe20003f45270 */
[----:B------:R-:W-:Y:S01]  /*7930*/  IMAD.IADD R45, R45, 0x1, R44 ;  /* 0x000000012d2d7824 */ /* 0x000fe200078e022c */
[----:B------:R-:W-:Y:S01]  /*7940*/  LEA R12, R35, UR4, 0x2 ;  /* 0x00000004230c7c11 */ /* 0x000fe2000f8e10ff */
[----:B------:R-:W-:Y:S01]  /*7950*/  STS [R32], R27 ;  /* 0x0000001b20007388 */ /* 0x000fe20000000800 */
[----:B------:R-:W-:-:S02]  /*7960*/  LEA R57, R57, UR4, 0x2 ;  /* 0x0000000439397c11 */ /* 0x000fc4000f8e10ff */
[----:B0-----:R-:W-:Y:S01]  /*7970*/  LEA R15, R48, UR4, 0x2 ;  /* 0x00000004300f7c11 */ /* 0x001fe2000f8e10ff */
[----:B------:R-:W-:Y:S01]  /*7980*/  STS [R55], R18 ;  /* 0x0000001237007388 */ /* 0x000fe20000000800 */
[----:B------:R-:W-:Y:S01]  /*7990*/  SEL R13, R13, R42, !P1 ;  /* 0x0000002a0d0d7207 */ /* 0x000fe20004800000 */
[----:B------:R-:W-:Y:S01]  /*79a0*/  VIADD R9, R9, 0xb ;  /* 0x0000000b09097836 */ /* 0x000fe20000000000 */
[----:B------:R-:W-:Y:S01]  /*79b0*/  LEA R14, R53, UR4, 0x2 ;  /* 0x00000004350e7c11 */ /* 0x000fe2000f8e10ff */
[----:B------:R-:W-:Y:S01]  /*79c0*/  STS [R46], R19 ;  /* 0x000000132e007388 */ /* 0x000fe20000000800 */
[C---:B------:R-:W-:Y:S01]  /*79d0*/  ISETP.NE.AND P1, PT, R50.reuse, RZ, PT ;  /* 0x000000ff3200720c */ /* 0x040fe20003f25270 */
[----:B------:R-:W-:Y:S01]  /*79e0*/  IMAD.IADD R50, R50, 0x1, R45 ;  /* 0x0000000132327824 */ /* 0x000fe200078e022d */
[----:B------:R-:W-:Y:S01]  /*79f0*/  IADD3 R10, PT, PT, R34, -R63, -R59 ;  /* 0x8000003f220a7210 */ /* 0x000fe20007ffe83b */
[----:B------:R-:W-:Y:S01]  /*7a00*/  STS [R15], R20 ;  /* 0x000000140f007388 */ /* 0x000fe20000000800 */
[----:B------:R-:W-:-:S02]  /*7a10*/  SEL R6, R6, R44, !P2 ;  /* 0x0000002c06067207 */ /* 0x000fc40005000000 */
[C---:B------:R-:W-:Y:S01]  /*7a20*/  ISETP.NE.AND P2, PT, R47.reuse, RZ, PT ;  /* 0x000000ff2f00720c */ /* 0x040fe20003f45270 */
[----:B------:R0:W-:Y:S01]  /*7a30*/  STS [R12], R21 ;  /* 0x000000150c007388 */ /* 0x0001e20000000800 */
[----:B------:R-:W-:-:S03]  /*7a40*/  IMAD.IADD R47, R47, 0x1, R50 ;  /* 0x000000012f2f7824 */ /* 0x000fc600078e0232 */
[----:B------:R-:W-:Y:S04]  /*7a50*/  STS [R57], R30 ;  /* 0x0000001e39007388 */ /* 0x000fe80000000800 */
[----:B------:R1:W-:Y:S01]  /*7a60*/  STS [R14], R31 ;  /* 0x0000001f0e007388 */ /* 0x0003e20000000800 */
[----:B0-----:R-:W-:Y:S02]  /*7a70*/  SEL R12, R9, R50, !P2 ;  /* 0x00000032090c7207 */ /* 0x001fe40005000000 */
[----:B------:R-:W-:Y:S01]  /*7a80*/  ISETP.NE.AND P2, PT, R54, RZ, PT ;  /* 0x000000ff3600720c */ /* 0x000fe20003f45270 */
[----:B-1----:R-:W-:Y:S01]  /*7a90*/  VIADD R14, R10, 0xc ;  /* 0x0000000c0a0e7836 */ /* 0x002fe20000000000 */
[----:B------:R-:W-:-:S04]  /*7aa0*/  IADD3 R11, PT, PT, R34, -R11, -R59 ;  /* 0x8000000b220b7210 */ /* 0x000fc80007ffe83b */
[----:B------:R-:W-:Y:S01]  /*7ab0*/  SEL R14, R14, R47, !P2 ;  /* 0x0000002f0e0e7207 */ /* 0x000fe20005000000 */
[----:B------:R-:W-:Y:S01]  /*7ac0*/  IMAD.IADD R47, R54, 0x1, R47 ;  /* 0x00000001362f7824 */ /* 0x000fe200078e022f */
[----:B------:R-:W-:Y:S02]  /*7ad0*/  IADD3 R60, PT, PT, R60, -R61, -R59 ;  /* 0x8000003d3c3c7210 */ /* 0x000fe40007ffe83b */
[C---:B------:R-:W-:Y:S01]  /*7ae0*/  ISETP.NE.AND P2, PT, R49.reuse, RZ, PT ;  /* 0x000000ff3100720c */ /* 0x040fe20003f45270 */
[----:B------:R-:W-:Y:S02]  /*7af0*/  IMAD.IADD R49, R49, 0x1, R47 ;  /* 0x0000000131317824 */ /* 0x000fe400078e022f */
[----:B------:R-:W-:Y:S01]  /*7b00*/  VIADD R8, R8, 0xd ;  /* 0x0000000d08087836 */ /* 0x000fe20000000000 */
[----:B------:R-:W-:Y:S01]  /*7b10*/  SEL R60, R60, R45, !P1 ;  /* 0x0000002d3c3c7207 */ /* 0x000fe20004800000 */
[----:B------:R-:W-:Y:S01]  /*7b20*/  VIADD R11, R11, 0xe ;  /* 0x0000000e0b0b7836 */ /* 0x000fe20000000000 */
[C---:B------:R-:W-:Y:S01]  /*7b30*/  ISETP.NE.AND P3, PT, R52.reuse, RZ, PT ;  /* 0x000000ff3400720c */ /* 0x040fe20003f65270 */
[----:B------:R-:W-:Y:S01]  /*7b40*/  IMAD.IADD R52, R52, 0x1, R49 ;  /* 0x0000000134347824 */ /* 0x000fe200078e0231 */
[----:B------:R-:W-:Y:S01]  /*7b50*/  UISETP.NE.AND UP0, UPT, UR5, URZ, UPT ;  /* 0x000000ff0500728c */ /* 0x000fe2000bf05270 */
[----:B------:R-:W-:-:S02]  /*7b60*/  LEA R13, R13, UR4, 0x2 ;  /* 0x000000040d0d7c11 */ /* 0x000fc4000f8e10ff */
[----:B------:R-:W-:Y:S02]  /*7b70*/  LEA R6, R6, UR4, 0x2 ;  /* 0x0000000406067c11 */ /* 0x000fe4000f8e10ff */
[----:B------:R-:W-:Y:S02]  /*7b80*/  SEL R8, R8, R47, !P2 ;  /* 0x0000002f08087207 */ /* 0x000fe40005000000 */
[----:B------:R-:W-:Y:S02]  /*7b90*/  IADD3 R34, PT, PT, R34, -R65, -R59 ;  /* 0x8000004122227210 */ /* 0x000fe40007ffe83b */
[----:B------:R-:W-:Y:S02]  /*7ba0*/  LEA R9, R60, UR4, 0x2 ;  /* 0x000000043c097c11 */ /* 0x000fe4000f8e10ff */
[C---:B------:R-:W-:Y:S01]  /*7bb0*/  ISETP.NE.AND P2, PT, R51.reuse, RZ, PT ;  /* 0x000000ff3300720c */ /* 0x040fe20003f45270 */
[----:B------:R-:W-:Y:S01]  /*7bc0*/  IMAD.IADD R51, R51, 0x1, R52 ;  /* 0x0000000133337824 */ /* 0x000fe200078e0234 */
[----:B------:R-:W-:-:S02]  /*7bd0*/  LEA R10, R12, UR4, 0x2 ;  /* 0x000000040c0a7c11 */ /* 0x000fc4000f8e10ff */
[----:B------:R-:W-:Y:S01]  /*7be0*/  SEL R11, R11, R49, !P3 ;  /* 0x000000310b0b7207 */ /* 0x000fe20005800000 */
[----:B------:R-:W-:Y:S01]  /*7bf0*/  STS [R13], R28 ;  /* 0x0000001c0d007388 */ /* 0x000fe20000000800 */
[----:B------:R-:W-:Y:S02]  /*7c00*/  LEA R15, R14, UR4, 0x2 ;  /* 0x000000040e0f7c11 */ /* 0x000fe4000f8e10ff */
[C---:B------:R-:W-:Y:S01]  /*7c10*/  ISETP.NE.AND P3, PT, R7.reuse, RZ, PT ;  /* 0x000000ff0700720c */ /* 0x040fe20003f65270 */
[----:B------:R-:W-:Y:S01]  /*7c20*/  STS [R6], R29 ;  /* 0x0000001d06007388 */ /* 0x000fe20000000800 */
[----:B------:R-:W-:Y:S01]  /*7c30*/  PLOP3.LUT P1, PT, PT, PT, UP0, 0x80, 0x8 ;  /* 0x000000000008781c */ /* 0x000fe20003f2f008 */
[----:B------:R-:W-:Y:S01]  /*7c40*/  VIADD R34, R34, 0x11 ;  /* 0x0000001122227836 */ /* 0x000fe20000000000 */
[----:B------:R-:W-:Y:S01]  /*7c50*/  SEL R58, R58, R52, !P2 ;  /* 0x000000343a3a7207 */ /* 0x000fe20005000000 */
[----:B------:R-:W-:Y:S01]  /*7c60*/  STS [R9], R24 ;  /* 0x0000001809007388 */ /* 0x000fe20000000800 */
[----:B------:R-:W-:Y:S01]  /*7c70*/  @P0 IMAD.IADD R34, R7, 0x1, R51 ;  /* 0x0000000107220824 */ /* 0x000fe200078e0233 */
[----:B------:R-:W-:-:S02]  /*7c80*/  SEL R56, R56, R51, !P3 ;  /* 0x0000003338387207 */ /* 0x000fc40005800000 */
[----:B------:R-:W-:Y:S01]  /*7c90*/  STS [R10], R25 ;  /* 0x000000190a007388 */ /* 0x000fe20000000800 */
[----:B------:R-:W-:-:S03]  /*7ca0*/  LEA R8, R8, UR4, 0x2 ;  /* 0x0000000408087c11 */ /* 0x000fc6000f8e10ff */
[----:B------:R0:W-:Y:S01]  /*7cb0*/  STS [R15], R22 ;  /* 0x000000160f007388 */ /* 0x0001e20000000800 */
[----:B------:R-:W-:Y:S02]  /*7cc0*/  LEA R58, R58, UR4, 0x2 ;  /* 0x000000043a3a7c11 */ /* 0x000fe4000f8e10ff */
[----:B------:R-:W-:Y:S01]  /*7cd0*/  LEA R19, R56, UR4, 0x2 ;  /* 0x0000000438137c11 */ /* 0x000fe2000f8e10ff */
[----:B------:R1:W-:Y:S01]  /*7ce0*/  STS [R8], R23 ;  /* 0x0000001708007388 */ /* 0x0003e20000000800 */
[----:B------:R-:W-:Y:S02]  /*7cf0*/  LEA R34, R34, UR4, 0x2 ;  /* 0x0000000422227c11 */ /* 0x000fe4000f8e10ff */
[----:B0-----:R-:W-:Y:S01]  /*7d00*/  LEA R15, R11, UR4, 0x2 ;  /* 0x000000040b0f7c11 */ /* 0x001fe2000f8e10ff */
[----:B------:R-:W0:Y:S04]  /*7d10*/  @!P1 LDC.64 R12, c[0x0][0x3d8] ;  /* 0x0000f600ff0c9b82 */ /* 0x000e280000000a00 */
[----:B------:R-:W-:Y:S04]  /*7d20*/  STS [R15], R16 ;  /* 0x000000100f007388 */ /* 0x000fe80000000800 */
[----:B------:R-:W-:Y:S04]  /*7d30*/  STS [R58], R17 ;  /* 0x000000113a007388 */ /* 0x000fe80000000800 */
[----:B------:R2:W-:Y:S04]  /*7d40*/  STS [R19], R2 ;  /* 0x0000000213007388 */ /* 0x0005e80000000800 */
[----:B------:R3:W-:Y:S01]  /*7d50*/  STS [R34], R3 ;  /* 0x0000000322007388 */ /* 0x0007e20000000800 */
[----:B------:R-:W-:Y:S08]  /*7d60*/  BAR.SYNC.DEFER_BLOCKING 0x0 ;  /* 0x0000000000007b1d */ /* 0x000ff00000010000 */
[----:B------:R-:W4:Y:S01]  /*7d70*/  @!P1 LDC.64 R10, c[0x0][0x3d8] ;  /* 0x0000f600ff0a9b82 */ /* 0x000f220000000a00 */
[----:B------:R-:W-:Y:S01]  /*7d80*/  CS2R R6, SRZ ;  /* 0x0000000000067805 */ /* 0x000fe2000001ff00 */
[----:B0-----:R-:W3:Y:S05]  /*7d90*/  @!P1 LDG.E.64 R12, desc[UR6][R12.64] ;  /* 0x000000060c0c9981 */ /* 0x001eea000c1e1b00 */
[----:B----4-:R0:W5:Y:S01]  /*7da0*/  @!P1 LDG.E.64 R6, desc[UR6][R10.64] ;  /* 0x000000060a069981 */ /* 0x010162000c1e1b00 */
[----:B------:R-:W-:-:S02]  /*7db0*/  ISETP.GE.AND P2, PT, R0, R33, PT ;  /* 0x000000210000720c */ /* 0x000fc40003f46270 */
[----:B-1----:R-:W-:Y:S01]  /*7dc0*/  CS2R R8, SRZ ;  /* 0x0000000000087805 */ /* 0x002fe2000001ff00 */
[C---:B------:R-:W-:Y:S01]  /*7dd0*/  VIADD R22, R0.reuse, 0x260 ;  /* 0x0000026000167836 */ /* 0x040fe20000000000 */
[----:B--2---:R-:W-:Y:S01]  /*7de0*/  LEA R2, R0, UR4, 0x2 ;  /* 0x0000000400027c11 */ /* 0x004fe2000f8e10ff */
[----:B------:R-:W-:Y:S03]  /*7df0*/  BSSY.RECONVERGENT B1, `(.L_x_616) ;  /* 0x0000015000017945 */ /* 0x000fe60003800200 */
[----:B------:R-:W-:Y:S02]  /*7e00*/  ISETP.GE.AND P0, PT, R22, R33, PT ;  /* 0x000000211600720c */ /* 0x000fe40003f06270 */
[----:B---3--:R-:W-:-:S04]  /*7e10*/  @!P1 IADD3 R9, P3, PT, -R12, UR10, RZ ;  /* 0x0000000a0c099c10 */ /* 0x008fc8000ff7e1ff */
[----:B------:R-:W-:Y:S01]  /*7e20*/  @!P1 IADD3.X R8, PT, PT, ~R13, UR11, RZ, P3, !PT ;  /* 0x0000000b0d089c10 */ /* 0x000fe20009ffe5ff */
[----:B0-----:R-:W-:Y:S08]  /*7e30*/  @P2 BRA `(.L_x_617) ;  /* 0x0000000000402947 */ /* 0x001ff00003800000 */
        /* <DEDUP_REMOVED lines=16> */
.L_x_617:
[----:B------:R-:W-:Y:S05]  /*7f40*/  BSYNC.RECONVERGENT B1 ;  /* 0x0000000000017941 */ /* 0x000fea0003800200 */
.L_x_616:
        /* <DEDUP_REMOVED lines=14> */
.L_x_620:
[----:B------:R-:W0:Y:S01]  /*8030*/  LDCU.64 UR4, c[0x0][0x398] ;  /* 0x00007300ff0477ac */ /* 0x000e220008000a00 */
[--C-:B------:R-:W-:Y:S02]  /*8040*/  SHF.R.S32.HI R11, RZ, 0x1f, R3.reuse ;  /* 0x0000001fff0b7819 */ /* 0x100fe40000011403 */
[----:B------:R-:W-:-:S04]  /*8050*/  IADD3 R3, P0, P2, R9, R0, -R3 ;  /* 0x0000000009037210 */ /* 0x000fc80007a1e803 */
[----:B------:R-:W-:Y:S02]  /*8060*/  IADD3.X R12, PT, PT, R8, RZ, ~R11, P0, P2 ;  /* 0x000000ff080c7210 */ /* 0x000fe400007e4c0b */
[----:B0-----:R-:W-:-:S04]  /*8070*/  LEA R10, P0, R3, UR4, 0x2 ;  /* 0x00000004030a7c11 */ /* 0x001fc8000f8010ff */
[----:B------:R-:W-:-:S05]  /*8080*/  LEA.HI.X R11, R3, UR5, R12, 0x2, P0 ;  /* 0x00000005030b7c11 */ /* 0x000fca00080f140c */
[----:B-1----:R2:W-:Y:S04]  /*8090*/  STG.E desc[UR6][R10.64+0x980], R13 ;  /* 0x0009800d0a007986 */ /* 0x0025e8000c101906 */
.L_x_619:
[----:B------:R-:W-:Y:S05]  /*80a0*/  BSYNC.RECONVERGENT B1 ;  /* 0x0000000000017941 */ /* 0x000fea0003800200 */
.L_x_618:
        /* <DEDUP_REMOVED lines=16> */
.L_x_623:
[----:B------:R-:W0:Y:S01]  /*81b0*/  LDCU.64 UR4, c[0x0][0x398] ;  /* 0x00007300ff0477ac */ /* 0x000e220008000a00 */
[--C-:B------:R-:W-:Y:S02]  /*81c0*/  SHF.R.S32.HI R11, RZ, 0x1f, R3.reuse ;  /* 0x0000001fff0b7819 */ /* 0x100fe40000011403 */
[----:B------:R-:W-:-:S04]  /*81d0*/  IADD3 R3, P0, P2, R9, R0, -R3 ;  /* 0x0000000009037210 */ /* 0x000fc80007a1e803 */
[----:B------:R-:W-:Y:S02]  /*81e0*/  IADD3.X R12, PT, PT, R8, RZ, ~R11, P0, P2 ;  /* 0x000000ff080c7210 */ /* 0x000fe400007e4c0b */
[----:B0-----:R-:W-:-:S04]  /*81f0*/  LEA R10, P0, R3, UR4, 0x2 ;  /* 0x00000004030a7c11 */ /* 0x001fc8000f8010ff */
[----:B------:R-:W-:-:S05]  /*8200*/  LEA.HI.X R11, R3, UR5, R12, 0x2, P0 ;  /* 0x00000005030b7c11 */ /* 0x000fca00080f140c */
[----:B-1----:R1:W-:Y:S04]  /*8210*/  STG.E desc[UR6][R10.64+0x1300], R13 ;  /* 0x0013000d0a007986 */ /* 0x0023e8000c101906 */
.L_x_622:
[----:B------:R-:W-:Y:S05]  /*8220*/  BSYNC.RECONVERGENT B1 ;  /* 0x0000000000017941 */ /* 0x000fea0003800200 */
.L_x_621:
        /* <DEDUP_REMOVED lines=16> */
.L_x_626:
[----:B------:R-:W0:Y:S01]  /*8330*/  LDCU.64 UR4, c[0x0][0x398] ;  /* 0x00007300ff0477ac */ /* 0x000e220008000a00 */
[--C-:B------:R-:W-:Y:S02]  /*8340*/  SHF.R.S32.HI R11, RZ, 0x1f, R3.reuse ;  /* 0x0000001fff0b7819 */ /* 0x100fe40000011403 */
[----:B------:R-:W-:-:S04]  /*8350*/  IADD3 R3, P0, P2, R9, R0, -R3 ;  /* 0x0000000009037210 */ /* 0x000fc80007a1e803 */
[----:B------:R-:W-:Y:S02]  /*8360*/  IADD3.X R12, PT, PT, R8, RZ, ~R11, P0, P2 ;  /* 0x000000ff080c7210 */ /* 0x000fe400007e4c0b */
[----:B0-----:R-:W-:-:S04]  /*8370*/  LEA R10, P0, R3, UR4, 0x2 ;  /* 0x00000004030a7c11 */ /* 0x001fc8000f8010ff */
[----:B------:R-:W-:-:S05]  /*8380*/  LEA.HI.X R11, R3, UR5, R12, 0x2, P0 ;  /* 0x00000005030b7c11 */ /* 0x000fca00080f140c */
[----:B-1----:R1:W-:Y:S04]  /*8390*/  STG.E desc[UR6][R10.64+0x1c80], R13 ;  /* 0x001c800d0a007986 */ /* 0x0023e8000c101906 */
.L_x_625:
[----:B------:R-:W-:Y:S05]  /*83a0*/  BSYNC.RECONVERGENT B1 ;  /* 0x0000000000017941 */ /* 0x000fea0003800200 */
.L_x_624:
        /* <DEDUP_REMOVED lines=16> */
.L_x_629:
[----:B------:R-:W0:Y:S01]  /*84b0*/  LDCU.64 UR4, c[0x0][0x398] ;  /* 0x00007300ff0477ac */ /* 0x000e220008000a00 */
[--C-:B------:R-:W-:Y:S02]  /*84c0*/  SHF.R.S32.HI R11, RZ, 0x1f, R3.reuse ;  /* 0x0000001fff0b7819 */ /* 0x100fe40000011403 */
[----:B------:R-:W-:-:S04]  /*84d0*/  IADD3 R3, P0, P2, R9, R0, -R3 ;  /* 0x0000000009037210 */ /* 0x000fc80007a1e803 */
[----:B------:R-:W-:Y:S02]  /*84e0*/  IADD3.X R12, PT, PT, R8, RZ, ~R11, P0, P2 ;  /* 0x000000ff080c7210 */ /* 0x000fe400007e4c0b */
[----:B0-----:R-:W-:-:S04]  /*84f0*/  LEA R10, P0, R3, UR4, 0x2 ;  /* 0x00000004030a7c11 */ /* 0x001fc8000f8010ff */
[----:B------:R-:W-:-:S05]  /*8500*/  LEA.HI.X R11, R3, UR5, R12, 0x2, P0 ;  /* 0x00000005030b7c11 */ /* 0x000fca00080f140c */
[----:B-1----:R0:W-:Y:S04]  /*8510*/  STG.E desc[UR6][R10.64+0x2600], R13 ;  /* 0x0026000d0a007986 */ /* 0x0021e8000c101906 */
.L_x_628:
[----:B------:R-:W-:Y:S05]  /*8520*/  BSYNC.RECONVERGENT B1 ;  /* 0x0000000000017941 */ /* 0x000fea0003800200 */
.L_x_627:
        /* <DEDUP_REMOVED lines=16> */
.L_x_632:
[----:B------:R-:W0:Y:S01]  /*8630*/  LDCU.64 UR4, c[0x0][0x398] ;  /* 0x00007300ff0477ac */ /* 0x000e220008000a00 */
[--C-:B------:R-:W-:Y:S02]  /*8640*/  SHF.R.S32.HI R11, RZ, 0x1f, R3.reuse ;  /* 0x0000001fff0b7819 */ /* 0x100fe40000011403 */
[----:B------:R-:W-:-:S04]  /*8650*/  IADD3 R3, P0, P2, R9, R0, -R3 ;  /* 0x0000000009037210 */ /* 0x000fc80007a1e803 */
[----:B------:R-:W-:Y:S02]  /*8660*/  IADD3.X R12, PT, PT, R8, RZ, ~R11, P0, P2 ;  /* 0x000000ff080c7210 */ /* 0x000fe400007e4c0b */
[----:B0-----:R-:W-:-:S04]  /*8670*/  LEA R10, P0, R3, UR4, 0x2 ;  /* 0x00000004030a7c11 */ /* 0x001fc8000f8010ff */
[----:B------:R-:W-:-:S05]  /*8680*/  LEA.HI.X R11, R3, UR5, R12, 0x2, P0 ;  /* 0x00000005030b7c11 */ /* 0x000fca00080f140c */
[----:B-1----:R1:W-:Y:S04]  /*8690*/  STG.E desc[UR6][R10.64+0x2f80], R13 ;  /* 0x002f800d0a007986 */ /* 0x0023e8000c101906 */
.L_x_631:
[----:B------:R-:W-:Y:S05]  /*86a0*/  BSYNC.RECONVERGENT B1 ;  /* 0x0000000000017941 */ /* 0x000fea0003800200 */
.L_x_630:
        /* <DEDUP_REMOVED lines=16> */
.L_x_635:
[----:B------:R-:W0:Y:S01]  /*87b0*/  LDCU.64 UR4, c[0x0][0x398] ;  /* 0x00007300ff0477ac */ /* 0x000e220008000a00 */
[--C-:B------:R-:W-:Y:S02]  /*87c0*/  SHF.R.S32.HI R11, RZ, 0x1f, R3.reuse ;  /* 0x0000001fff0b7819 */ /* 0x100fe40000011403 */
[----:B------:R-:W-:-:S04]  /*87d0*/  IADD3 R3, P0, P2, R9, R0, -R3 ;  /* 0x0000000009037210 */ /* 0x000fc80007a1e803 */
[----:B------:R-:W-:Y:S02]  /*87e0*/  IADD3.X R12, PT, PT, R8, RZ, ~R11, P0, P2 ;  /* 0x000000ff080c7210 */ /* 0x000fe400007e4c0b */
[----:B0-----:R-:W-:-:S04]  /*87f0*/  LEA R10, P0, R3, UR4, 0x2 ;  /* 0x00000004030a7c11 */ /* 0x001fc8000f8010ff */
[----:B------:R-:W-:-:S05]  /*8800*/  LEA.HI.X R11, R3, UR5, R12, 0x2, P0 ;  /* 0x00000005030b7c11 */ /* 0x000fca00080f140c */
[----:B-1----:R0:W-:Y:S04]  /*8810*/  STG.E desc[UR6][R10.64+0x3900], R13 ;  /* 0x0039000d0a007986 */ /* 0x0021e8000c101906 */
.L_x_634:
[----:B------:R-:W-:Y:S05]  /*8820*/  BSYNC.RECONVERGENT B1 ;  /* 0x0000000000017941 */ /* 0x000fea0003800200 */
.L_x_633:
        /* <DEDUP_REMOVED lines=16> */
.L_x_638:
[----:B------:R-:W0:Y:S01]  /*8930*/  LDCU.64 UR4, c[0x0][0x398] ;  /* 0x00007300ff0477ac */ /* 0x000e220008000a00 */
[--C-:B------:R-:W-:Y:S02]  /*8940*/  SHF.R.S32.HI R11, RZ, 0x1f, R3.reuse ;  /* 0x0000001fff0b7819 */ /* 0x100fe40000011403 */
[----:B------:R-:W-:-:S04]  /*8950*/  IADD3 R3, P0, P2, R9, R0, -R3 ;  /* 0x0000000009037210 */ /* 0x000fc80007a1e803 */
[----:B------:R-:W-:Y:S02]  /*8960*/  IADD3.X R12, PT, PT, R8, RZ, ~R11, P0, P2 ;  /* 0x000000ff080c7210 */ /* 0x000fe400007e4c0b */
[----:B0-----:R-:W-:-:S04]  /*8970*/  LEA R10, P0, R3, UR4, 0x2 ;  /* 0x00000004030a7c11 */ /* 0x001fc8000f8010ff */
[----:B------:R-:W-:-:S05]  /*8980*/  LEA.HI.X R11, R3, UR5, R12, 0x2, P0 ;  /* 0x00000005030b7c11 */ /* 0x000fca00080f140c */
[----:B-1----:R1:W-:Y:S04]  /*8990*/  STG.E desc[UR6][R10.64+0x4280], R13 ;  /* 0x0042800d0a007986 */ /* 0x0023e8000c101906 */
.L_x_637:
[----:B------:R-:W-:Y:S05]  /*89a0*/  BSYNC.RECONVERGENT B1 ;  /* 0x0000000000017941 */ /* 0x000fea0003800200 */
.L_x_636:
        /* <DEDUP_REMOVED lines=16> */
.L_x_641:
[----:B------:R-:W0:Y:S01]  /*8ab0*/  LDCU.64 UR4, c[0x0][0x398] ;  /* 0x00007300ff0477ac */ /* 0x000e220008000a00 */
[--C-:B------:R-:W-:Y:S02]  /*8ac0*/  SHF.R.S32.HI R11, RZ, 0x1f, R3.reuse ;  /* 0x0000001fff0b7819 */ /* 0x100fe40000011403 */
[----:B------:R-:W-:-:S04]  /*8ad0*/  IADD3 R3, P0, P2, R9, R0, -R3 ;  /* 0x0000000009037210 */ /* 0x000fc80007a1e803 */
[----:B------:R-:W-:Y:S02]  /*8ae0*/  IADD3.X R12, PT, PT, R8, RZ, ~R11, P0, P2 ;  /* 0x000000ff080c7210 */ /* 0x000fe400007e4c0b */
[----:B0-----:R-:W-:-:S04]  /*8af0*/  LEA R10, P0, R3, UR4, 0x2 ;  /* 0x00000004030a7c11 */ /* 0x001fc8000f8010ff */
[----:B------:R-:W-:-:S05]  /*8b00*/  LEA.HI.X R11, R3, UR5, R12, 0x2, P0 ;  /* 0x00000005030b7c11 */ /* 0x000fca00080f140c */
[----:B-1----:R0:W-:Y:S04]  /*8b10*/  STG.E desc[UR6][R10.64+0x4c00], R13 ;  /* 0x004c000d0a007986 */ /* 0x0021e8000c101906 */
.L_x_640:
[----:B------:R-:W-:Y:S05]  /*8b20*/  BSYNC.RECONVERGENT B1 ;  /* 0x0000000000017941 */ /* 0x000fea0003800200 */
.L_x_639:
        /* <DEDUP_REMOVED lines=16> */
.L_x_644:
[----:B------:R-:W0:Y:S01]  /*8c30*/  LDCU.64 UR4, c[0x0][0x398] ;  /* 0x00007300ff0477ac */ /* 0x000e220008000a00 */
[--C-:B------:R-:W-:Y:S02]  /*8c40*/  SHF.R.S32.HI R11, RZ, 0x1f, R3.reuse ;  /* 0x0000001fff0b7819 */ /* 0x100fe40000011403 */
[----:B------:R-:W-:-:S04]  /*8c50*/  IADD3 R3, P0, P2, R9, R0, -R3 ;  /* 0x0000000009037210 */ /* 0x000fc80007a1e803 */
[----:B------:R-:W-:Y:S02]  /*8c60*/  IADD3.X R12, PT, PT, R8, RZ, ~R11, P0, P2 ;  /* 0x000000ff080c7210 */ /* 0x000fe400007e4c0b */
[----:B0-----:R-:W-:-:S04]  /*8c70*/  LEA R10, P0, R3, UR4, 0x2 ;  /* 0x00000004030a7c11 */ /* 0x001fc8000f8010ff */
[----:B------:R-:W-:-:S05]  /*8c80*/  LEA.HI.X R11, R3, UR5, R12, 0x2, P0 ;  /* 0x00000005030b7c11 */ /* 0x000fca00080f140c */
[----:B-1----:R1:W-:Y:S04]  /*8c90*/  STG.E desc[UR6][R10.64+0x5580], R13 ;  /* 0x0055800d0a007986 */ /* 0x0023e8000c101906 */
.L_x_643:
[----:B------:R-:W-:Y:S05]  /*8ca0*/  BSYNC.RECONVERGENT B1 ;  /* 0x0000000000017941 */ /* 0x000fea0003800200 */
.L_x_642:
        /* <DEDUP_REMOVED lines=16> */
.L_x_647:
[----:B------:R-:W0:Y:S01]  /*8db0*/  LDCU.64 UR4, c[0x0][0x398] ;  /* 0x00007300ff0477ac */ /* 0x000e220008000a00 */
[--C-:B------:R-:W-:Y:S02]  /*8dc0*/  SHF.R.S32.HI R11, RZ, 0x1f, R3.reuse ;  /* 0x0000001fff0b7819 */ /* 0x100fe40000011403 */
[----:B------:R-:W-:-:S04]  /*8dd0*/  IADD3 R3, P0, P2, R9, R0, -R3 ;  /* 0x0000000009037210 */ /* 0x000fc80007a1e803 */
[----:B------:R-:W-:Y:S02]  /*8de0*/  IADD3.X R12, PT, PT, R8, RZ, ~R11, P0, P2 ;  /* 0x000000ff080c7210 */ /* 0x000fe400007e4c0b */
[----:B0-----:R-:W-:-:S04]  /*8df0*/  LEA R10, P0, R3, UR4, 0x2 ;  /* 0x00000004030a7c11 */ /* 0x001fc8000f8010ff */
[----:B------:R-:W-:-:S05]  /*8e00*/  LEA.HI.X R11, R3, UR5, R12, 0x2, P0 ;  /* 0x00000005030b7c11 */ /* 0x000fca00080f140c */
[----:B-1----:R1:W-:Y:S04]  /*8e10*/  STG.E desc[UR6][R10.64+0x5f00], R13 ;  /* 0x005f000d0a007986 */ /* 0x0023e8000c101906 */
.L_x_646:
[----:B------:R-:W-:Y:S05]  /*8e20*/  BSYNC.RECONVERGENT B1 ;  /* 0x0000000000017941 */ /* 0x000fea0003800200 */
.L_x_645:
        /* <DEDUP_REMOVED lines=16> */
.L_x_650:
[----:B------:R-:W0:Y:S01]  /*8f30*/  LDCU.64 UR4, c[0x0][0x398] ;  /* 0x00007300ff0477ac */ /* 0x000e220008000a00 */
[--C-:B------:R-:W-:Y:S02]  /*8f40*/  SHF.R.S32.HI R11, RZ, 0x1f, R3.reuse ;  /* 0x0000001fff0b7819 */ /* 0x100fe40000011403 */
[----:B------:R-:W-:-:S04]  /*8f50*/  IADD3 R3, P0, P2, R9, R0, -R3 ;  /* 0x0000000009037210 */ /* 0x000fc80007a1e803 */
[----:B------:R-:W-:Y:S02]  /*8f60*/  IADD3.X R12, PT, PT, R8, RZ, ~R11, P0, P2 ;  /* 0x000000ff080c7210 */ /* 0x000fe400007e4c0b */
[----:B0-----:R-:W-:-:S04]  /*8f70*/  LEA R10, P0, R3, UR4, 0x2 ;  /* 0x00000004030a7c11 */ /* 0x001fc8000f8010ff */
[----:B------:R-:W-:-:S05]  /*8f80*/  LEA.HI.X R11, R3, UR5, R12, 0x2, P0 ;  /* 0x00000005030b7c11 */ /* 0x000fca00080f140c */
[----:B-1----:R1:W-:Y:S04]  /*8f90*/  STG.E desc[UR6][R10.64+0x6880], R13 ;  /* 0x0068800d0a007986 */ /* 0x0023e8000c101906 */
.L_x_649:
[----:B------:R-:W-:Y:S05]  /*8fa0*/  BSYNC.RECONVERGENT B1 ;  /* 0x0000000000017941 */ /* 0x000fea0003800200 */
.L_x_648:
        /* <DEDUP_REMOVED lines=16> */
.L_x_653:
[----:B------:R-:W0:Y:S01]  /*90b0*/  LDCU.64 UR4, c[0x0][0x398] ;  /* 0x00007300ff0477ac */ /* 0x000e220008000a00 */
[--C-:B------:R-:W-:Y:S02]  /*90c0*/  SHF.R.S32.HI R11, RZ, 0x1f, R3.reuse ;  /* 0x0000001fff0b7819 */ /* 0x100fe40000011403 */
[----:B------:R-:W-:-:S04]  /*90d0*/  IADD3 R3, P0, P2, R9, R0, -R3 ;  /* 0x0000000009037210 */ /* 0x000fc80007a1e803 */
[----:B------:R-:W-:Y:S02]  /*90e0*/  IADD3.X R12, PT, PT, R8, RZ, ~R11, P0, P2 ;  /* 0x000000ff080c7210 */ /* 0x000fe400007e4c0b */
[----:B0-----:R-:W-:-:S04]  /*90f0*/  LEA R10, P0, R3, UR4, 0x2 ;  /* 0x00000004030a7c11 */ /* 0x001fc8000f8010ff */
[----:B------:R-:W-:-:S05]  /*9100*/  LEA.HI.X R11, R3, UR5, R12, 0x2, P0 ;  /* 0x00000005030b7c11 */ /* 0x000fca00080f140c */
[----:B-1----:R0:W-:Y:S04]  /*9110*/  STG.E desc[UR6][R10.64+0x7200], R13 ;  /* 0x0072000d0a007986 */ /* 0x0021e8000c101906 */
.L_x_652:
[----:B------:R-:W-:Y:S05]  /*9120*/  BSYNC.RECONVERGENT B1 ;  /* 0x0000000000017941 */ /* 0x000fea0003800200 */
.L_x_651:
        /* <DEDUP_REMOVED lines=16> */
.L_x_656:
[----:B------:R-:W0:Y:S01]  /*9230*/  LDCU.64 UR4, c[0x0][0x398] ;  /* 0x00007300ff0477ac */ /* 0x000e220008000a00 */
[--C-:B------:R-:W-:Y:S02]  /*9240*/  SHF.R.S32.HI R11, RZ, 0x1f, R3.reuse ;  /* 0x0000001fff0b7819 */ /* 0x100fe40000011403 */
[----:B------:R-:W-:-:S04]  /*9250*/  IADD3 R3, P0, P2, R9, R0, -R3 ;  /* 0x0000000009037210 */ /* 0x000fc80007a1e803 */
[----:B------:R-:W-:Y:S02]  /*9260*/  IADD3.X R12, PT, PT, R8, RZ, ~R11, P0, P2 ;  /* 0x000000ff080c7210 */ /* 0x000fe400007e4c0b */
[----:B0-----:R-:W-:-:S04]  /*9270*/  LEA R10, P0, R3, UR4, 0x2 ;  /* 0x00000004030a7c11 */ /* 0x001fc8000f8010ff */
[----:B------:R-:W-:-:S05]  /*9280*/  LEA.HI.X R11, R3, UR5, R12, 0x2, P0 ;  /* 0x00000005030b7c11 */ /* 0x000fca00080f140c */
[----:B-1----:R1:W-:Y:S04]  /*9290*/  STG.E desc[UR6][R10.64+0x7b80], R13 ;  /* 0x007b800d0a007986 */ /* 0x0023e8000c101906 */
.L_x_655:
[----:B------:R-:W-:Y:S05]  /*92a0*/  BSYNC.RECONVERGENT B1 ;  /* 0x0000000000017941 */ /* 0x000fea0003800200 */
.L_x_654:
        /* <DEDUP_REMOVED lines=16> */
.L_x_659:
[----:B------:R-:W0:Y:S01]  /*93b0*/  LDCU.64 UR4, c[0x0][0x398] ;  /* 0x00007300ff0477ac */ /* 0x000e220008000a00 */
[--C-:B------:R-:W-:Y:S02]  /*93c0*/  SHF.R.S32.HI R11, RZ, 0x1f, R3.reuse ;  /* 0x0000001fff0b7819 */ /* 0x100fe40000011403 */
[----:B------:R-:W-:-:S04]  /*93d0*/  IADD3 R3, P0, P2, R9, R0, -R3 ;  /* 0x0000000009037210 */ /* 0x000fc80007a1e803 */
[----:B------:R-:W-:Y:S02]  /*93e0*/  IADD3.X R12, PT, PT, R8, RZ, ~R11, P0, P2 ;  /* 0x000000ff080c7210 */ /* 0x000fe400007e4c0b */
[----:B0-----:R-:W-:-:S04]  /*93f0*/  LEA R10, P0, R3, UR4, 0x2 ;  /* 0x00000004030a7c11 */ /* 0x001fc8000f8010ff */
[----:B------:R-:W-:-:S05]  /*9400*/  LEA.HI.X R11, R3, UR5, R12, 0x2, P0 ;  /* 0x00000005030b7c11 */ /* 0x000fca00080f140c */
[----:B-1----:R0:W-:Y:S04]  /*9410*/  STG.E desc[UR6][R10.64+0x8500], R13 ;  /* 0x0085000d0a007986 */ /* 0x0021e8000c101906 */
.L_x_658:
[----:B------:R-:W-:Y:S05]  /*9420*/  BSYNC.RECONVERGENT B1 ;  /* 0x0000000000017941 */ /* 0x000fea0003800200 */
.L_x_657:
        /* <DEDUP_REMOVED lines=16> */
.L_x_662:
[----:B------:R-:W0:Y:S01]  /*9530*/  LDCU.64 UR4, c[0x0][0x398] ;  /* 0x00007300ff0477ac */ /* 0x000e220008000a00 */
[--C-:B------:R-:W-:Y:S02]  /*9540*/  SHF.R.S32.HI R11, RZ, 0x1f, R3.reuse ;  /* 0x0000001fff0b7819 */ /* 0x100fe40000011403 */
[----:B------:R-:W-:-:S04]  /*9550*/  IADD3 R3, P0, P2, R9, R0, -R3 ;  /* 0x0000000009037210 */ /* 0x000fc80007a1e803 */
[----:B------:R-:W-:Y:S02]  /*9560*/  IADD3.X R12, PT, PT, R8, RZ, ~R11, P0, P2 ;  /* 0x000000ff080c7210 */ /* 0x000fe400007e4c0b */
[----:B0-----:R-:W-:-:S04]  /*9570*/  LEA R10, P0, R3, UR4, 0x2 ;  /* 0x00000004030a7c11 */ /* 0x001fc8000f8010ff */
[----:B------:R-:W-:-:S05]  /*9580*/  LEA.HI.X R11, R3, UR5, R12, 0x2, P0 ;  /* 0x00000005030b7c11 */ /* 0x000fca00080f140c */
[----:B-1----:R1:W-:Y:S04]  /*9590*/  STG.E desc[UR6][R10.64+0x8e80], R13 ;  /* 0x008e800d0a007986 */ /* 0x0023e8000c101906 */
.L_x_661:
[----:B------:R-:W-:Y:S05]  /*95a0*/  BSYNC.RECONVERGENT B1 ;  /* 0x0000000000017941 */ /* 0x000fea0003800200 */
.L_x_660:
        /* <DEDUP_REMOVED lines=16> */
.L_x_665:
[----:B------:R-:W0:Y:S01]  /*96b0*/  LDCU.64 UR4, c[0x0][0x398] ;  /* 0x00007300ff0477ac */ /* 0x000e220008000a00 */
[--C-:B------:R-:W-:Y:S02]  /*96c0*/  SHF.R.S32.HI R11, RZ, 0x1f, R3.reuse ;  /* 0x0000001fff0b7819 */ /* 0x100fe40000011403 */
[----:B------:R-:W-:-:S04]  /*96d0*/  IADD3 R3, P0, P2, R9, R0, -R3 ;  /* 0x0000000009037210 */ /* 0x000fc80007a1e803 */
[----:B------:R-:W-:Y:S02]  /*96e0*/  IADD3.X R12, PT, PT, R8, RZ, ~R11, P0, P2 ;  /* 0x000000ff080c7210 */ /* 0x000fe400007e4c0b */
[----:B0-----:R-:W-:-:S04]  /*96f0*/  LEA R10, P0, R3, UR4, 0x2 ;  /* 0x00000004030a7c11 */ /* 0x001fc8000f8010ff */
[----:B------:R-:W-:-:S05]  /*9700*/  LEA.HI.X R11, R3, UR5, R12, 0x2, P0 ;  /* 0x00000005030b7c11 */ /* 0x000fca00080f140c */
[----:B-1----:R0:W-:Y:S04]  /*9710*/  STG.E desc[UR6][R10.64+0x9800], R13 ;  /* 0x0098000d0a007986 */ /* 0x0021e8000c101906 */
.L_x_664:
[----:B------:R-:W-:Y:S05]  /*9720*/  BSYNC.RECONVERGENT B1 ;  /* 0x0000000000017941 */ /* 0x000fea0003800200 */
.L_x_663:
[----:B01----:R-:W-:-:S05]  /*9730*/  VIADD R10, R0, 0x2860 ;  /* 0x00002860000a7836 */ /* 0x003fca0000000000 */
[C---:B------:R-:W-:Y:S02]  /*9740*/  ISETP.GE.AND P2, PT, R10.reuse, R33, PT ;  /* 0x000000210a00720c */ /* 0x040fe40003f46270 */
[----:B------:R-:W-:-:S04]  /*9750*/  ISETP.GE.AND P0, PT, R10, R5, PT ;  /* 0x000000050a00720c */ /* 0x000fc80003f06270 */
[----:B------:R-:W-:-:S07]  /*9760*/  SEL R5, R5, RZ, P0 ;  /* 0x000000ff05057207 */ /* 0x000fce0000000000 */
[----:B------:R-:W-:Y:S05]  /*9770*/  @P2 BRA `(.L_x_666) ;  /* 0x0000003c00bc2947 */ /* 0x000fea0003800000 */
[----:B------:R0:W1:Y:S01]  /*9780*/  LDS R11, [R2+0xa180] ;  /* 0x00a18000020b7984 */ /* 0x0000620000000800 */
[----:B------:R-:W-:Y:S05]  /*9790*/  @!P0 BRA `(.L_x_667) ;  /* 0x0000000000208947 */ /* 0x000fea0003800000 */
[----:B------:R-:W0:Y:S01]  /*97a0*/  LDCU.64 UR4, c[0x0][0x390] ;  /* 0x00007200ff0477ac */ /* 0x000e220008000a00 */
[--C-:B-----5:R-:W-:Y:S02]  /*97b0*/  IADD3 R0, P0, P2, R6, R0, -R5.reuse ;  /* 0x0000000006007210 */ /* 0x120fe40007a1e805 */
[----:B------:R-:W-:-:S04]  /*97c0*/  SHF.R.S32.HI R5, RZ, 0x1f, R5 ;  /* 0x0000001fff057819 */ /* 0x000fc80000011405 */
[----:B------:R-:W-:Y:S02]  /*97d0*/  IADD3.X R5, PT, PT, R7, RZ, ~R5, P0, P2 ;  /* 0x000000ff07057210 */ /* 0x000fe400007e4c05 */
[----:B0-----:R-:W-:-:S04]  /*97e0*/  LEA R2, P0, R0, UR4, 0x2 ;  /* 0x0000000400027c11 */ /* 0x001fc8000f8010ff */
[----:B------:R-:W-:-:S05]  /*97f0*/  LEA.HI.X R3, R0, UR5, R5, 0x2, P0 ;  /* 0x0000000500037c11 */ /* 0x000fca00080f1405 */
[----:B-1----:R0:W-:Y:S01]  /*9800*/  STG.E desc[UR6][R2.64+0xa180], R11 ;  /* 0x00a1800b02007986 */ /* 0x0021e2000c101906 */
[----:B------:R-:W-:Y:S05]  /*9810*/  BRA `(.L_x_666) ;  /* 0x0000003c00947947 */ /* 0x000fea0003800000 */
.L_x_667:
[----:B------:R-:W0:Y:S01]  /*9820*/  LDCU.64 UR4, c[0x0][0x398] ;  /* 0x00007300ff0477ac */ /* 0x000e220008000a00 */
[--C-:B------:R-:W-:Y:S02]  /*9830*/  IADD3 R0, P0, P2, R9, R0, -R5.reuse ;  /* 0x0000000009007210 */ /* 0x100fe40007a1e805 */
[----:B------:R-:W-:-:S04]  /*9840*/  SHF.R.S32.HI R3, RZ, 0x1f, R5 ;  /* 0x0000001fff037819 */ /* 0x000fc80000011405 */
[----:B------:R-:W-:Y:S02]  /*9850*/  IADD3.X R3, PT, PT, R8, RZ, ~R3, P0, P2 ;  /* 0x000000ff08037210 */ /* 0x000fe400007e4c03 */
[----:B0-----:R-:W-:-:S04]  /*9860*/  LEA R2, P0, R0, UR4, 0x2 ;  /* 0x0000000400027c11 */ /* 0x001fc8000f8010ff */
[----:B------:R-:W-:-:S05]  /*9870*/  LEA.HI.X R3, R0, UR5, R3, 0x2, P0 ;  /* 0x0000000500037c11 */ /* 0x000fca00080f1403 */
[----:B-1----:R0:W-:Y:S01]  /*9880*/  STG.E desc[UR6][R2.64+0xa180], R11 ;  /* 0x00a1800b02007986 */ /* 0x0021e2000c101906 */
[----:B------:R-:W-:Y:S05]  /*9890*/  BRA `(.L_x_666) ;  /* 0x0000003c00747947 */ /* 0x000fea0003800000 */
.L_x_615:
        /* <DEDUP_REMOVED lines=9> */
[----:B------:R-:W-:Y:S01]  /*9930*/  IMAD R21, R21, 0x12, R2 ;  /* 0x0000001215157824 */ /* 0x000fe200078e0202 */
[----:B------:R-:W-:-:S03]  /*9940*/  SHF.R.S32.HI R2, RZ, 0x1f, R3 ;  /* 0x0000001fff027819 */ /* 0x000fc60000011403 */
[C---:B------:R-:W-:Y:S01]  /*9950*/  VIADD R27, R21.reuse, 0x20 ;  /* 0x00000020151b7836 */ /* 0x040fe20000000000 */
[C---:B------:R-:W-:Y:S01]  /*9960*/  IADD3 R22, P0, P1, R21.reuse, UR4, R3 ;  /* 0x0000000415167c10 */ /* 0x040fe2000f91e003 */
[C---:B------:R-:W-:Y:S01]  /*9970*/  VIADD R29, R21.reuse, 0x40 ;  /* 0x00000040151d7836 */ /* 0x040fe20000000000 */
[CC--:B------:R-:W-:Y:S01]  /*9980*/  ISETP.GE.AND P2, PT, R21.reuse, R4.reuse, PT ;  /* 0x000000041500720c */ /* 0x0c0fe20003f46270 */
[----:B------:R-:W-:Y:S01]  /*9990*/  VIADD R31, R21, 0xc0 ;  /* 0x000000c0151f7836 */ /* 0x000fe20000000000 */
[-C--:B------:R-:W-:Y:S01]  /*99a0*/  ISETP.GE.AND P3, PT, R27, R4.reuse, PT ;  /* 0x000000041b00720c */ /* 0x080fe20003f66270 */
[----:B------:R-:W-:Y:S01]  /*99b0*/  VIADD R27, R21, 0x60 ;  /* 0x00000060151b7836 */ /* 0x000fe20000000000 */
[-C--:B------:R-:W-:Y:S01]  /*99c0*/  ISETP.GE.AND P4, PT, R29, R4.reuse, PT ;  /* 0x000000041d00720c */ /* 0x080fe20003f86270 */
[----:B------:R-:W-:Y:S01]  /*99d0*/  VIADD R29, R21, 0xa0 ;  /* 0x000000a0151d7836 */ /* 0x000fe20000000000 */
[----:B------:R-:W-:Y:S02]  /*99e0*/  IADD3.X R3, PT, PT, RZ, UR5, R2, P0, P1 ;  /* 0x00000005ff037c10 */ /* 0x000fe400087e2402 */
[----:B------:R-:W-:Y:S01]  /*99f0*/  ISETP.GE.AND P5, PT, R27, R4, PT ;  /* 0x000000041b00720c */ /* 0x000fe20003fa6270 */
[----:B------:R-:W-:Y:S01]  /*9a00*/  VIADD R27, R21, 0x80 ;  /* 0x00000080151b7836 */ /* 0x000fe20000000000 */
[----:B---3--:R-:W-:-:S02]  /*9a10*/  LEA R2, P0, R22, UR10, 0x2 ;  /* 0x0000000a16027c11 */ /* 0x008fc4000f8010ff */
[-C--:B------:R-:W-:Y:S02]  /*9a20*/  ISETP.GE.AND P1, PT, R31, R4.reuse, PT ;  /* 0x000000041f00720c */ /* 0x080fe40003f26270 */
[----:B------:R-:W-:Y:S02]  /*9a30*/  LEA.HI.X R3, R22, UR11, R3, 0x2, P0 ;  /* 0x0000000b16037c11 */ /* 0x000fe400080f1403 */
[-C--:B------:R-:W-:Y:S01]  /*9a40*/  ISETP.GE.AND P6, PT, R27, R4.reuse, PT ;  /* 0x000000041b00720c */ /* 0x080fe20003fc6270 */
[----:B------:R-:W-:Y:S01]  /*9a50*/  VIADD R27, R21, 0xe0 ;  /* 0x000000e0151b7836 */ /* 0x000fe20000000000 */
[-C--:B------:R-:W-:Y:S01]  /*9a60*/  ISETP.GE.AND P0, PT, R29, R4.reuse, PT ;  /* 0x000000041d00720c */ /* 0x080fe20003f06270 */
[----:B------:R-:W-:Y:S01]  /*9a70*/  VIADD R29, R21, 0x100 ;  /* 0x00000100151d7836 */ /* 0x000fe20000000000 */
[----:B------:R-:W2:Y:S02]  /*9a80*/  @!P2 LDG.E R5, desc[UR6][R2.64] ;  /* 0x000000060205a981 */ /* 0x000ea4000c1e1900 */
        /* <DEDUP_REMOVED lines=8> */
[----:B------:R-:W5:Y:S01]  /*9b10*/  @!P5 LDG.E R9, desc[UR6][R2.64+0x180] ;  /* 0x000180060209d981 */ /* 0x000f62000c1e1900 */
[-C--:B------:R-:W-:Y:S01]  /*9b20*/  ISETP.GE.AND P5, PT, R29, R4.reuse, PT ;  /* 0x000000041d00720c */ /* 0x080fe20003fa6270 */
[----:B------:R-:W-:Y:S02]  /*9b30*/  VIADD R29, R21, 0x180 ;  /* 0x00000180151d7836 */ /* 0x000fe40000000000 */
[----:B------:R-:W5:Y:S01]  /*9b40*/  @!P6 LDG.E R10, desc[UR6][R2.64+0x200] ;  /* 0x00020006020ae981 */ /* 0x000f62000c1e1900 */
[----:B------:R-:W-:Y:S01]  /*9b50*/  ISETP.GE.AND P6, PT, R27, R4, PT ;  /* 0x000000041b00720c */ /* 0x000fe20003fc6270 */
[----:B------:R-:W-:-:S02]  /*9b60*/  VIADD R27, R21, 0x1a0 ;  /* 0x000001a0151b7836 */ /* 0x000fc40000000000 */
[----:B------:R-:W5:Y:S01]  /*9b70*/  @!P0 LDG.E R11, desc[UR6][R2.64+0x280] ;  /* 0x00028006020b8981 */ /* 0x000f62000c1e1900 */
        /* <DEDUP_REMOVED lines=8> */
[----:B------:R-:W-:Y:S01]  /*9c00*/  VIADD R21, R21, 0x220 ;  /* 0x0000022015157836 */ /* 0x000fe20000000000 */
[----:B------:R-:W5:Y:S01]  /*9c10*/  @!P3 LDG.E R14, desc[UR6][R2.64+0x400] ;  /* 0x00040006020eb981 */ /* 0x000f62000c1e1900 */
[----:B------:R-:W-:-:S03]  /*9c20*/  ISETP.GE.AND P3, PT, R27, R4, PT ;  /* 0x000000041b00720c */ /* 0x000fc60003f66270 */
[----:B------:R-:W5:Y:S01]  /*9c30*/  @!P4 LDG.E R15, desc[UR6][R2.64+0x480] ;  /* 0x00048006020fc981 */ /* 0x000f62000c1e1900 */
[----:B------:R-:W-:-:S03]  /*9c40*/  ISETP.GE.AND P4, PT, R29, R4, PT ;  /* 0x000000041d00720c */ /* 0x000fc60003f86270 */
        /* <DEDUP_REMOVED lines=8> */
[----:B------:R-:W5:Y:S01]  /*9cd0*/  @!P5 LDG.E R25, desc[UR6][R2.64+0x880] ;  /* 0x000880060219d981 */ /* 0x000f62000c1e1900 */
[----:B------:R-:W0:Y:S01]  /*9ce0*/  S2UR UR5, SR_CgaCtaId ;  /* 0x00000000000579c3 */ /* 0x000e220000008800 */
[----:B------:R-:W-:Y:S01]  /*9cf0*/  SHF.R.U32.HI R22, RZ, 0x5, R0 ;  /* 0x00000005ff167819 */ /* 0x000fe20000011600 */
[----:B------:R-:W-:Y:S01]  /*9d00*/  UMOV UR4, 0x400 ;  /* 0x0000040000047882 */ /* 0x000fe20000000000 */
[----:B------:R-:W1:Y:S01]  /*9d10*/  S2R R21, SR_LANEID ;  /* 0x0000000000157919 */ /* 0x000e620000000000 */
[----:B------:R-:W-:-:S04]  /*9d20*/  IMAD R31, R0, 0x12, RZ ;  /* 0x00000012001f7824 */ /* 0x000fc800078e02ff */
[C---:B------:R-:W-:Y:S02]  /*9d30*/  VIADD R27, R31.reuse, 0x9 ;  /* 0x000000091f1b7836 */ /* 0x040fe40000000000 */
[C---:B------:R-:W-:Y:S02]  /*9d40*/  VIADD R33, R31.reuse, 0xa ;  /* 0x0000000a1f217836 */ /* 0x040fe40000000000 */
[----:B------:R-:W-:Y:S01]  /*9d50*/  VIADD R35, R31, 0xb ;  /* 0x0000000b1f237836 */ /* 0x000fe20000000000 */
[----:B0-----:R-:W-:Y:S01]  /*9d60*/  ULEA UR4, UR5, UR4, 0x18 ;  /* 0x0000000405047291 */ /* 0x001fe2000f8ec0ff */
[----:B-1----:R-:W-:-:S05]  /*9d70*/  IMAD R26, R22, 0x240, R21 ;  /* 0x00000240161a7824 */ /* 0x002fca00078e0215 */
[----:B------:R-:W-:-:S05]  /*9d80*/  LEA R26, R26, UR4, 0x2 ;  /* 0x000000041a1a7c11 */ /* 0x000fca000f8e10ff */
[----:B------:R-:W-:Y:S01]  /*9d90*/  IMAD R29, R21, 0x44, R26 ;  /* 0x00000044151d7824 */ /* 0x000fe200078e021a */
[----:B--2---:R-:W-:Y:S04]  /*9da0*/  STS [R26], R5 ;  /* 0x000000051a007388 */ /* 0x004fe80000000800 */
[----:B---3--:R-:W-:Y:S04]  /*9db0*/  STS [R26+0x80], R6 ;  /* 0x000080061a007388 */ /* 0x008fe80000000800 */
[----:B----4-:R-:W-:Y:S04]  /*9dc0*/  STS [R26+0x100], R7 ;  /* 0x000100071a007388 */ /* 0x010fe80000000800 */
[----:B-----5:R0:W-:Y:S04]  /*9dd0*/  STS [R26+0x180], R9 ;  /* 0x000180091a007388 */ /* 0x0201e80000000800 */
[----:B------:R1:W-:Y:S04]  /*9de0*/  STS [R26+0x200], R10 ;  /* 0x0002000a1a007388 */ /* 0x0003e80000000800 */
[----:B------:R2:W-:Y:S01]  /*9df0*/  STS [R26+0x280], R11 ;  /* 0x0002800b1a007388 */ /* 0x0005e20000000800 */
[----:B0-----:R-:W-:-:S03]  /*9e00*/  VIADD R9, R31, 0x1 ;  /* 0x000000011f097836 */ /* 0x001fc60000000000 */
[----:B------:R-:W-:Y:S01]  /*9e10*/  STS [R26+0x300], R12 ;  /* 0x0003000c1a007388 */ /* 0x000fe20000000800 */
[----:B-1----:R-:W0:Y:S03]  /*9e20*/  LDC R10, c[0x0][0x374] ;  /* 0x0000dd00ff0a7b82 */ /* 0x002e260000000800 */
[----:B------:R1:W-:Y:S01]  /*9e30*/  STS [R26+0x380], R13 ;  /* 0x0003800d1a007388 */ /* 0x0003e20000000800 */
[----:B--2---:R-:W-:-:S03]  /*9e40*/  VIADD R11, R31, 0x2 ;  /* 0x000000021f0b7836 */ /* 0x004fc60000000000 */
[----:B------:R-:W-:Y:S04]  /*9e50*/  STS [R26+0x400], R14 ;  /* 0x0004000e1a007388 */ /* 0x000fe80000000800 */
[----:B------:R2:W-:Y:S01]  /*9e60*/  STS [R26+0x480], R15 ;  /* 0x0004800f1a007388 */ /* 0x0005e20000000800 */
[----:B-1----:R-:W-:-:S03]  /*9e70*/  VIADD R13, R31, 0x3 ;  /* 0x000000031f0d7836 */ /* 0x002fc60000000000 */
[----:B------:R-:W-:Y:S04]  /*9e80*/  STS [R26+0x500], R16 ;  /* 0x000500101a007388 */ /* 0x000fe80000000800 */
[----:B------:R-:W-:Y:S01]  /*9e90*/  STS [R26+0x580], R4 ;  /* 0x000580041a007388 */ /* 0x000fe20000000800 */
[----:B--2---:R-:W-:-:S03]  /*9ea0*/  VIADD R15, R31, 0x4 ;  /* 0x000000041f0f7836 */ /* 0x004fc60000000000 */
[----:B------:R-:W-:Y:S01]  /*9eb0*/  STS [R26+0x600], R17 ;  /* 0x000600111a007388 */ /* 0x000fe20000000800 */
[----:B0-----:R-:W-:-:S03]  /*9ec0*/  IMAD R23, R10, UR8, R23 ;  /* 0x000000080a177c24 */ /* 0x001fc6000f8e0217 */
[----:B------:R-:W-:Y:S04]  /*9ed0*/  STS [R26+0x680], R18 ;  /* 0x000680121a007388 */ /* 0x000fe80000000800 */
[----:B------:R-:W-:Y:S04]  /*9ee0*/  STS [R26+0x700], R19 ;  /* 0x000700131a007388 */ /* 0x000fe80000000800 */
[----:B------:R0:W-:Y:S04]  /*9ef0*/  STS [R26+0x780], R20 ;  /* 0x000780141a007388 */ /* 0x0001e80000000800 */
[----:B------:R-:W-:Y:S04]  /*9f00*/  STS [R26+0x800], R24 ;  /* 0x000800181a007388 */ /* 0x000fe80000000800 */
[----:B------:R-:W-:Y:S01]  /*9f10*/  STS [R26+0x880], R25 ;  /* 0x000880191a007388 */ /* 0x000fe20000000800 */
[----:B------:R-:W-:-:S03]  /*9f20*/  NOP ;  /* 0x0000000000007918 */ /* 0x000fc60000000000 */
[----:B------:R-:W1:Y:S01]  /*9f30*/  LDS.64 R6, [R29] ;  /* 0x000000001d067984 */ /* 0x000e620000000a00 */
[----:B0-----:R-:W-:-:S03]  /*9f40*/  IMAD R20, R23, -0x2ac0, R8 ;  /* 0xffffd54017147824 */ /* 0x001fc600078e0208 */
[----:B------:R-:W0:Y:S02]  /*9f50*/  LDS.64 R4, [R29+0x8] ;  /* 0x000008001d047984 */ /* 0x000e240000000a00 */
[-C--:B------:R-:W-:Y:S01]  /*9f60*/  ISETP.GE.AND P3, PT, R9, R20.reuse, PT ;  /* 0x000000140900720c */ /* 0x080fe20003f66270 */
[----:B------:R-:W-:Y:S01]  /*9f70*/  VIADD R9, R31, 0x5 ;  /* 0x000000051f097836 */ /* 0x000fe20000000000 */
[----:B------:R-:W2:Y:S01]  /*9f80*/  LDS.64 R2, [R29+0x10] ;  /* 0x000010001d027984 */ /* 0x000ea20000000a00 */
[-C--:B------:R-:W-:Y:S01]  /*9f90*/  ISETP.GE.AND P4, PT, R11, R20.reuse, PT ;  /* 0x000000140b00720c */ /* 0x080fe20003f86270 */
[----:B------:R-:W-:Y:S01]  /*9fa0*/  VIADD R11, R31, 0x6 ;  /* 0x000000061f0b7836 */ /* 0x000fe20000000000 */
[-C--:B------:R-:W-:Y:S01]  /*9fb0*/  ISETP.GE.AND P5, PT, R13, R20.reuse, PT ;  /* 0x000000140d00720c */ /* 0x080fe20003fa6270 */
[----:B------:R-:W3:Y:S01]  /*9fc0*/  LDS.64 R18, [R29+0x18] ;  /* 0x000018001d127984 */ /* 0x000ee20000000a00 */
[CC--:B------:R-:W-:Y:S01]  /*9fd0*/  ISETP.GE.AND P2, PT, R31.reuse, R20.reuse, PT ;  /* 0x000000141f00720c */ /* 0x0c0fe20003f46270 */
[----:B------:R-:W-:Y:S01]  /*9fe0*/  VIADD R13, R31, 0x7 ;  /* 0x000000071f0d7836 */ /* 0x000fe20000000000 */
[-C--:B------:R-:W-:Y:S01]  /*9ff0*/  ISETP.GE.AND P6, PT, R15, R20.reuse, PT ;  /* 0x000000140f00720c */ /* 0x080fe20003fc6270 */
[----:B------:R-:W4:Y:S01]  /*a000*/  LDS.64 R16, [R29+0x20] ;  /* 0x000020001d107984 */ /* 0x000f220000000a00 */
[----:B------:R-:W-:-:S02]  /*a010*/  ISETP.GE.AND P0, PT, R9, R20, PT ;  /* 0x000000140900720c */ /* 0x000fc40003f06270 */
[----:B------:R-:W-:Y:S01]  /*a020*/  ISETP.GE.AND P1, PT, R11, R20, PT ;  /* 0x000000140b00720c */ /* 0x000fe20003f26270 */
[----:B------:R-:W5:Y:S01]  /*a030*/  LDS.64 R14, [R29+0x28] ;  /* 0x000028001d0e7984 */ /* 0x000f620000000a00 */
[----:B------:R-:W-:Y:S01]  /*a040*/  VIADD R11, R31, 0x8 ;  /* 0x000000081f0b7836 */ /* 0x000fe20000000000 */
[----:B-1----:R-:W-:-:S04]  /*a050*/  LOP3.LUT R8, R6, 0x1, RZ, 0xc, !PT ;  /* 0x0000000106087812 */ /* 0x002fc800078e0cff */
[----:B------:R-:W-:Y:S02]  /*a060*/  SEL R24, R8, 0x1, !P2 ;  /* 0x0000000108187807 */ /* 0x000fe40005000000 */
[----:B------:R-:W-:Y:S02]  /*a070*/  LOP3.LUT R8, R7, 0x1, RZ, 0xc, !PT ;  /* 0x0000000107087812 */ /* 0x000fe400078e0cff */
[----:B0-----:R-:W-:Y:S02]  /*a080*/  LOP3.LUT R9, R4, 0x1, RZ, 0xc, !PT ;  /* 0x0000000104097812 */ /* 0x001fe400078e0cff */
[----:B------:R-:W-:Y:S02]  /*a090*/  ISETP.GE.AND P2, PT, R13, R20, PT ;  /* 0x000000140d00720c */ /* 0x000fe40003f46270 */
[----:B------:R-:W0:Y:S01]  /*a0a0*/  LDS.64 R12, [R29+0x30] ;  /* 0x000030001d0c7984 */ /* 0x000e220000000a00 */
[----:B------:R-:W-:Y:S02]  /*a0b0*/  SEL R25, R8, 0x1, !P3 ;  /* 0x0000000108197807 */ /* 0x000fe40005800000 */
[----:B------:R-:W-:-:S02]  /*a0c0*/  SEL R26, R9, 0x1, !P4 ;  /* 0x00000001091a7807 */ /* 0x000fc40006000000 */
[-C--:B------:R-:W-:Y:S02]  /*a0d0*/  ISETP.GE.AND P3, PT, R11, R20.reuse, PT ;  /* 0x000000140b00720c */ /* 0x080fe40003f66270 */
[----:B------:R-:W-:Y:S01]  /*a0e0*/  LOP3.LUT R8, R5, 0x1, RZ, 0xc, !PT ;  /* 0x0000000105087812 */ /* 0x000fe200078e0cff */
[----:B------:R-:W1:Y:S01]  /*a0f0*/  LDS.64 R10, [R29+0x38] ;  /* 0x000038001d0a7984 */ /* 0x000e620000000a00 */
[----:B--2---:R-:W-:Y:S02]  /*a100*/  LOP3.LUT R9, R2, 0x1, RZ, 0xc, !PT ;  /* 0x0000000102097812 */ /* 0x004fe400078e0cff */
[----:B------:R-:W-:Y:S02]  /*a110*/  ISETP.GE.AND P4, PT, R27, R20, PT ;  /* 0x000000141b00720c */ /* 0x000fe40003f86270 */
[----:B------:R-:W-:Y:S02]  /*a120*/  SEL R27, R8, 0x1, !P5 ;  /* 0x00000001081b7807 */ /* 0x000fe40006800000 */
[----:B------:R-:W-:-:S02]  /*a130*/  SEL R28, R9, 0x1, !P6 ;  /* 0x00000001091c7807 */ /* 0x000fc40007000000 */
[----:B------:R2:W1:Y:S01]  /*a140*/  LDS.64 R8, [R29+0x40] ;  /* 0x000040001d087984 */ /* 0x0004620000000a00 */
[----:B------:R-:W-:Y:S02]  /*a150*/  IADD3 R26, PT, PT, R26, R25, R24 ;  /* 0x000000191a1a7210 */ /* 0x000fe40007ffe018 */
[----:B------:R-:W-:Y:S02]  /*a160*/  LOP3.LUT R24, R3, 0x1, RZ, 0xc, !PT ;  /* 0x0000000103187812 */ /* 0x000fe400078e0cff */
[----:B---3--:R-:W-:Y:S02]  /*a170*/  LOP3.LUT R25, R18, 0x1, RZ, 0xc, !PT ;  /* 0x0000000112197812 */ /* 0x008fe400078e0cff */
[----:B------:R-:W-:Y:S01]  /*a180*/  SEL R24, R24, 0x1, !P0 ;  /* 0x0000000118187807 */ /* 0x000fe20004000000 */
[----:B--2---:R-:W-:Y:S01]  /*a190*/  VIADD R29, R31, 0xe ;  /* 0x0000000e1f1d7836 */ /* 0x004fe20000000000 */
[----:B------:R-:W-:Y:S02]  /*a1a0*/  SEL R25, R25, 0x1, !P1 ;  /* 0x0000000119197807 */ /* 0x000fe40004800000 */
[----:B------:R-:W-:-:S02]  /*a1b0*/  IADD3 R28, PT, PT, R28, R27, R26 ;  /* 0x0000001b1c1c7210 */ /* 0x000fc40007ffe01a */
[----:B------:R-:W-:Y:S02]  /*a1c0*/  LOP3.LUT R26, R19, 0x1, RZ, 0xc, !PT ;  /* 0x00000001131a7812 */ /* 0x000fe400078e0cff */
[----:B----4-:R-:W-:Y:S01]  /*a1d0*/  LOP3.LUT R27, R16, 0x1, RZ, 0xc, !PT ;  /* 0x00000001101b7812 */ /* 0x010fe200078e0cff */
[----:B------:R-:W-:Y:S01]  /*a1e0*/  BAR.SYNC.DEFER_BLOCKING 0x0 ;  /* 0x0000000000007b1d */ /* 0x000fe20000010000 */
[----:B------:R-:W-:Y:S01]  /*a1f0*/  ISETP.GE.AND P5, PT, R33, R20, PT ;  /* 0x000000142100720c */ /* 0x000fe20003fa6270 */
[----:B------:R-:W-:Y:S01]  /*a200*/  VIADD R33, R31, 0xc ;  /* 0x0000000c1f217836 */ /* 0x000fe20000000000 */
[----:B------:R-:W-:Y:S02]  /*a210*/  IADD3 R28, PT, PT, R25, R24, R28 ;  /* 0x00000018191c7210 */ /* 0x000fe40007ffe01c */
[----:B------:R-:W-:Y:S02]  /*a220*/  SEL R26, R26, 0x1, !P2 ;  /* 0x000000011a1a7807 */ /* 0x000fe40005000000 */
[----:B------:R-:W-:-:S02]  /*a230*/  SEL R27, R27, 0x1, !P3 ;  /* 0x000000011b1b7807 */ /* 0x000fc40005800000 */
[----:B------:R-:W-:Y:S02]  /*a240*/  LOP3.LUT R24, R17, 0x1, RZ, 0xc, !PT ;  /* 0x0000000111187812 */ /* 0x000fe400078e0cff */
[----:B-----5:R-:W-:Y:S02]  /*a250*/  LOP3.LUT R25, R14, 0x1, RZ, 0xc, !PT ;  /* 0x000000010e197812 */ /* 0x020fe400078e0cff */
[----:B------:R-:W-:Y:S01]  /*a260*/  ISETP.GE.AND P6, PT, R35, R20, PT ;  /* 0x000000142300720c */ /* 0x000fe20003fc6270 */
[----:B------:R-:W-:Y:S01]  /*a270*/  VIADD R35, R31, 0xd ;  /* 0x0000000d1f237836 */ /* 0x000fe20000000000 */
[----:B------:R-:W-:Y:S02]  /*a280*/  IADD3 R28, PT, PT, R27, R26, R28 ;  /* 0x0000001a1b1c7210 */ /* 0x000fe40007ffe01c */
[----:B------:R-:W-:Y:S02]  /*a290*/  SEL R24, R24, 0x1, !P4 ;  /* 0x0000000118187807 */ /* 0x000fe40006000000 */
[----:B------:R-:W-:-:S02]  /*a2a0*/  SEL R25, R25, 0x1, !P5 ;  /* 0x0000000119197807 */ /* 0x000fc40006800000 */
[-C--:B------:R-:W-:Y:S01]  /*a2b0*/  ISETP.GE.AND P0, PT, R33, R20.reuse, PT ;  /* 0x000000142100720c */ /* 0x080fe20003f06270 */
[----:B------:R-:W-:Y:S01]  /*a2c0*/  VIADD R33, R31, 0xf ;  /* 0x0000000f1f217836 */ /* 0x000fe20000000000 */
[----:B------:R-:W-:Y:S02]  /*a2d0*/  LOP3.LUT R26, R15, 0x1, RZ, 0xc, !PT ;  /* 0x000000010f1a7812 */ /* 0x000fe400078e0cff */
[----:B0-----:R-:W-:Y:S02]  /*a2e0*/  LOP3.LUT R27, R12, 0x1, RZ, 0xc, !PT ;  /* 0x000000010c1b7812 */ /* 0x001fe400078e0cff */
[----:B------:R-:W-:Y:S01]  /*a2f0*/  ISETP.GE.AND P2, PT, R29, R20, PT ;  /* 0x000000141d00720c */ /* 0x000fe20003f46270 */
[----:B------:R-:W-:Y:S01]  /*a300*/  VIADD R29, R31, 0x10 ;  /* 0x000000101f1d7836 */ /* 0x000fe20000000000 */
[----:B------:R-:W-:Y:S01]  /*a310*/  IADD3 R28, PT, PT, R25, R24, R28 ;  /* 0x00000018191c7210 */ /* 0x000fe20007ffe01c */
[----:B------:R-:W-:Y:S01]  /*a320*/  VIADD R31, R31, 0x11 ;  /* 0x000000111f1f7836 */ /* 0x000fe20000000000 */
[----:B------:R-:W-:-:S02]  /*a330*/  ISETP.GE.AND P1, PT, R35, R20, PT ;  /* 0x000000142300720c */ /* 0x000fc40003f26270 */
[----:B------:R-:W-:Y:S02]  /*a340*/  SEL R26, R26, 0x1, !P6 ;  /* 0x000000011a1a7807 */ /* 0x000fe40007000000 */
[----:B------:R-:W-:Y:S02]  /*a350*/  SEL R27, R27, 0x1, !P0 ;  /* 0x000000011b1b7807 */ /* 0x000fe40004000000 */
[----:B------:R-:W-:Y:S02]  /*a360*/  LOP3.LUT R24, R13, 0x1, RZ, 0xc, !PT ;  /* 0x000000010d187812 */ /* 0x000fe400078e0cff */
[----:B-1----:R-:W-:Y:S02]  /*a370*/  LOP3.LUT R25, R10, 0x1, RZ, 0xc, !PT ;  /* 0x000000010a197812 */ /* 0x002fe400078e0cff */
[----:B------:R-:W-:Y:S02]  /*a380*/  IADD3 R28, PT, PT, R27, R26, R28 ;  /* 0x0000001a1b1c7210 */ /* 0x000fe40007ffe01c */
[----:B------:R-:W-:-:S02]  /*a390*/  SEL R24, R24, 0x1, !P1 ;  /* 0x0000000118187807 */ /* 0x000fc40004800000 */
[----:B------:R-:W-:Y:S02]  /*a3a0*/  SEL R25, R25, 0x1, !P2 ;  /* 0x0000000119197807 */ /* 0x000fe40005000000 */
[-C--:B------:R-:W-:Y:S02]  /*a3b0*/  ISETP.GE.AND P3, PT, R33, R20.reuse, PT ;  /* 0x000000142100720c */ /* 0x080fe40003f66270 */
[----:B------:R-:W-:Y:S02]  /*a3c0*/  ISETP.GE.AND P4, PT, R29, R20, PT ;  /* 0x000000141d00720c */ /* 0x000fe40003f86270 */
[----:B------:R-:W-:Y:S02]  /*a3d0*/  LOP3.LUT R26, R11, 0x1, RZ, 0xc, !PT ;  /* 0x000000010b1a7812 */ /* 0x000fe400078e0cff */
[----:B------:R-:W-:Y:S02]  /*a3e0*/  LOP3.LUT R27, R8, 0x1, RZ, 0xc, !PT ;  /* 0x00000001081b7812 */ /* 0x000fe400078e0cff */
[----:B------:R-:W-:-:S02]  /*a3f0*/  IADD3 R25, PT, PT, R25, R24, R28 ;  /* 0x0000001819197210 */ /* 0x000fc40007ffe01c */
[----:B------:R-:W-:Y:S02]  /*a400*/  ISETP.GE.AND P0, PT, R31, R20, PT ;  /* 0x000000141f00720c */ /* 0x000fe40003f06270 */
[----:B------:R-:W-:Y:S02]  /*a410*/  LOP3.LUT R24, R9, 0x1, RZ, 0xc, !PT ;  /* 0x0000000109187812 */ /* 0x000fe400078e0cff */
[----:B------:R-:W-:Y:S02]  /*a420*/  SEL R26, R26, 0x1, !P3 ;  /* 0x000000011a1a7807 */ /* 0x000fe40005800000 */
[----:B------:R-:W-:Y:S02]  /*a430*/  SEL R27, R27, 0x1, !P4 ;  /* 0x000000011b1b7807 */ /* 0x000fe40006000000 */
[----:B------:R-:W-:Y:S02]  /*a440*/  SEL R24, R24, 0x1, !P0 ;  /* 0x0000000118187807 */ /* 0x000fe40004000000 */
[----:B------:R-:W-:-:S02]  /*a450*/  IADD3 R25, PT, PT, R27, R26, R25 ;  /* 0x0000001a1b197210 */ /* 0x000fc40007ffe019 */
[C---:B------:R-:W-:Y:S02]  /*a460*/  ISETP.NE.AND P1, PT, R21.reuse, 0x1f, PT ;  /* 0x0000001f1500780c */ /* 0x040fe40003f25270 */
[----:B------:R-:W-:Y:S01]  /*a470*/  ISETP.NE.AND P2, PT, R21, RZ, PT ;  /* 0x000000ff1500720c */ /* 0x000fe20003f45270 */
[----:B------:R-:W-:-:S05]  /*a480*/  IMAD.IADD R36, R24, 0x1, R25 ;  /* 0x0000000118247824 */ /* 0x000fca00078e0219 */
[----:B------:R-:W0:Y:S05]  /*a490*/  SHFL.UP P0, R25, R36, 0x1, RZ ;  /* 0x0420000024197989 */ /* 0x000e2a00000000ff */
[----:B------:R-:W-:Y:S01]  /*a4a0*/  @!P1 LEA R38, R22, UR4, 0x2 ;  /* 0x0000000416269c11 */ /* 0x000fe2000f8e10ff */
        /* <DEDUP_REMOVED lines=9> */
[----:B------:R-:W-:-:S04]  /*a540*/  ISETP.NE.AND P0, PT, R22, 0x2, PT ;  /* 0x000000021600780c */ /* 0x000fc80003f05270 */
        /* <DEDUP_REMOVED lines=32> */
[----:B------:R-:W1:Y:S03]  /*a750*/  LDS.128 R28, [UR4+0x40] ;  /* 0x00004004ff1c7984 */ /* 0x000e660008000c00 */
        /* <DEDUP_REMOVED lines=15> */
[----:B------:R-:W-:-:S04]  /*a850*/  ISETP.NE.AND P0, PT, R22, 0xf, PT ;  /* 0x0000000f1600780c */ /* 0x000fc80003f05270 */
[----:B------:R-:W-:Y:S02]  /*a860*/  SEL R38, R34, R38, !P0 ;  /* 0x0000002622267207 */ /* 0x000fe40004000000 */
[----:B------:R-:W-:-:S04]  /*a870*/  ISETP.NE.AND P0, PT, R22, 0x10, PT ;  /* 0x000000101600780c */ /* 0x000fc80003f05270 */
[C---:B------:R-:W-:Y:S01]  /*a880*/  SEL R38, R35.reuse, R38, !P0 ;  /* 0x0000002623267207 */ /* 0x040fe20004000000 */
[----:B-1----:R-:W-:Y:S01]  /*a890*/  IMAD.IADD R35, R35, 0x1, R28 ;  /* 0x0000000123237824 */ /* 0x002fe200078e021c */
[----:B------:R-:W-:Y:S01]  /*a8a0*/  ISETP.NE.AND P0, PT, R22, 0x12, PT ;  /* 0x000000121600780c */ /* 0x000fe20003f05270 */
[----:B------:R-:W-:Y:S02]  /*a8b0*/  IMAD.IADD R28, R37, 0x1, -R36 ;  /* 0x00000001251c7824 */ /* 0x000fe400078e0a24 */
[----:B------:R-:W-:Y:S01]  /*a8c0*/  IMAD.IADD R29, R29, 0x1, R35 ;  /* 0x000000011d1d7824 */ /* 0x000fe200078e0223 */
[----:B------:R-:W-:Y:S02]  /*a8d0*/  SEL R38, R35, R38, !P1 ;  /* 0x0000002623267207 */ /* 0x000fe40004800000 */
[----:B------:R-:W-:Y:S02]  /*a8e0*/  SEL R25, R28, RZ, P2 ;  /* 0x000000ff1c197207 */ /* 0x000fe40001000000 */
[----:B------:R-:W-:-:S02]  /*a8f0*/  SEL R38, R29, R38, !P0 ;  /* 0x000000261d267207 */ /* 0x000fc40004000000 */
[C---:B------:R-:W-:Y:S02]  /*a900*/  ISETP.GT.U32.AND P0, PT, R0.reuse, 0x1f, PT ;  /* 0x0000001f0000780c */ /* 0x040fe40003f04070 */
[----:B------:R-:W-:Y:S01]  /*a910*/  ISETP.GE.U32.AND P1, PT, R0, 0x20, PT ;  /* 0x000000200000780c */ /* 0x000fe20003f26070 */
[----:B------:R-:W-:Y:S02]  /*a920*/  IMAD.IADD R22, R38, 0x1, R25 ;  /* 0x0000000126167824 */ /* 0x000fe400078e0219 */
[----:B------:R-:W-:-:S03]  /*a930*/  IMAD.IADD R25, R30, 0x1, R29 ;  /* 0x000000011e197824 */ /* 0x000fc600078e021d */
        /* <DEDUP_REMOVED lines=18> */
.L_x_767:
[----:B------:R-:W-:Y:S05]  /*aa60*/  @!P0 BRA `(.L_x_670) ;  /* 0x00000000007c8947 */ /* 0x000fea0003800000 */
[----:B------:R-:W-:-:S07]  /*aa70*/  IMAD.MOV.U32 R24, RZ, RZ, 0x358 ;  /* 0x00000358ff187424 */ /* 0x000fce00078e00ff */
.L_x_672:
        /* <DEDUP_REMOVED lines=29> */
.L_x_770:
[----:B------:R-:W-:Y:S05]  /*ac50*/  @P0 BRA `(.L_x_672) ;  /* 0xfffffffc00880947 */ /* 0x000fea000383ffff */
.L_x_670:
        /* <DEDUP_REMOVED lines=11> */
[----:B------:R0:W1:Y:S02]  /*ad10*/  POPC R35, R22 ;  /* 0x0000001600237309 */ /* 0x0000640000000000 */
[C---:B0-----:R-:W-:Y:S01]  /*ad20*/  VIADD R22, R21.reuse, 0x10 ;  /* 0x0000001015167836 */ /* 0x041fe20000000000 */
[----:B-1----:R-:W0:Y:S01]  /*ad30*/  SHFL.DOWN PT, R34, R31, 0x1, R35 ;  /* 0x082000001f227989 */ /* 0x002e2200000e0023 */
[----:B------:R-:W-:-:S03]  /*ad40*/  ISETP.GE.AND P0, PT, R21, R35, PT ;  /* 0x000000231500720c */ /* 0x000fc60003f06270 */
        /* <DEDUP_REMOVED lines=8> */
[----:B------:R-:W0:Y:S03]  /*add0*/  LDC.64 R38, c[0x0][0x3a8] ;  /* 0x0000ea00ff267b82 */ /* 0x000e260000000a00 */
        /* <DEDUP_REMOVED lines=14> */
.L_x_779:
[----:B------:R-:W-:Y:S05]  /*aec0*/  @!P0 BRA `(.L_x_674) ;  /* 0x0000000400308947 */ /* 0x000fea0003800000 */
[----:B------:R-:W-:-:S07]  /*aed0*/  IMAD.MOV.U32 R39, RZ, RZ, 0x358 ;  /* 0x00000358ff277424 */ /* 0x000fce00078e00ff */
.L_x_680:
        /* <DEDUP_REMOVED lines=8> */
.L_x_782:
[----:B------:R-:W-:Y:S05]  /*af60*/  @!P0 BRA `(.L_x_676) ;  /* 0x0000000000848947 */ /* 0x000fea0003800000 */
[----:B------:R-:W-:-:S07]  /*af70*/  IMAD.MOV.U32 R30, RZ, RZ, R39 ;  /* 0x000000ffff1e7224 */ /* 0x000fce00078e0027 */
.L_x_678:
        /* <DEDUP_REMOVED lines=29> */
.L_x_785:
[----:B------:R-:W-:Y:S05]  /*b150*/  @P0 BRA `(.L_x_678) ;  /* 0xfffffffc00880947 */ /* 0x000fea000383ffff */
[----:B------:R-:W-:Y:S02]  /*b160*/  IMAD.MOV.U32 R30, RZ, RZ, R42 ;  /* 0x000000ffff1e7224 */ /* 0x000fe400078e002a */
[----:B------:R-:W-:-:S07]  /*b170*/  IMAD.MOV.U32 R31, RZ, RZ, R43 ;  /* 0x000000ffff1f7224 */ /* 0x000fce00078e002b */
.L_x_676:
        /* <DEDUP_REMOVED lines=32> */
.L_x_794:
[----:B------:R-:W-:Y:S05]  /*b380*/  @P0 BRA `(.L_x_680) ;  /* 0xfffffff800d40947 */ /* 0x000fea000383ffff */
.L_x_674:
        /* <DEDUP_REMOVED lines=9> */
[----:B0-----:R-:W-:Y:S01]  /*b420*/  @!P0 LEA R21, R22, R21, 0x18 ;  /* 0x0000001516158211 */ /* 0x001fe200078ec0ff */
[----:B------:R-:W-:Y:S02]  /*b430*/  IMAD.MOV.U32 R22, RZ, RZ, R28 ;  /* 0x000000ffff167224 */ /* 0x000fe400078e001c */
[----:B------:R-:W-:Y:S01]  /*b440*/  @!P1 IMAD.MOV.U32 R22, RZ, RZ, R38 ;  /* 0x000000ffff169224 */ /* 0x000fe200078e0026 */
[----:B-1----:R-:W-:Y:S01]  /*b450*/  @!P1 LEA R23, R30, R23, 0x18 ;  /* 0x000000171e179211 */ /* 0x002fe200078ec0ff */
[----:B------:R2:W-:Y:S04]  /*b460*/  @!P0 STS [R21+0x88], R25 ;  /* 0x0000881915008388 */ /* 0x0005e80000000800 */
[----:B------:R2:W-:Y:S04]  /*b470*/  @!P0 STS [R21+0x84], R38 ;  /* 0x0000842615008388 */ /* 0x0005e80000000800 */
[----:B------:R2:W-:Y:S02]  /*b480*/  @!P1 STS [R23+0x60], R38 ;  /* 0x0000602617009388 */ /* 0x0005e40000000800 */
.L_x_668:
[----:B------:R-:W-:Y:S05]  /*b490*/  WARPSYNC.ALL ;  /* 0x0000000000007948 */ /* 0x000fea0003800000 */
[----:B------:R-:W0:Y:S08]  /*b4a0*/  S2UR UR5, SR_CgaCtaId ;  /* 0x00000000000579c3 */ /* 0x000e300000008800 */
[----:B------:R-:W-:Y:S01]  /*b4b0*/  BAR.SYNC.DEFER_BLOCKING 0x0 ;  /* 0x0000000000007b1d */ /* 0x000fe20000010000 */
[C---:B------:R-:W-:Y:S01]  /*b4c0*/  ISETP.NE.AND P0, PT, R0.reuse, RZ, PT ;  /* 0x000000ff0000720c */ /* 0x040fe20003f05270 */
[----:B------:R-:W-:Y:S01]  /*b4d0*/  IMAD R29, R0, 0x12, RZ ;  /* 0x00000012001d7824 */ /* 0x000fe200078e02ff */
[----:B------:R-:W-:-:S02]  /*b4e0*/  LOP3.LUT R28, R6, 0x1, RZ, 0xc, !PT ;  /* 0x00000001061c7812 */ /* 0x000fc400078e0cff */
[----:B------:R-:W-:Y:S01]  /*b4f0*/  LOP3.LUT R31, R9, 0x1, RZ, 0xc, !PT ;  /* 0x00000001091f7812 */ /* 0x000fe200078e0cff */
[----:B------:R-:W-:Y:S01]  /*b500*/  UMOV UR4, 0x400 ;  /* 0x0000040000047882 */ /* 0x000fe20000000000 */
[----:B--2---:R-:W-:Y:S01]  /*b510*/  VIADD R23, R29, 0x11 ;  /* 0x000000111d177836 */ /* 0x004fe20000000000 */
[----:B------:R-:W-:Y:S01]  /*b520*/  LOP3.LUT R30, R7, 0x1, RZ, 0xc, !PT ;  /* 0x00000001071e7812 */ /* 0x000fe200078e0cff */
[C---:B------:R-:W-:Y:S02]  /*b530*/  VIADD R35, R29.reuse, 0x1 ;  /* 0x000000011d237836 */ /* 0x040fe40000000000 */
[----:B------:R-:W-:-:S03]  /*b540*/  VIADD R37, R29, 0x2 ;  /* 0x000000021d257836 */ /* 0x000fc60000000000 */
[----:B------:R-:W-:-:S04]  /*b550*/  ISETP.GE.AND P2, PT, R35, R20, PT ;  /* 0x000000142300720c */ /* 0x000fc80003f46270 */
[----:B------:R-:W-:Y:S02]  /*b560*/  SEL R30, R30, 0x1, !P2 ;  /* 0x000000011e1e7807 */ /* 0x000fe40005000000 */
[----:B------:R-:W-:Y:S01]  /*b570*/  ISETP.GE.AND P2, PT, R37, R20, PT ;  /* 0x000000142500720c */ /* 0x000fe20003f46270 */
[----:B0-----:R-:W-:-:S09]  /*b580*/  ULEA UR4, UR5, UR4, 0x18 ;  /* 0x0000000405047291 */ /* 0x001fd2000f8ec0ff */
[----:B------:R-:W0:Y:S04]  /*b590*/  @P0 LDS R21, [UR4+0x60] ;  /* 0x00006004ff150984 */ /* 0x000e280008000800 */
[----:B------:R-:W1:Y:S01]  /*b5a0*/  LDS.128 R24, [UR4+0x80] ;  /* 0x00008004ff187984 */ /* 0x000e620008000c00 */
[----:B0-----:R-:W-:Y:S01]  /*b5b0*/  @P0 IMAD.IADD R22, R22, 0x1, R21 ;  /* 0x0000000116160824 */ /* 0x001fe200078e0215 */
[----:B------:R-:W-:Y:S01]  /*b5c0*/  BAR.SYNC.DEFER_BLOCKING 0x0 ;  /* 0x0000000000007b1d */ /* 0x000fe20000010000 */
[----:B------:R-:W-:Y:S02]  /*b5d0*/  ISETP.GE.AND P0, PT, R29, R20, PT ;  /* 0x000000141d00720c */ /* 0x000fe40003f06270 */
[----:B------:R-:W-:Y:S01]  /*b5e0*/  IADD3 R21, PT, PT, -R20, 0x2ac0, RZ ;  /* 0x00002ac014157810 */ /* 0x000fe20007ffe1ff */
[----:B-1----:R-:W-:Y:S01]  /*b5f0*/  IMAD.IADD R24, R22, 0x1, -R25 ;  /* 0x0000000116187824 */ /* 0x002fe200078e0a19 */
[----:B------:R-:W-:-:S02]  /*b600*/  SEL R33, R28, 0x1, !P0 ;  /* 0x000000011c217807 */ /* 0x000fc40004000000 */
[----:B------:R-:W-:Y:S01]  /*b610*/  ISETP.GE.AND P0, PT, R23, R20, PT ;  /* 0x000000141700720c */ /* 0x000fe20003f06270 */
[----:B------:R-:W-:Y:S01]  /*b620*/  IMAD.IADD R28, R29, 0x1, -R24 ;  /* 0x000000011d1c7824 */ /* 0x000fe200078e0a18 */
[----:B------:R-:W-:Y:S01]  /*b630*/  IADD3 R27, PT, PT, R20, R21, -R27 ;  /* 0x00000015141b7210 */ /* 0x000fe20007ffe81b */
[----:B------:R-:W-:Y:S01]  /*b640*/  IMAD.IADD R22, R33, 0x1, R22 ;  /* 0x0000000121167824 */ /* 0x000fe200078e0216 */
[----:B------:R-:W-:Y:S02]  /*b650*/  SEL R32, R31, 0x1, !P0 ;  /* 0x000000011f207807 */ /* 0x000fe40004000000 */
[----:B------:R-:W-:Y:S01]  /*b660*/  ISETP.NE.AND P1, PT, R33, RZ, PT ;  /* 0x000000ff2100720c */ /* 0x000fe20003f25270 */
[----:B------:R-:W-:Y:S01]  /*b670*/  IMAD.IADD R31, R27, 0x1, R24 ;  /* 0x000000011b1f7824 */ /* 0x000fe200078e0218 */
[----:B------:R-:W-:Y:S02]  /*b680*/  ISETP.NE.AND P0, PT, R32, RZ, PT ;  /* 0x000000ff2000720c */ /* 0x000fe40003f05270 */
[----:B------:R-:W-:Y:S01]  /*b690*/  LOP3.LUT R32, R4, 0x1, RZ, 0xc, !PT ;  /* 0x0000000104207812 */ /* 0x000fe200078e0cff */
[----:B------:R-:W-:Y:S01]  /*b6a0*/  IMAD.IADD R33, R33, 0x1, R31 ;  /* 0x0000000121217824 */ /* 0x000fe200078e021f */
[----:B------:R-:W-:-:S02]  /*b6b0*/  SEL R28, R28, R31, !P1 ;  /* 0x0000001f1c1c7207 */ /* 0x000fc40004800000 */
[----:B------:R-:W-:Y:S02]  /*b6c0*/  ISETP.NE.AND P1, PT, R30, RZ, PT ;  /* 0x000000ff1e00720c */ /* 0x000fe40003f25270 */
[--C-:B------:R-:W-:Y:S01]  /*b6d0*/  IADD3 R24, PT, PT, R35, R25, -R22.reuse ;  /* 0x0000001923187210 */ /* 0x100fe20007ffe816 */
[----:B------:R-:W-:Y:S01]  /*b6e0*/  VIADD R35, R29, 0x3 ;  /* 0x000000031d237836 */ /* 0x000fe20000000000 */
[----:B------:R-:W-:Y:S01]  /*b6f0*/  SEL R32, R32, 0x1, !P2 ;  /* 0x0000000120207807 */ /* 0x000fe20005000000 */
[----:B------:R-:W-:Y:S01]  /*b700*/  IMAD.IADD R22, R30, 0x1, R22 ;  /* 0x000000011e167824 */ /* 0x000fe200078e0216 */
[----:B------:R-:W-:Y:S01]  /*b710*/  SEL R24, R24, R33, !P1 ;  /* 0x0000002118187207 */ /* 0x000fe20004800000 */
[----:B------:R-:W-:Y:S01]  /*b720*/  IMAD.IADD R33, R30, 0x1, R33 ;  /* 0x000000011e217824 */ /* 0x000fe200078e0221 */
[----:B------:R-:W-:Y:S02]  /*b730*/  LOP3.LUT R30, R5, 0x1, RZ, 0xc, !PT ;  /* 0x00000001051e7812 */ /* 0x000fe400078e0cff */
[----:B------:R-:W-:-:S02]  /*b740*/  ISETP.GE.AND P2, PT, R35, R20, PT ;  /* 0x000000142300720c */ /* 0x000fc40003f46270 */
[----:B------:R-:W-:Y:S02]  /*b750*/  LEA R31, R28, UR4, 0x2 ;  /* 0x000000041c1f7c11 */ /* 0x000fe4000f8e10ff */
[C---:B------:R-:W-:Y:S02]  /*b760*/  ISETP.NE.AND P1, PT, R32.reuse, RZ, PT ;  /* 0x000000ff2000720c */ /* 0x040fe40003f25270 */
[--C-:B------:R-:W-:Y:S01]  /*b770*/  IADD3 R28, PT, PT, R37, R25, -R22.reuse ;  /* 0x00000019251c7210 */ /* 0x100fe20007ffe816 */
[----:B------:R-:W-:Y:S01]  /*b780*/  IMAD.IADD R22, R32, 0x1, R22 ;  /* 0x0000000120167824 */ /* 0x000fe200078e0216 */
[----:B------:R-:W-:Y:S01]  /*b790*/  SEL R30, R30, 0x1, !P2 ;  /* 0x000000011e1e7807 */ /* 0x000fe20005000000 */
[----:B------:R-:W-:Y:S01]  /*b7a0*/  VIADD R37, R29, 0x4 ;  /* 0x000000041d257836 */ /* 0x000fe20000000000 */
[----:B------:R-:W-:Y:S01]  /*b7b0*/  SEL R28, R28, R33, !P1 ;  /* 0x000000211c1c7207 */ /* 0x000fe20004800000 */
[----:B------:R0:W-:Y:S01]  /*b7c0*/  STS [R31], R6 ;  /* 0x000000061f007388 */ /* 0x0001e20000000800 */
[----:B------:R-:W-:Y:S01]  /*b7d0*/  IMAD.IADD R33, R32, 0x1, R33 ;  /* 0x0000000120217824 */ /* 0x000fe200078e0221 */
[----:B------:R-:W-:-:S02]  /*b7e0*/  ISETP.NE.AND P1, PT, R30, RZ, PT ;  /* 0x000000ff1e00720c */ /* 0x000fc40003f25270 */
[----:B------:R-:W-:Y:S02]  /*b7f0*/  LEA R24, R24, UR4, 0x2 ;  /* 0x0000000418187c11 */ /* 0x000fe4000f8e10ff */
[----:B------:R-:W-:Y:S02]  /*b800*/  LOP3.LUT R32, R2, 0x1, RZ, 0xc, !PT ;  /* 0x0000000102207812 */ /* 0x000fe400078e0cff */
[-C--:B------:R-:W-:Y:S01]  /*b810*/  ISETP.GE.AND P2, PT, R37, R20.reuse, PT ;  /* 0x000000142500720c */ /* 0x080fe20003f46270 */
[----:B------:R1:W-:Y:S01]  /*b820*/  STS [R24], R7 ;  /* 0x0000000718007388 */ /* 0x0003e20000000800 */
[--C-:B0-----:R-:W-:Y:S01]  /*b830*/  IADD3 R6, PT, PT, R35, R25, -R22.reuse ;  /* 0x0000001923067210 */ /* 0x101fe20007ffe816 */
[----:B------:R-:W-:Y:S01]  /*b840*/  VIADD R35, R29, 0x5 ;  /* 0x000000051d237836 */ /* 0x000fe20000000000 */
[----:B------:R-:W-:Y:S01]  /*b850*/  LEA R31, R28, UR4, 0x2 ;  /* 0x000000041c1f7c11 */ /* 0x000fe2000f8e10ff */
[----:B------:R-:W-:Y:S01]  /*b860*/  IMAD.IADD R22, R30, 0x1, R22 ;  /* 0x000000011e167824 */ /* 0x000fe200078e0216 */
[----:B------:R-:W-:Y:S01]  /*b870*/  SEL R6, R6, R33, !P1 ;  /* 0x0000002106067207 */ /* 0x000fe20004800000 */
[----:B------:R-:W-:Y:S01]  /*b880*/  IMAD.IADD R28, R30, 0x1, R33 ;  /* 0x000000011e1c7824 */ /* 0x000fe200078e0221 */
[----:B------:R-:W-:Y:S01]  /*b890*/  SEL R33, R32, 0x1, !P2 ;  /* 0x0000000120217807 */ /* 0x000fe20005000000 */
[----:B------:R0:W-:Y:S01]  /*b8a0*/  STS [R31], R4 ;  /* 0x000000041f007388 */ /* 0x0001e20000000800 */
[----:B------:R-:W-:-:S02]  /*b8b0*/  ISETP.GE.AND P2, PT, R35, R20, PT ;  /* 0x000000142300720c */ /* 0x000fc40003f46270 */
[----:B-1----:R-:W-:Y:S02]  /*b8c0*/  LOP3.LUT R24, R3, 0x1, RZ, 0xc, !PT ;  /* 0x0000000103187812 */ /* 0x002fe400078e0cff */
[--C-:B------:R-:W-:Y:S01]  /*b8d0*/  IADD3 R7, PT, PT, R37, R25, -R22.reuse ;  /* 0x0000001925077210 */ /* 0x100fe20007ffe816 */
[C---:B------:R-:W-:Y:S01]  /*b8e0*/  IMAD.IADD R22, R33.reuse, 0x1, R22 ;  /* 0x0000000121167824 */ /* 0x040fe200078e0216 */
[C---:B------:R-:W-:Y:S01]  /*b8f0*/  ISETP.NE.AND P1, PT, R33.reuse, RZ, PT ;  /* 0x000000ff2100720c */ /* 0x040fe20003f25270 */
[----:B------:R-:W-:Y:S01]  /*b900*/  IMAD.IADD R33, R33, 0x1, R28 ;  /* 0x0000000121217824 */ /* 0x000fe200078e021c */
[----:B------:R-:W-:Y:S01]  /*b910*/  SEL R24, R24, 0x1, !P2 ;  /* 0x0000000118187807 */ /* 0x000fe20005000000 */
[----:B0-----:R-:W-:Y:S01]  /*b920*/  VIADD R31, R29, 0x6 ;  /* 0x000000061d1f7836 */ /* 0x001fe20000000000 */
[----:B------:R-:W-:Y:S02]  /*b930*/  SEL R7, R7, R28, !P1 ;  /* 0x0000001c07077207 */ /* 0x000fe40004800000 */
[----:B------:R-:W-:-:S02]  /*b940*/  ISETP.NE.AND P1, PT, R24, RZ, PT ;  /* 0x000000ff1800720c */ /* 0x000fc40003f25270 */
[--C-:B------:R-:W-:Y:S01]  /*b950*/  IADD3 R4, PT, PT, R35, R25, -R22.reuse ;  /* 0x0000001923047210 */ /* 0x100fe20007ffe816 */
[----:B------:R-:W-:Y:S01]  /*b960*/  VIADD R35, R29, 0x7 ;  /* 0x000000071d237836 */ /* 0x000fe20000000000 */
[----:B------:R-:W-:Y:S01]  /*b970*/  LEA R6, R6, UR4, 0x2 ;  /* 0x0000000406067c11 */ /* 0x000fe2000f8e10ff */
[----:B------:R-:W-:Y:S01]  /*b980*/  IMAD.IADD R22, R24, 0x1, R22 ;  /* 0x0000000118167824 */ /* 0x000fe200078e0216 */
[----:B------:R-:W-:Y:S01]  /*b990*/  LOP3.LUT R28, R18, 0x1, RZ, 0xc, !PT ;  /* 0x00000001121c7812 */ /* 0x000fe200078e0cff */
[----:B------:R-:W-:Y:S01]  /*b9a0*/  IMAD.IADD R24, R24, 0x1, R33 ;  /* 0x0000000118187824 */ /* 0x000fe200078e0221 */
[----:B------:R-:W-:Y:S01]  /*b9b0*/  ISETP.GE.AND P2, PT, R31, R20, PT ;  /* 0x000000141f00720c */ /* 0x000fe20003f46270 */
[----:B------:R0:W-:Y:S01]  /*b9c0*/  STS [R6], R5 ;  /* 0x0000000506007388 */ /* 0x0001e20000000800 */
[----:B------:R-:W-:Y:S02]  /*b9d0*/  SEL R4, R4, R33, !P1 ;  /* 0x0000002104047207 */ /* 0x000fe40004800000 */
[----:B------:R-:W-:-:S02]  /*b9e0*/  LEA R7, R7, UR4, 0x2 ;  /* 0x0000000407077c11 */ /* 0x000fc4000f8e10ff */
[----:B------:R-:W-:Y:S02]  /*b9f0*/  SEL R33, R28, 0x1, !P2 ;  /* 0x000000011c217807 */ /* 0x000fe40005000000 */
[----:B------:R-:W-:Y:S01]  /*ba00*/  ISETP.GE.AND P2, PT, R35, R20, PT ;  /* 0x000000142300720c */ /* 0x000fe20003f46270 */
[----:B------:R1:W-:Y:S01]  /*ba10*/  STS [R7], R2 ;  /* 0x0000000207007388 */ /* 0x0003e20000000800 */
[----:B------:R-:W-:Y:S01]  /*ba20*/  ISETP.NE.AND P1, PT, R33, RZ, PT ;  /* 0x000000ff2100720c */ /* 0x000fe20003f25270 */
[----:B------:R-:W2:Y:S01]  /*ba30*/  LDC.U8 R28, c[0x0][0x3c0] ;  /* 0x0000f000ff1c7b82 */ /* 0x000ea20000000000 */
[----:B0-----:R-:W-:Y:S02]  /*ba40*/  LOP3.LUT R6, R19, 0x1, RZ, 0xc, !PT ;  /* 0x0000000113067812 */ /* 0x001fe400078e0cff */
[-CC-:B------:R-:W-:Y:S01]  /*ba50*/  IADD3 R5, PT, PT, R31, R25.reuse, -R22.reuse ;  /* 0x000000191f057210 */ /* 0x180fe20007ffe816 */
[C---:B------:R-:W-:Y:S01]  /*ba60*/  IMAD.IADD R22, R33.reuse, 0x1, R22 ;  /* 0x0000000121167824 */ /* 0x040fe200078e0216 */
[----:B------:R-:W-:Y:S01]  /*ba70*/  SEL R6, R6, 0x1, !P2 ;  /* 0x0000000106067807 */ /* 0x000fe20005000000 */
[----:B------:R-:W-:Y:S01]  /*ba80*/  IMAD.IADD R31, R33, 0x1, R24 ;  /* 0x00000001211f7824 */ /* 0x000fe200078e0218 */
[----:B------:R-:W-:Y:S01]  /*ba90*/  SEL R5, R5, R24, !P1 ;  /* 0x0000001805057207 */ /* 0x000fe20004800000 */
[C---:B-1----:R-:W-:Y:S01]  /*baa0*/  VIADD R7, R29.reuse, 0x8 ;  /* 0x000000081d077836 */ /* 0x042fe20000000000 */
[C---:B------:R-:W-:Y:S01]  /*bab0*/  ISETP.NE.AND P1, PT, R6.reuse, RZ, PT ;  /* 0x000000ff0600720c */ /* 0x040fe20003f25270 */
[----:B------:R-:W-:Y:S01]  /*bac0*/  VIADD R33, R29, 0x9 ;  /* 0x000000091d217836 */ /* 0x000fe20000000000 */
[--C-:B------:R-:W-:Y:S01]  /*bad0*/  IADD3 R2, PT, PT, R35, R25, -R22.reuse ;  /* 0x0000001923027210 */ /* 0x100fe20007ffe816 */
[----:B------:R-:W-:Y:S01]  /*bae0*/  IMAD.IADD R22, R6, 0x1, R22 ;  /* 0x0000000106167824 */ /* 0x000fe200078e0216 */
[----:B------:R-:W-:Y:S01]  /*baf0*/  LOP3.LUT R24, R16, 0x1, RZ, 0xc, !PT ;  /* 0x0000000110187812 */ /* 0x000fe200078e0cff */
[----:B------:R-:W-:Y:S01]  /*bb00*/  IMAD.IADD R6, R6, 0x1, R31 ;  /* 0x0000000106067824 */ /* 0x000fe200078e021f */
[----:B------:R-:W-:-:S02]  /*bb10*/  ISETP.GE.AND P2, PT, R7, R20, PT ;  /* 0x000000140700720c */ /* 0x000fc40003f46270 */
[----:B------:R-:W-:Y:S02]  /*bb20*/  LEA R4, R4, UR4, 0x2 ;  /* 0x0000000404047c11 */ /* 0x000fe4000f8e10ff */
[----:B------:R-:W-:Y:S02]  /*bb30*/  SEL R2, R2, R31, !P1 ;  /* 0x0000001f02027207 */ /* 0x000fe40004800000 */
[----:B------:R-:W-:Y:S01]  /*bb40*/  LEA R5, R5, UR4, 0x2 ;  /* 0x0000000405057c11 */ /* 0x000fe2000f8e10ff */
[----:B------:R0:W-:Y:S01]  /*bb50*/  STS [R4], R3 ;  /* 0x0000000304007388 */ /* 0x0001e20000000800 */
[----:B------:R-:W-:Y:S02]  /*bb60*/  SEL R31, R24, 0x1, !P2 ;  /* 0x00000001181f7807 */ /* 0x000fe40005000000 */
[----:B------:R-:W-:Y:S01]  /*bb70*/  ISETP.GE.AND P2, PT, R33, R20, PT ;  /* 0x000000142100720c */ /* 0x000fe20003f46270 */
[----:B------:R1:W-:Y:S01]  /*bb80*/  STS [R5], R18 ;  /* 0x0000001205007388 */ /* 0x0003e20000000800 */
[----:B------:R-:W-:-:S02]  /*bb90*/  ISETP.NE.AND P1, PT, R31, RZ, PT ;  /* 0x000000ff1f00720c */ /* 0x000fc40003f25270 */
[----:B------:R-:W-:Y:S02]  /*bba0*/  LEA R2, R2, UR4, 0x2 ;  /* 0x0000000402027c11 */ /* 0x000fe4000f8e10ff */
[----:B------:R-:W-:Y:S02]  /*bbb0*/  LOP3.LUT R24, R15, 0x1, RZ, 0xc, !PT ;  /* 0x000000010f187812 */ /* 0x000fe400078e0cff */
[--C-:B0-----:R-:W-:Y:S01]  /*bbc0*/  IADD3 R3, PT, PT, R7, R25, -R22.reuse ;  /* 0x0000001907037210 */ /* 0x101fe20007ffe816 */
[----:B------:R-:W-:Y:S01]  /*bbd0*/  IMAD.IADD R22, R31, 0x1, R22 ;  /* 0x000000011f167824 */ /* 0x000fe200078e0216 */
[----:B------:R-:W-:Y:S01]  /*bbe0*/  LOP3.LUT R4, R17, 0x1, RZ, 0xc, !PT ;  /* 0x0000000111047812 */ /* 0x000fe200078e0cff */
[----:B-1----:R-:W-:Y:S01]  /*bbf0*/  VIADD R5, R29, 0xa ;  /* 0x0000000a1d057836 */ /* 0x002fe20000000000 */
[----:B------:R-:W-:Y:S01]  /*bc00*/  SEL R3, R3, R6, !P1 ;  /* 0x0000000603037207 */ /* 0x000fe20004800000 */
[----:B------:R-:W-:Y:S01]  /*bc10*/  IMAD.IADD R7, R31, 0x1, R6 ;  /* 0x000000011f077824 */ /* 0x000fe200078e0206 */
[----:B------:R-:W-:Y:S01]  /*bc20*/  SEL R6, R4, 0x1, !P2 ;  /* 0x0000000104067807 */ /* 0x000fe20005000000 */
[----:B------:R0:W-:Y:S01]  /*bc30*/  STS [R2], R19 ;  /* 0x0000001302007388 */ /* 0x0001e20000000800 */
[----:B------:R-:W-:Y:S01]  /*bc40*/  LOP3.LUT R18, R14, 0x1, RZ, 0xc, !PT ;  /* 0x000000010e127812 */ /* 0x000fe200078e0cff */
[----:B------:R-:W-:Y:S01]  /*bc50*/  VIADD R31, R29, 0xc ;  /* 0x0000000c1d1f7836 */ /* 0x000fe20000000000 */
[----:B------:R-:W-:-:S02]  /*bc60*/  ISETP.GE.AND P2, PT, R5, R20, PT ;  /* 0x000000140500720c */ /* 0x000fc40003f46270 */
[C---:B------:R-:W-:Y:S02]  /*bc70*/  ISETP.NE.AND P1, PT, R6.reuse, RZ, PT ;  /* 0x000000ff0600720c */ /* 0x040fe40003f25270 */
[--C-:B------:R-:W-:Y:S01]  /*bc80*/  IADD3 R4, PT, PT, R33, R25, -R22.reuse ;  /* 0x0000001921047210 */ /* 0x100fe20007ffe816 */
[----:B------:R-:W-:Y:S01]  /*bc90*/  IMAD.IADD R22, R6, 0x1, R22 ;  /* 0x0000000106167824 */ /* 0x000fe200078e0216 */
[----:B------:R-:W-:Y:S01]  /*bca0*/  SEL R18, R18, 0x1, !P2 ;  /* 0x0000000112127807 */ /* 0x000fe20005000000 */
[----:B0-----:R-:W-:Y:S01]  /*bcb0*/  VIADD R19, R29, 0xb ;  /* 0x0000000b1d137836 */ /* 0x001fe20000000000 */
[----:B------:R-:W-:Y:S01]  /*bcc0*/  SEL R4, R4, R7, !P1 ;  /* 0x0000000704047207 */ /* 0x000fe20004800000 */
[----:B------:R-:W-:Y:S01]  /*bcd0*/  IMAD.IADD R7, R6, 0x1, R7 ;  /* 0x0000000106077824 */ /* 0x000fe200078e0207 */
[C---:B------:R-:W-:Y:S02]  /*bce0*/  ISETP.NE.AND P1, PT, R18.reuse, RZ, PT ;  /* 0x000000ff1200720c */ /* 0x040fe40003f25270 */
[--C-:B------:R-:W-:Y:S01]  /*bcf0*/  IADD3 R2, PT, PT, R5, R25, -R22.reuse ;  /* 0x0000001905027210 */ /* 0x100fe20007ffe816 */
[C---:B------:R-:W-:Y:S01]  /*bd00*/  IMAD.IADD R22, R18.reuse, 0x1, R22 ;  /* 0x0000000112167824 */ /* 0x040fe200078e0216 */
[----:B------:R-:W-:Y:S01]  /*bd10*/  ISETP.GE.AND P2, PT, R19, R20, PT ;  /* 0x000000141300720c */ /* 0x000fe20003f46270 */
[----:B------:R-:W-:Y:S01]  /*bd20*/  IMAD.IADD R6, R18, 0x1, R7 ;  /* 0x0000000112067824 */ /* 0x000fe200078e0207 */
[----:B------:R-:W-:-:S02]  /*bd30*/  SEL R2, R2, R7, !P1 ;  /* 0x0000000702027207 */ /* 0x000fc40004800000 */
[----:B------:R-:W-:Y:S02]  /*bd40*/  LEA R3, R3, UR4, 0x2 ;  /* 0x0000000403037c11 */ /* 0x000fe4000f8e10ff */
[----:B------:R-:W-:Y:S02]  /*bd50*/  SEL R7, R24, 0x1, !P2 ;  /* 0x0000000118077807 */ /* 0x000fe40005000000 */
[--C-:B------:R-:W-:Y:S01]  /*bd60*/  IADD3 R5, PT, PT, R19, R25, -R22.reuse ;  /* 0x0000001913057210 */ /* 0x100fe20007ffe816 */
[----:B------:R0:W-:Y:S01]  /*bd70*/  STS [R3], R16 ;  /* 0x0000001003007388 */ /* 0x0001e20000000800 */
[C---:B------:R-:W-:Y:S01]  /*bd80*/  ISETP.NE.AND P1, PT, R7.reuse, RZ, PT ;  /* 0x000000ff0700720c */ /* 0x040fe20003f25270 */
[----:B------:R-:W-:Y:S01]  /*bd90*/  IMAD.IADD R22, R7, 0x1, R22 ;  /* 0x0000000107167824 */ /* 0x000fe200078e0216 */
[----:B------:R-:W-:Y:S01]  /*bda0*/  ISETP.GE.AND P2, PT, R31, R20, PT ;  /* 0x000000141f00720c */ /* 0x000fe20003f46270 */
[----:B------:R-:W-:Y:S01]  /*bdb0*/  IMAD.IADD R7, R7, 0x1, R6 ;  /* 0x0000000107077824 */ /* 0x000fe200078e0206 */
[----:B------:R-:W-:-:S02]  /*bdc0*/  SEL R5, R5, R6, !P1 ;  /* 0x0000000605057207 */ /* 0x000fc40004800000 */
[----:B------:R-:W-:Y:S02]  /*bdd0*/  LEA R4, R4, UR4, 0x2 ;  /* 0x0000000404047c11 */ /* 0x000fe4000f8e10ff */
[----:B------:R-:W-:Y:S02]  /*bde0*/  IADD3 R6, PT, PT, R31, R25, -R22 ;  /* 0x000000191f067210 */ /* 0x000fe40007ffe816 */
[----:B0-----:R-:W-:Y:S01]  /*bdf0*/  LOP3.LUT R3, R12, 0x1, RZ, 0xc, !PT ;  /* 0x000000010c037812 */ /* 0x001fe200078e0cff */
[----:B------:R0:W-:Y:S01]  /*be00*/  STS [R4], R17 ;  /* 0x0000001104007388 */ /* 0x0001e20000000800 */
[----:B------:R-:W-:Y:S02]  /*be10*/  LOP3.LUT R18, R11, 0x1, RZ, 0xc, !PT ;  /* 0x000000010b127812 */ /* 0x000fe400078e0cff */
[----:B------:R-:W-:Y:S02]  /*be20*/  SEL R16, R3, 0x1, !P2 ;  /* 0x0000000103107807 */ /* 0x000fe40005000000 */
[----:B------:R-:W-:-:S02]  /*be30*/  LEA R3, R2, UR4, 0x2 ;  /* 0x0000000402037c11 */ /* 0x000fc4000f8e10ff */
[----:B------:R-:W-:Y:S01]  /*be40*/  LEA R2, R5, UR4, 0x2 ;  /* 0x0000000405027c11 */ /* 0x000fe2000f8e10ff */
[----:B------:R-:W-:Y:S01]  /*be50*/  VIADD R5, R29, 0xd ;  /* 0x0000000d1d057836 */ /* 0x000fe20000000000 */
[C---:B------:R-:W-:Y:S01]  /*be60*/  ISETP.NE.AND P1, PT, R16.reuse, RZ, PT ;  /* 0x000000ff1000720c */ /* 0x040fe20003f25270 */
[----:B------:R1:W-:Y:S01]  /*be70*/  STS [R3], R14 ;  /* 0x0000000e03007388 */ /* 0x0003e20000000800 */
[----:B0-----:R-:W-:Y:S01]  /*be80*/  LOP3.LUT R4, R13, 0x1, RZ, 0xc, !PT ;  /* 0x000000010d047812 */ /* 0x001fe200078e0cff */
[----:B------:R-:W-:Y:S01]  /*be90*/  IMAD.IADD R22, R16, 0x1, R22 ;  /* 0x0000000110167824 */ /* 0x000fe200078e0216 */
[-C--:B------:R-:W-:Y:S01]  /*bea0*/  ISETP.GE.AND P2, PT, R5, R20.reuse, PT ;  /* 0x000000140500720c */ /* 0x080fe20003f46270 */
[C---:B------:R-:W-:Y:S01]  /*beb0*/  VIADD R17, R29.reuse, 0xf ;  /* 0x0000000f1d117836 */ /* 0x040fe20000000000 */
[----:B------:R-:W-:Y:S01]  /*bec0*/  SEL R6, R6, R7, !P1 ;  /* 0x0000000706067207 */ /* 0x000fe20004800000 */
[----:B------:R-:W-:Y:S01]  /*bed0*/  IMAD.IADD R7, R16, 0x1, R7 ;  /* 0x0000000110077824 */ /* 0x000fe200078e0207 */
[----:B------:R-:W-:Y:S01]  /*bee0*/  LOP3.LUT R16, R10, 0x1, RZ, 0xc, !PT ;  /* 0x000000010a107812 */ /* 0x000fe200078e0cff */
[----:B------:R0:W-:Y:S01]  /*bef0*/  STS [R2], R15 ;  /* 0x0000000f02007388 */ /* 0x0001e20000000800 */
[----:B------:R-:W-:Y:S01]  /*bf00*/  LOP3.LUT R19, R8, 0x1, RZ, 0xc, !PT ;  /* 0x0000000108137812 */ /* 0x000fe200078e0cff */
[C---:B-1----:R-:W-:Y:S01]  /*bf10*/  VIADD R3, R29.reuse, 0xe ;  /* 0x0000000e1d037836 */ /* 0x042fe20000000000 */
[----:B------:R-:W-:Y:S01]  /*bf20*/  SEL R14, R4, 0x1, !P2 ;  /* 0x00000001040e7807 */ /* 0x000fe20005000000 */
[----:B------:R-:W-:Y:S01]  /*bf30*/  VIADD R29, R29, 0x10 ;  /* 0x000000101d1d7836 */ /* 0x000fe20000000000 */
[----:B------:R-:W-:-:S02]  /*bf40*/  ISETP.GE.AND P2, PT, R17, R20, PT ;  /* 0x000000141100720c */ /* 0x000fc40003f46270 */
[-C--:B------:R-:W-:Y:S02]  /*bf50*/  ISETP.GE.AND P3, PT, R3, R20.reuse, PT ;  /* 0x000000140300720c */ /* 0x080fe40003f66270 */
[----:B------:R-:W-:Y:S02]  /*bf60*/  SEL R18, R18, 0x1, !P2 ;  /* 0x0000000112127807 */ /* 0x000fe40005000000 */
[-CC-:B0-----:R-:W-:Y:S01]  /*bf70*/  IADD3 R2, PT, PT, R5, R25.reuse, -R22.reuse ;  /* 0x0000001905027210 */ /* 0x181fe20007ffe816 */
[----:B------:R-:W-:Y:S01]  /*bf80*/  IMAD.IADD R22, R14, 0x1, R22 ;  /* 0x000000010e167824 */ /* 0x000fe200078e0216 */
[----:B------:R-:W-:Y:S02]  /*bf90*/  SEL R15, R16, 0x1, !P3 ;  /* 0x00000001100f7807 */ /* 0x000fe40005800000 */
[C---:B------:R-:W-:Y:S01]  /*bfa0*/  ISETP.NE.AND P2, PT, R14.reuse, RZ, PT ;  /* 0x000000ff0e00720c */ /* 0x040fe20003f45270 */
[----:B------:R-:W-:Y:S01]  /*bfb0*/  IMAD.IADD R14, R14, 0x1, R7 ;  /* 0x000000010e0e7824 */ /* 0x000fe200078e0207 */
[--C-:B------:R-:W-:Y:S01]  /*bfc0*/  IADD3 R5, PT, PT, R3, R25, -R22.reuse ;  /* 0x0000001903057210 */ /* 0x100fe20007ffe816 */
[----:B------:R-:W-:Y:S01]  /*bfd0*/  IMAD.IADD R22, R15, 0x1, R22 ;  /* 0x000000010f167824 */ /* 0x000fe200078e0216 */
[----:B------:R-:W-:-:S02]  /*bfe0*/  ISETP.GE.AND P4, PT, R29, R20, PT ;  /* 0x000000141d00720c */ /* 0x000fc40003f86270 */
[----:B------:R-:W-:Y:S01]  /*bff0*/  SEL R4, R2, R7, !P2 ;  /* 0x0000000702047207 */ /* 0x000fe20005000000 */
[C---:B------:R-:W-:Y:S01]  /*c000*/  IMAD.IADD R2, R18.reuse, 0x1, R22 ;  /* 0x0000000112027824 */ /* 0x040fe200078e0216 */
[----:B------:R-:W-:Y:S02]  /*c010*/  SEL R24, R19, 0x1, !P4 ;  /* 0x0000000113187807 */ /* 0x000fe40006000000 */
[C---:B------:R-:W-:Y:S01]  /*c020*/  ISETP.NE.AND P2, PT, R15.reuse, RZ, PT ;  /* 0x000000ff0f00720c */ /* 0x040fe20003f45270 */
[----:B------:R-:W-:Y:S01]  /*c030*/  IMAD.IADD R15, R15, 0x1, R14 ;  /* 0x000000010f0f7824 */ /* 0x000fe200078e020e */
[----:B------:R-:W-:Y:S02]  /*c040*/  IADD3 R22, PT, PT, R17, R25, -R22 ;  /* 0x0000001911167210 */ /* 0x000fe40007ffe816 */
[----:B------:R-:W-:Y:S01]  /*c050*/  IADD3 R16, PT, PT, R25, -R2, -R24 ;  /* 0x8000000219107210 */ /* 0x000fe20007ffe818 */
[----:B------:R-:W-:Y:S01]  /*c060*/  IMAD.IADD R17, R18, 0x1, R15 ;  /* 0x0000000112117824 */ /* 0x000fe200078e020f */
[----:B------:R-:W-:-:S02]  /*c070*/  LEA R3, R6, UR4, 0x2 ;  /* 0x0000000406037c11 */ /* 0x000fc4000f8e10ff */
[----:B------:R-:W-:Y:S01]  /*c080*/  ISETP.NE.AND P3, PT, R18, RZ, PT ;  /* 0x000000ff1200720c */ /* 0x000fe20003f65270 */
[----:B------:R-:W-:Y:S01]  /*c090*/  IMAD.IADD R16, R23, 0x1, R16 ;  /* 0x0000000117107824 */ /* 0x000fe200078e0210 */
[----:B------:R-:W-:Y:S01]  /*c0a0*/  IADD3 R2, PT, PT, R29, R25, -R2 ;  /* 0x000000191d027210 */ /* 0x000fe20007ffe802 */
[----:B------:R0:W-:Y:S01]  /*c0b0*/  STS [R3], R12 ;  /* 0x0000000c03007388 */ /* 0x0001e20000000800 */
[C---:B------:R-:W-:Y:S01]  /*c0c0*/  ISETP.NE.AND P4, PT, R24.reuse, RZ, PT ;  /* 0x000000ff1800720c */ /* 0x040fe20003f85270 */
[----:B------:R-:W-:Y:S01]  /*c0d0*/  @P0 IMAD.IADD R16, R24, 0x1, R17 ;  /* 0x0000000118100824 */ /* 0x000fe200078e0211 */
[----:B--2---:R-:W-:Y:S02]  /*c0e0*/  ISETP.NE.AND P1, PT, R28, RZ, PT ;  /* 0x000000ff1c00720c */ /* 0x004fe40003f25270 */
[----:B------:R-:W-:Y:S02]  /*c0f0*/  SEL R5, R5, R14, !P2 ;  /* 0x0000000e05057207 */ /* 0x000fe40005000000 */
[----:B------:R-:W-:-:S02]  /*c100*/  SEL R22, R22, R15, !P3 ;  /* 0x0000000f16167207 */ /* 0x000fc40005800000 */
[----:B------:R-:W-:Y:S02]  /*c110*/  SEL R2, R2, R17, !P4 ;  /* 0x0000001102027207 */ /* 0x000fe40006000000 */
[----:B0-----:R-:W-:Y:S02]  /*c120*/  LEA R12, R4, UR4, 0x2 ;  /* 0x00000004040c7c11 */ /* 0x001fe4000f8e10ff */
[----:B------:R-:W-:Y:S02]  /*c130*/  LEA R15, R5, UR4, 0x2 ;  /* 0x00000004050f7c11 */ /* 0x000fe4000f8e10ff */
[----:B------:R-:W-:Y:S01]  /*c140*/  LEA R22, R22, UR4, 0x2 ;  /* 0x0000000416167c11 */ /* 0x000fe2000f8e10ff */
[----:B------:R0:W-:Y:S01]  /*c150*/  STS [R12], R13 ;  /* 0x0000000d0c007388 */ /* 0x0001e20000000800 */
[----:B------:R-:W-:Y:S01]  /*c160*/  LEA R17, R2, UR4, 0x2 ;  /* 0x0000000402117c11 */ /* 0x000fe2000f8e10ff */
[----:B------:R-:W1:Y:S01]  /*c170*/  @!P1 LDC.64 R6, c[0x0][0x3d8] ;  /* 0x0000f600ff069b82 */ /* 0x000e620000000a00 */
[----:B------:R-:W-:Y:S01]  /*c180*/  LEA R16, R16, UR4, 0x2 ;  /* 0x0000000410107c11 */ /* 0x000fe2000f8e10ff */
[----:B------:R2:W-:Y:S04]  /*c190*/  STS [R15], R10 ;  /* 0x0000000a0f007388 */ /* 0x0005e80000000800 */
[----:B------:R-:W-:Y:S02]  /*c1a0*/  STS [R22], R11 ;  /* 0x0000000b16007388 */ /* 0x000fe40000000800 */
[----:B------:R-:W3:Y:S02]  /*c1b0*/  @!P1 LDC.64 R28, c[0x0][0x3d0] ;  /* 0x0000f400ff1c9b82 */ /* 0x000ee40000000a00 */
[----:B------:R4:W-:Y:S04]  /*c1c0*/  STS [R17], R8 ;  /* 0x0000000811007388 */ /* 0x0009e80000000800 */
[----:B------:R0:W-:Y:S02]  /*c1d0*/  STS [R16], R9 ;  /* 0x0000000910007388 */ /* 0x0001e40000000800 */
[----:B------:R-:W-:Y:S06]  /*c1e0*/  BAR.SYNC.DEFER_BLOCKING 0x0 ;  /* 0x0000000000007b1d */ /* 0x000fec0000010000 */
[----:B-1----:R-:W3:Y:S02]  /*c1f0*/  @!P1 LDG.E.64 R6, desc[UR6][R6.64] ;  /* 0x0000000606069981 */ /* 0x002ee4000c1e1b00 */
[----:B------:R-:W1:Y:S01]  /*c200*/  @!P1 LDC.64 R4, c[0x0][0x3d8] ;  /* 0x0000f600ff049b82 */ /* 0x000e620000000a00 */
[----:B------:R-:W3:Y:S01]  /*c210*/  S2R R19, SR_CTAID.X ;  /* 0x0000000000137919 */ /* 0x000ee20000002500 */
[----:B------:R-:W-:-:S02]  /*c220*/  ISETP.GE.AND P0, PT, R0, R20, PT ;  /* 0x000000140000720c */ /* 0x000fc40003f06270 */
[----:B------:R-:W-:Y:S01]  /*c230*/  CS2R R2, SRZ ;  /* 0x0000000000027805 */ /* 0x000fe2000001ff00 */
[----:B0-----:R-:W0:Y:S03]  /*c240*/  S2R R12, SR_CTAID.Y ;  /* 0x00000000000c7919 */ /* 0x001e260000002600 */
[----:B--2---:R-:W0:Y:S01]  /*c250*/  LDC R10, c[0x0][0x374] ;  /* 0x0000dd00ff0a7b82 */ /* 0x004e220000000800 */
[----:B------:R-:W-:Y:S01]  /*c260*/  IMAD.MOV.U32 R15, RZ, RZ, RZ ;  /* 0x000000ffff0f7224 */ /* 0x000fe200078e00ff */
[----:B------:R-:W-:Y:S01]  /*c270*/  BSSY.RECONVERGENT B1, `(.L_x_681) ;  /* 0x0000019000017945 */ /* 0x000fe20003800200 */
[----:B----4-:R-:W-:Y:S01]  /*c280*/  IMAD.MOV.U32 R17, RZ, RZ, RZ ;  /* 0x000000ffff117224 */ /* 0x010fe200078e00ff */
[----:B-1----:R1:W5:Y:S02]  /*c290*/  @!P1 LDG.E.64 R2, desc[UR6][R4.64] ;  /* 0x0000000604029981 */ /* 0x002364000c1e1b00 */
[----:B-1----:R-:W-:-:S02]  /*c2a0*/  LEA R5, R0, UR4, 0x2 ;  /* 0x0000000400057c11 */ /* 0x002fc4000f8e10ff */
[----:B---3--:R-:W-:Y:S01]  /*c2b0*/  @!P1 IADD3 R15, P2, PT, -R6, R28, RZ ;  /* 0x0000001c060f9210 */ /* 0x008fe20007f5e1ff */
[----:B0-----:R-:W-:-:S04]  /*c2c0*/  IMAD R6, R19, R10, R12 ;  /* 0x0000000a13067224 */ /* 0x001fc800078e020c */
[----:B------:R-:W-:Y:S01]  /*c2d0*/  IMAD R11, R6, 0x2ac0, -R25 ;  /* 0x00002ac0060b7824 */ /* 0x000fe200078e0a19 */
[----:B------:R-:W-:Y:S01]  /*c2e0*/  IADD3 R25, PT, PT, R0, R25, -R27 ;  /* 0x0000001900197210 */ /* 0x000fe20007ffe81b */
[----:B------:R-:W-:Y:S01]  /*c2f0*/  @!P1 IMAD.X R17, R29, 0x1, ~R7, P2 ;  /* 0x000000011d119824 */ /* 0x000fe200010e0e07 */
[----:B------:R-:W-:Y:S06]  /*c300*/  @P0 BRA `(.L_x_682) ;  /* 0x00000000003c0947 */ /* 0x000fec0003800000 */
[----:B------:R-:W-:Y:S01]  /*c310*/  ISETP.GE.AND P0, PT, R0, R27, PT ;  /* 0x0000001b0000720c */ /* 0x000fe20003f06270 */
[----:B------:R-:W0:-:S12]  /*c320*/  LDS R13, [R5] ;  /* 0x00000000050d7984 */ /* 0x000e180000000800 */
[----:B------:R-:W1:Y:S01]  /*c330*/  @P0 LDC.64 R18, c[0x0][0x390] ;  /* 0x0000e400ff120b82 */ /* 0x000e620000000a00 */
[----:B------:R-:W-:Y:S01]  /*c340*/  @!P0 IMAD.IADD R4, R11, 0x1, R0 ;  /* 0x000000010b048824 */ /* 0x000fe200078e0200 */
[----:B-----5:R-:W-:-:S04]  /*c350*/  @P0 IADD3 R7, P2, PT, R25, R2, RZ ;  /* 0x0000000219070210 */ /* 0x020fc80007f5e0ff */
[C---:B------:R-:W-:Y:S02]  /*c360*/  @!P0 IADD3 R9, P3, PT, R4.reuse, R15, RZ ;  /* 0x0000000f04098210 */ /* 0x040fe40007f7e0ff */
        /* <DEDUP_REMOVED lines=9> */
.L_x_682:
[----:B------:R-:W-:Y:S05]  /*c400*/  BSYNC.RECONVERGENT B1 ;  /* 0x0000000000017941 */ /* 0x000fea0003800200 */
.L_x_681:
[----:B------:R-:W1:Y:S01]  /*c410*/  LDCU.64 UR4, c[0x0][0x398] ;  /* 0x00007300ff0477ac */ /* 0x000e620008000a00 */
[----:B------:R-:W-:Y:S01]  /*c420*/  SHF.R.S32.HI R4, RZ, 0x1f, R11 ;  /* 0x0000001fff047819 */ /* 0x000fe2000001140b */
[----:B0-----:R-:W-:Y:S01]  /*c430*/  VIADD R8, R0, 0x260 ;  /* 0x0000026000087836 */ /* 0x001fe20000000000 */
[----:B------:R-:W-:Y:S01]  /*c440*/  IADD3 R11, P0, P2, R15, R11, R0 ;  /* 0x0000000b0f0b7210 */ /* 0x000fe20007a1e000 */
[----:B------:R-:W-:Y:S03]  /*c450*/  BSSY.RECONVERGENT B1, `(.L_x_683) ;  /* 0x0000013000017945 */ /* 0x000fe60003800200 */
[----:B------:R-:W-:Y:S02]  /*c460*/  IADD3.X R4, PT, PT, R17, R4, RZ, P0, P2 ;  /* 0x0000000411047210 */ /* 0x000fe400007e44ff */
[----:B------:R-:W-:Y:S02]  /*c470*/  ISETP.GE.AND P0, PT, R8, R20, PT ;  /* 0x000000140800720c */ /* 0x000fe40003f06270 */
[----:B-1----:R-:W-:-:S04]  /*c480*/  LEA R6, P2, R11, UR4, 0x2 ;  /* 0x000000040b067c11 */ /* 0x002fc8000f8410ff */
[----:B------:R-:W-:Y:S01]  /*c490*/  LEA.HI.X R7, R11, UR5, R4, 0x2, P2 ;  /* 0x000000050b077c11 */ /* 0x000fe200090f1404 */
[----:B------:R-:W-:-:S06]  /*c4a0*/  IMAD.IADD R4, R26, 0x1, -R21 ;  /* 0x000000011a047824 */ /* 0x000fcc00078e0a15 */
        /* <DEDUP_REMOVED lines=12> */
.L_x_685:
[----:B-1----:R1:W-:Y:S02]  /*c570*/  STG.E desc[UR6][R6.64+0x980], R11 ;  /* 0x0009800b06007986 */ /* 0x0023e4000c101906 */
.L_x_684:
[----:B------:R-:W-:Y:S05]  /*c580*/  BSYNC.RECONVERGENT B1 ;  /* 0x0000000000017941 */ /* 0x000fea0003800200 */
.L_x_683:
[----:B0-----:R-:W-:Y:S01]  /*c590*/  VIADD R8, R0, 0x4c0 ;  /* 0x000004c000087836 */ /* 0x001fe20000000000 */
[----:B------:R-:W-:Y:S04]  /*c5a0*/  BSSY.RECONVERGENT B1, `(.L_x_686) ;  /* 0x000000f000017945 */ /* 0x000fe80003800200 */
[----:B------:R-:W-:-:S13]  /*c5b0*/  ISETP.GE.AND P0, PT, R8, R20, PT ;  /* 0x000000140800720c */ /* 0x000fda0003f06270 */
[----:B------:R-:W-:Y:S05]  /*c5c0*/  @P0 BRA `(.L_x_687) ;  /* 0x0000000000300947 */ /* 0x000fea0003800000 */
[----:B-1----:R0:W1:Y:S01]  /*c5d0*/  LDS R11, [R5+0x1300] ;  /* 0x00130000050b7984 */ /* 0x0020620000000800 */
        /* <DEDUP_REMOVED lines=10> */
.L_x_688:
[----:B-1----:R2:W-:Y:S02]  /*c680*/  STG.E desc[UR6][R6.64+0x1300], R11 ;  /* 0x0013000b06007986 */ /* 0x0025e4000c101906 */
.L_x_687:
[----:B------:R-:W-:Y:S05]  /*c690*/  BSYNC.RECONVERGENT B1 ;  /* 0x0000000000017941 */ /* 0x000fea0003800200 */
.L_x_686:
[----:B0-----:R-:W-:Y:S01]  /*c6a0*/  VIADD R8, R0, 0x720 ;  /* 0x0000072000087836 */ /* 0x001fe20000000000 */
[----:B------:R-:W-:Y:S04]  /*c6b0*/  BSSY.RECONVERGENT B1, `(.L_x_689) ;  /* 0x000000f000017945 */ /* 0x000fe80003800200 */
[----:B------:R-:W-:-:S13]  /*c6c0*/  ISETP.GE.AND P0, PT, R8, R20, PT ;  /* 0x000000140800720c */ /* 0x000fda0003f06270 */
[----:B------:R-:W-:Y:S05]  /*c6d0*/  @P0 BRA `(.L_x_690) ;  /* 0x0000000000300947 */ /* 0x000fea0003800000 */
[----:B-12---:R0:W1:Y:S01]  /*c6e0*/  LDS R11, [R5+0x1c80] ;  /* 0x001c8000050b7984 */ /* 0x0060620000000800 */
        /* <DEDUP_REMOVED lines=10> */
.L_x_691:
[----:B-1----:R3:W-:Y:S02]  /*c790*/  STG.E desc[UR6][R6.64+0x1c80], R11 ;  /* 0x001c800b06007986 */ /* 0x0027e4000c101906 */
.L_x_690:
[----:B------:R-:W-:Y:S05]  /*c7a0*/  BSYNC.RECONVERGENT B1 ;  /* 0x0000000000017941 */ /* 0x000fea0003800200 */
.L_x_689:
[----:B0-----:R-:W-:Y:S01]  /*c7b0*/  VIADD R8, R0, 0x980 ;  /* 0x0000098000087836 */ /* 0x001fe20000000000 */
[----:B------:R-:W-:Y:S04]  /*c7c0*/  BSSY.RECONVERGENT B1, `(.L_x_692) ;  /* 0x000000f000017945 */ /* 0x000fe80003800200 */
[----:B------:R-:W-:-:S13]  /*c7d0*/  ISETP.GE.AND P0, PT, R8, R20, PT ;  /* 0x000000140800720c */ /* 0x000fda0003f06270 */
[----:B------:R-:W-:Y:S05]  /*c7e0*/  @P0 BRA `(.L_x_693) ;  /* 0x0000000000300947 */ /* 0x000fea0003800000 */
[----:B-123--:R0:W1:Y:S01]  /*c7f0*/  LDS R11, [R5+0x2600] ;  /* 0x00260000050b7984 */ /* 0x00e0620000000800 */
        /* <DEDUP_REMOVED lines=10> */
.L_x_694:
[----:B-1----:R4:W-:Y:S02]  /*c8a0*/  STG.E desc[UR6][R6.64+0x2600], R11 ;  /* 0x0026000b06007986 */ /* 0x0029e4000c101906 */
.L_x_693:
[----:B------:R-:W-:Y:S05]  /*c8b0*/  BSYNC.RECONVERGENT B1 ;  /* 0x0000000000017941 */ /* 0x000fea0003800200 */
.L_x_692:
[----:B0-----:R-:W-:Y:S01]  /*c8c0*/  VIADD R8, R0, 0xbe0 ;  /* 0x00000be000087836 */ /* 0x001fe20000000000 */
[----:B------:R-:W-:Y:S04]  /*c8d0*/  BSSY.RECONVERGENT B1, `(.L_x_695) ;  /* 0x000000f000017945 */ /* 0x000fe80003800200 */
[----:B------:R-:W-:-:S13]  /*c8e0*/  ISETP.GE.AND P0, PT, R8, R20, PT ;  /* 0x000000140800720c */ /* 0x000fda0003f06270 */
[----:B------:R-:W-:Y:S05]  /*c8f0*/  @P0 BRA `(.L_x_696) ;  /* 0x0000000000300947 */ /* 0x000fea0003800000 */
[----:B-1234-:R0:W1:Y:S01]  /*c900*/  LDS R11, [R5+0x2f80] ;  /* 0x002f8000050b7984 */ /* 0x01e0620000000800 */
        /* <DEDUP_REMOVED lines=10> */
.L_x_697:
[----:B-1----:R0:W-:Y:S02]  /*c9b0*/  STG.E desc[UR6][R6.64+0x2f80], R11 ;  /* 0x002f800b06007986 */ /* 0x0021e4000c101906 */
.L_x_696:
[----:B------:R-:W-:Y:S05]  /*c9c0*/  BSYNC.RECONVERGENT B1 ;  /* 0x0000000000017941 */ /* 0x000fea0003800200 */
.L_x_695:
        /* <DEDUP_REMOVED lines=15> */
.L_x_700:
[----:B-1----:R0:W-:Y:S02]  /*cac0*/  STG.E desc[UR6][R6.64+0x3900], R11 ;  /* 0x0039000b06007986 */ /* 0x0021e4000c101906 */
.L_x_699:
[----:B------:R-:W-:Y:S05]  /*cad0*/  BSYNC.RECONVERGENT B1 ;  /* 0x0000000000017941 */ /* 0x000fea0003800200 */
.L_x_698:
        /* <DEDUP_REMOVED lines=15> */
.L_x_703:
[----:B-1----:R0:W-:Y:S02]  /*cbd0*/  STG.E desc[UR6][R6.64+0x4280], R11 ;  /* 0x0042800b06007986 */ /* 0x0021e4000c101906 */
.L_x_702:
[----:B------:R-:W-:Y:S05]  /*cbe0*/  BSYNC.RECONVERGENT B1 ;  /* 0x0000000000017941 */ /* 0x000fea0003800200 */
.L_x_701:
        /* <DEDUP_REMOVED lines=15> */
.L_x_706:
[----:B-1----:R0:W-:Y:S02]  /*cce0*/  STG.E desc[UR6][R6.64+0x4c00], R11 ;  /* 0x004c000b06007986 */ /* 0x0021e4000c101906 */
.L_x_705:
[----:B------:R-:W-:Y:S05]  /*ccf0*/  BSYNC.RECONVERGENT B1 ;  /* 0x0000000000017941 */ /* 0x000fea0003800200 */
.L_x_704:
        /* <DEDUP_REMOVED lines=15> */
.L_x_709:
[----:B-1----:R0:W-:Y:S02]  /*cdf0*/  STG.E desc[UR6][R6.64+0x5580], R11 ;  /* 0x0055800b06007986 */ /* 0x0021e4000c101906 */
.L_x_708:
[----:B------:R-:W-:Y:S05]  /*ce00*/  BSYNC.RECONVERGENT B1 ;  /* 0x0000000000017941 */ /* 0x000fea0003800200 */
.L_x_707:
        /* <DEDUP_REMOVED lines=15> */
.L_x_712:
[----:B-1----:R0:W-:Y:S02]  /*cf00*/  STG.E desc[UR6][R6.64+0x5f00], R11 ;  /* 0x005f000b06007986 */ /* 0x0021e4000c101906 */
.L_x_711:
[----:B------:R-:W-:Y:S05]  /*cf10*/  BSYNC.RECONVERGENT B1 ;  /* 0x0000000000017941 */ /* 0x000fea0003800200 */
.L_x_710:
        /* <DEDUP_REMOVED lines=15> */
.L_x_715:
[----:B-1----:R0:W-:Y:S02]  /*d010*/  STG.E desc[UR6][R6.64+0x6880], R11 ;  /* 0x0068800b06007986 */ /* 0x0021e4000c101906 */
.L_x_714:
[----:B------:R-:W-:Y:S05]  /*d020*/  BSYNC.RECONVERGENT B1 ;  /* 0x0000000000017941 */ /* 0x000fea0003800200 */
.L_x_713:
        /* <DEDUP_REMOVED lines=15> */
.L_x_718:
[----:B-1----:R0:W-:Y:S02]  /*d120*/  STG.E desc[UR6][R6.64+0x7200], R11 ;  /* 0x0072000b06007986 */ /* 0x0021e4000c101906 */
.L_x_717:
[----:B------:R-:W-:Y:S05]  /*d130*/  BSYNC.RECONVERGENT B1 ;  /* 0x0000000000017941 */ /* 0x000fea0003800200 */
.L_x_716:
        /* <DEDUP_REMOVED lines=15> */
.L_x_721:
[----:B-1----:R0:W-:Y:S02]  /*d230*/  STG.E desc[UR6][R6.64+0x7b80], R11 ;  /* 0x007b800b06007986 */ /* 0x0021e4000c101906 */
.L_x_720:
[----:B------:R-:W-:Y:S05]  /*d240*/  BSYNC.RECONVERGENT B1 ;  /* 0x0000000000017941 */ /* 0x000fea0003800200 */
.L_x_719:
        /* <DEDUP_REMOVED lines=15> */
.L_x_724:
[----:B-1----:R0:W-:Y:S02]  /*d340*/  STG.E desc[UR6][R6.64+0x8500], R11 ;  /* 0x0085000b06007986 */ /* 0x0021e4000c101906 */
.L_x_723:
[----:B------:R-:W-:Y:S05]  /*d350*/  BSYNC.RECONVERGENT B1 ;  /* 0x0000000000017941 */ /* 0x000fea0003800200 */
.L_x_722:
        /* <DEDUP_REMOVED lines=15> */
.L_x_727:
[----:B-1----:R0:W-:Y:S02]  /*d450*/  STG.E desc[UR6][R6.64+0x8e80], R11 ;  /* 0x008e800b06007986 */ /* 0x0021e4000c101906 */
.L_x_726:
[----:B------:R-:W-:Y:S05]  /*d460*/  BSYNC.RECONVERGENT B1 ;  /* 0x0000000000017941 */ /* 0x000fea0003800200 */
.L_x_725:
        /* <DEDUP_REMOVED lines=15> */
.L_x_730:
[----:B-1----:R0:W-:Y:S02]  /*d560*/  STG.E desc[UR6][R6.64+0x9800], R11 ;  /* 0x0098000b06007986 */ /* 0x0021e4000c101906 */
.L_x_729:
[----:B------:R-:W-:Y:S05]  /*d570*/  BSYNC.RECONVERGENT B1 ;  /* 0x0000000000017941 */ /* 0x000fea0003800200 */
.L_x_728:
[----:B------:R-:W-:-:S05]  /*d580*/  VIADD R0, R0, 0x2860 ;  /* 0x0000286000007836 */ /* 0x000fca0000000000 */
[----:B------:R-:W-:-:S13]  /*d590*/  ISETP.GE.AND P0, PT, R0, R20, PT ;  /* 0x000000140000720c */ /* 0x000fda0003f06270 */
[----:B------:R-:W-:Y:S05]  /*d5a0*/  @P0 BRA `(.L_x_666) ;  /* 0x0000000000300947 */ /* 0x000fea0003800000 */
[----:B------:R-:W0:Y:S01]  /*d5b0*/  LDS R5, [R5+0xa180] ;  /* 0x00a1800005057984 */ /* 0x000e220000000800 */
[----:B------:R-:W-:-:S13]  /*d5c0*/  ISETP.GE.AND P0, PT, R0, R27, PT ;  /* 0x0000001b0000720c */ /* 0x000fda0003f06270 */
[----:B------:R-:W-:Y:S05]  /*d5d0*/  @!P0 BRA `(.L_x_731) ;  /* 0x0000000000208947 */ /* 0x000fea0003800000 */
[----:B------:R-:W1:Y:S01]  /*d5e0*/  LDCU.64 UR4, c[0x0][0x390] ;  /* 0x00007200ff0477ac */ /* 0x000e620008000a00 */
[----:B------:R-:W-:-:S05]  /*d5f0*/  VIADD R25, R25, 0x2860 ;  /* 0x0000286019197836 */ /* 0x000fca0000000000 */
[----:B-----5:R-:W-:-:S04]  /*d600*/  IADD3 R0, P0, PT, R25, R2, RZ ;  /* 0x0000000219007210 */ /* 0x020fc80007f1e0ff */
[----:B------:R-:W-:Y:S02]  /*d610*/  LEA.HI.X.SX32 R3, R25, R3, 0x1, P0 ;  /* 0x0000000319037211 */ /* 0x000fe400000f0eff */
[----:B-1----:R-:W-:-:S04]  /*d620*/  LEA R2, P0, R0, UR4, 0x2 ;  /* 0x0000000400027c11 */ /* 0x002fc8000f8010ff */
[----:B------:R-:W-:-:S05]  /*d630*/  LEA.HI.X R3, R0, UR5, R3, 0x2, P0 ;  /* 0x0000000500037c11 */ /* 0x000fca00080f1403 */
[----:B0-----:R0:W-:Y:S01]  /*d640*/  STG.E desc[UR6][R2.64], R5 ;  /* 0x0000000502007986 */ /* 0x0011e2000c101906 */
[----:B------:R-:W-:Y:S05]  /*d650*/  BRA `(.L_x_666) ;  /* 0x0000000000047947 */ /* 0x000fea0003800000 */
.L_x_731:
[----:B0-----:R0:W-:Y:S02]  /*d660*/  STG.E desc[UR6][R6.64+0xa180], R5 ;  /* 0x00a1800506007986 */ /* 0x0011e4000c101906 */
.L_x_666:
[----:B------:R-:W-:Y:S05]  /*d670*/  BSYNC.RECONVERGENT B0 ;  /* 0x0000000000007941 */ /* 0x000fea0003800200 */
.L_x_614:
[----:B------:R-:W1:Y:S02]  /*d680*/  S2R R0, SR_TID.X ;  /* 0x0000000000007919 */ /* 0x000e640000002100 */
[----:B-1----:R-:W-:-:S13]  /*d690*/  ISETP.NE.AND P0, PT, R0, RZ, PT ;  /* 0x000000ff0000720c */ /* 0x002fda0003f05270 */
[----:B------:R-:W-:Y:S05]  /*d6a0*/  @P0 EXIT ;  /* 0x000000000000094d */ /* 0x000fea0003800000 */
[----:B------:R-:W1:Y:S02]  /*d6b0*/  LDCU.U8 UR4, c[0x0][0x3c1] ;  /* 0x00007820ff0477ac */ /* 0x000e640008000000 */
[----:B-1----:R-:W-:-:S09]  /*d6c0*/  UISETP.NE.AND UP0, UPT, UR4, URZ, UPT ;  /* 0x000000ff0400728c */ /* 0x002fd2000bf05270 */
[----:B------:R-:W-:Y:S05]  /*d6d0*/  BRA.U !UP0, `(.L_x_732) ;  /* 0x0000000108247547 */ /* 0x000fea000b800000 */
[----:B0-2345:R-:W0:Y:S01]  /*d6e0*/  LDC.64 R6, c[0x0][0x3a0] ;  /* 0x0000e800ff067b82 */ /* 0x03de220000000a00 */
[----:B------:R-:W-:Y:S01]  /*d6f0*/  CS2R R2, SRZ ;  /* 0x0000000000027805 */ /* 0x000fe2000001ff00 */
[----:B------:R-:W-:Y:S06]  /*d700*/  @P1 BRA `(.L_x_733) ;  /* 0x0000000000081947 */ /* 0x000fec0003800000 */
[----:B------:R-:W1:Y:S02]  /*d710*/  LDC.64 R2, c[0x0][0x3d8] ;  /* 0x0000f600ff027b82 */ /* 0x000e640000000a00 */
[----:B-1----:R-:W5:Y:S02]  /*d720*/  LDG.E.64 R2, desc[UR6][R2.64] ;  /* 0x0000000602027981 */ /* 0x002f64000c1e1b00 */
.L_x_733:
[----:B-----5:R-:W-:-:S04]  /*d730*/  IADD3 R2, P0, PT, R4, R2, RZ ;  /* 0x0000000204027210 */ /* 0x020fc80007f1e0ff */
[----:B------:R-:W-:-:S05]  /*d740*/  LEA.HI.X.SX32 R3, R4, R3, 0x1, P0 ;  /* 0x0000000304037211 */ /* 0x000fca00000f0eff */
[----:B0-----:R-:W-:Y:S01]  /*d750*/  STG.E.64 desc[UR6][R6.64], R2 ;  /* 0x0000000206007986 */ /* 0x001fe2000c101b06 */
[----:B------:R-:W-:Y:S05]  /*d760*/  EXIT ;  /* 0x000000000000794d */ /* 0x000fea0003800000 */
.L_x_732:
[----:B0-2345:R-:W0:Y:S01]  /*d770*/  LDC.64 R6, c[0x0][0x3e0] ;  /* 0x0000f800ff067b82 */ /* 0x03de220000000a00 */
[----:B------:R-:W-:Y:S01]  /*d780*/  CS2R R2, SRZ ;  /* 0x0000000000027805 */ /* 0x000fe2000001ff00 */
[----:B------:R-:W-:Y:S06]  /*d790*/  @P1 BRA `(.L_x_734) ;  /* 0x0000000000081947 */ /* 0x000fec0003800000 */
[----:B------:R-:W1:Y:S02]  /*d7a0*/  LDC.64 R2, c[0x0][0x3d8] ;  /* 0x0000f600ff027b82 */ /* 0x000e640000000a00 */
[----:B-1----:R-:W5:Y:S02]  /*d7b0*/  LDG.E.64 R2, desc[UR6][R2.64] ;  /* 0x0000000602027981 */ /* 0x002f64000c1e1b00 */
.L_x_734:
[----:B-----5:R-:W-:-:S04]  /*d7c0*/  IADD3 R2, P0, PT, R4, R2, RZ ;  /* 0x0000000204027210 */ /* 0x020fc80007f1e0ff */
[----:B------:R-:W-:-:S05]  /*d7d0*/  LEA.HI.X.SX32 R3, R4, R3, 0x1, P0 ;  /* 0x0000000304037211 */ /* 0x000fca00000f0eff */
[----:B0-----:R-:W-:Y:S01]  /*d7e0*/  STG.E.64 desc[UR6][R6.64], R2 ;  /* 0x0000000206007986 */ /* 0x001fe2000c101b06 */
[----:B------:R-:W-:Y:S05]  /*d7f0*/  EXIT ;  /* 0x000000000000794d */ /* 0x000fea0003800000 */
.L_x_553:
[----:B------:R-:W-:Y:S01]  /*d800*/  BSSY B0, `(.L_x_735) ;  /* 0x0000006000007945 */ /* 0x000fe20003800000 */
[----:B------:R-:W-:Y:S01]  /*d810*/  PLOP3.LUT P0, PT, P0, PT, PT, 0x8, 0x80 ;  /* 0x000000000080781c */ /* 0x000fe2000070e170 */
[----:B------:R-:W-:-:S12]  /*d820*/  IMAD.MOV.U32 R22, RZ, RZ, -0x1 ;  /* 0xffffffffff167424 */ /* 0x000fd800078e00ff */
[----:B------:R-:W-:Y:S05]  /*d830*/  WARPSYNC.COLLECTIVE R22, `(.L_x_736) ;  /* 0x0000000016087348 */ /* 0x000fea0003c00000 */
[----:B------:R-:W-:Y:S01]  /*d840*/  VOTE.ANY P0, P0 ;  /* 0x0000000000ff7806 */ /* 0x000fe20000000100 */
[----:B------:R-:W-:-:S12]  /*d850*/  ENDCOLLECTIVE ;  /* 0x000000000000791b */ /* 0x000fd80003800000 */
.L_x_736:
[----:B------:R-:W-:Y:S05]  /*d860*/  BSYNC B0 ;  /* 0x0000000000007941 */ /* 0x000fea0003800000 */
.L_x_735:
[----:B------:R-:W-:Y:S05]  /*d870*/  BRA `(.L_x_737) ;  /* 0xffffff6000b87947 */ /* 0x000fea000383ffff */
.L_x_555:
[----:B------:R-:W-:Y:S01]  /*d880*/  BSSY B0, `(.L_x_738) ;  /* 0x0000006000007945 */ /* 0x000fe20003800000 */
[----:B------:R-:W-:Y:S01]  /*d890*/  PLOP3.LUT P0, PT, P0, PT, PT, 0x8, 0x80 ;  /* 0x000000000080781c */ /* 0x000fe2000070e170 */
[----:B------:R-:W-:-:S12]  /*d8a0*/  IMAD.MOV.U32 R22, RZ, RZ, -0x1 ;  /* 0xffffffffff167424 */ /* 0x000fd800078e00ff */
[----:B------:R-:W-:Y:S05]  /*d8b0*/  WARPSYNC.COLLECTIVE R22, `(.L_x_739) ;  /* 0x0000000016087348 */ /* 0x000fea0003c00000 */
[----:B------:R-:W-:Y:S01]  /*d8c0*/  VOTE.ANY P0, P0 ;  /* 0x0000000000ff7806 */ /* 0x000fe20000000100 */
[----:B------:R-:W-:-:S12]  /*d8d0*/  ENDCOLLECTIVE ;  /* 0x000000000000791b */ /* 0x000fd80003800000 */
.L_x_739:
[----:B------:R-:W-:Y:S05]  /*d8e0*/  BSYNC B0 ;  /* 0x0000000000007941 */ /* 0x000fea0003800000 */
.L_x_738:
[----:B------:R-:W-:Y:S05]  /*d8f0*/  BRA `(.L_x_740) ;  /* 0xffffff6400147947 */ /* 0x000fea000383ffff */
.L_x_557:
[----:B------:R-:W0:Y:S01]  /*d900*/  S2R R29, SR_GEMASK ;  /* 0x00000000001d7919 */ /* 0x000e220000003c00 */
[----:B------:R-:W-:Y:S01]  /*d910*/  BSSY B0, `(.L_x_741) ;  /* 0x0000006000007945 */ /* 0x000fe20003800000 */
[----:B------:R-:W-:Y:S01]  /*d920*/  PLOP3.LUT P0, PT, P0, PT, PT, 0x8, 0x80 ;  /* 0x000000000080781c */ /* 0x000fe2000070e170 */
[----:B------:R-:W-:-:S12]  /*d930*/  IMAD.MOV.U32 R22, RZ, RZ, -0x1 ;  /* 0xffffffffff167424 */ /* 0x000fd800078e00ff */
[----:B0-----:R-:W-:Y:S05]  /*d940*/  WARPSYNC.COLLECTIVE R22, `(.L_x_742) ;  /* 0x0000000016087348 */ /* 0x001fea0003c00000 */
[----:B------:R-:W-:Y:S01]  /*d950*/  VOTE.ANY R22, PT, P0 ;  /* 0x0000000000167806 */ /* 0x000fe200000e0100 */
[----:B0-----:R-:W-:Y:S06]  /*d960*/  ENDCOLLECTIVE ;  /* 0x000000000000791b */ /* 0x001fec0003800000 */
.L_x_742:
[----:B------:R-:W-:Y:S05]  /*d970*/  BSYNC B0 ;  /* 0x0000000000007941 */ /* 0x000fea0003800000 */
.L_x_741:
[----:B------:R-:W-:Y:S01]  /*d980*/  LOP3.LUT R22, R22, 0x80000000, R29, 0xec, !PT ;  /* 0x8000000016167812 */ /* 0x000fe200078eec1d */
[----:B------:R-:W-:Y:S02]  /*d990*/  IMAD.MOV.U32 R48, RZ, RZ, R31 ;  /* 0x000000ffff307224 */ /* 0x000fe400078e001f */
[C---:B------:R-:W-:Y:S02]  /*d9a0*/  VIADD R36, R21.reuse, 0x4 ;  /* 0x0000000415247836 */ /* 0x040fe40000000000 */
[----:B------:R-:W-:Y:S02]  /*d9b0*/  VIADD R33, R22, 0xffffffff ;  /* 0xffffffff16217836 */ /* 0x000fe40000000000 */
[----:B------:R-:W-:-:S03]  /*d9c0*/  VIADD R37, R21, 0x8 ;  /* 0x0000000815257836 */ /* 0x000fc60000000000 */
        /* <DEDUP_REMOVED lines=8> */
.L_x_743:
        /* <DEDUP_REMOVED lines=8> */
.L_x_744:
        /* <DEDUP_REMOVED lines=8> */
.L_x_745:
        /* <DEDUP_REMOVED lines=9> */
.L_x_746:
[----:B------:R-:W-:Y:S01]  /*dbe0*/  IMAD.MOV.U32 R33, RZ, RZ, 0x10 ;  /* 0x00000010ff217424 */ /* 0x000fe200078e00ff */
[----:B------:R-:W-:-:S05]  /*dbf0*/  IADD3 R40, P2, PT, R40, 0x100, RZ ;  /* 0x0000010028287810 */ /* 0x000fca0007f5e0ff */
[----:B------:R-:W-:Y:S01]  /*dc00*/  IMAD.X R41, RZ, RZ, R41, P2 ;  /* 0x000000ffff297224 */ /* 0x000fe200010e0629 */
[----:B------:R-:W-:-:S04]  /*dc10*/  ISETP.GT.AND P0, PT, R37, R35, PT ;  /* 0x000000232500720c */ /* 0x000fc80003f04270 */
[----:B------:R-:W-:-:S05]  /*dc20*/  SEL R31, R34, RZ, !P0 ;  /* 0x000000ff221f7207 */ /* 0x000fca0004000000 */
[----:B------:R-:W-:-:S04]  /*dc30*/  IMAD.IADD R44, R42, 0x1, R31 ;  /* 0x000000012a2c7824 */ /* 0x000fc800078e021f */
[----:B------:R-:W-:-:S07]  /*dc40*/  IMAD.MOV.U32 R48, RZ, RZ, R44 ;  /* 0x000000ffff307224 */ /* 0x000fce00078e002c */
[----:B------:R-:W-:Y:S05]  /*dc50*/  WARPSYNC.COLLECTIVE R22, `(.L_x_747) ;  /* 0x0000000016087348 */ /* 0x000fea0003c00000 */
[----:B------:R0:W1:Y:S02]  /*dc60*/  SHFL.DOWN P0, R34, R48, R33, R35 ;  /* 0x0800002130227389 */ /* 0x0000640000000023 */
[----:B01----:R-:W-:Y:S05]  /*dc70*/  ENDCOLLECTIVE ;  /* 0x000000000000791b */ /* 0x003fea0003800000 */
.L_x_747:
[----:B------:R-:W-:Y:S01]  /*dc80*/  ISETP.NE.AND P0, PT, R30, 0x65, PT ;  /* 0x000000651e00780c */ /* 0x000fe20003f05270 */
[----:B------:R-:W-:-:S05]  /*dc90*/  VIADD R30, R21, 0x10 ;  /* 0x00000010151e7836 */ /* 0x000fca0000000000 */
[----:B------:R-:W-:-:S04]  /*dca0*/  ISETP.GT.AND P1, PT, R30, R35, PT ;  /* 0x000000231e00720c */ /* 0x000fc80003f24270 */
[----:B------:R-:W-:-:S09]  /*dcb0*/  SEL R31, R34, RZ, !P1 ;  /* 0x000000ff221f7207 */ /* 0x000fd20004800000 */
[----:B------:R-:W-:Y:S05]  /*dcc0*/  WARPSYNC.COLLECTIVE R22, `(.L_x_748) ;  /* 0x0000000016087348 */ /* 0x000fea0003c00000 */
[----:B------:R-:W-:Y:S01]  /*dcd0*/  VOTE.ALL P0, P0 ;  /* 0x0000000000ff7806 */ /* 0x000fe20000000000 */
[----:B------:R-:W-:-:S12]  /*dce0*/  ENDCOLLECTIVE ;  /* 0x000000000000791b */ /* 0x000fd80003800000 */
.L_x_748:
[----:B------:R-:W-:Y:S01]  /*dcf0*/  IMAD.IADD R38, R44, 0x1, R31 ;  /* 0x000000012c267824 */ /* 0x000fe200078e021f */
[----:B------:R-:W-:Y:S06]  /*dd00*/  BRA `(.L_x_749) ;  /* 0xffffff6000ac7947 */ /* 0x000fec000383ffff */
.L_x_559:
[----:B------:R-:W-:Y:S01]  /*dd10*/  BSSY B0, `(.L_x_750) ;  /* 0x0000006000007945 */ /* 0x000fe20003800000 */
[----:B------:R-:W-:Y:S01]  /*dd20*/  PLOP3.LUT P0, PT, P0, PT, PT, 0x8, 0x80 ;  /* 0x000000000080781c */ /* 0x000fe2000070e170 */
[----:B------:R-:W-:-:S12]  /*dd30*/  IMAD.MOV.U32 R22, RZ, RZ, -0x1 ;  /* 0xffffffffff167424 */ /* 0x000fd800078e00ff */
[----:B------:R-:W-:Y:S05]  /*dd40*/  WARPSYNC.COLLECTIVE R22, `(.L_x_751) ;  /* 0x0000000016087348 */ /* 0x000fea0003c00000 */
[----:B------:R-:W-:Y:S01]  /*dd50*/  VOTE.ANY P0, P0 ;  /* 0x0000000000ff7806 */ /* 0x000fe20000000100 */
[----:B------:R-:W-:-:S12]  /*dd60*/  ENDCOLLECTIVE ;  /* 0x000000000000791b */ /* 0x000fd80003800000 */
.L_x_751:
[----:B------:R-:W-:Y:S05]  /*dd70*/  BSYNC B0 ;  /* 0x0000000000007941 */ /* 0x000fea0003800000 */
.L_x_750:
[----:B------:R-:W-:Y:S05]  /*dd80*/  BRA `(.L_x_752) ;  /* 0xffffff6000b47947 */ /* 0x000fea000383ffff */
.L_x_561:
[----:B------:R-:W-:Y:S01]  /*dd90*/  BSSY B0, `(.L_x_753) ;  /* 0x0000006000007945 */ /* 0x000fe20003800000 */
[----:B------:R-:W-:Y:S01]  /*dda0*/  PLOP3.LUT P0, PT, P0, PT, PT, 0x8, 0x80 ;  /* 0x000000000080781c */ /* 0x000fe2000070e170 */
[----:B------:R-:W-:-:S12]  /*ddb0*/  IMAD.MOV.U32 R22, RZ, RZ, -0x1 ;  /* 0xffffffffff167424 */ /* 0x000fd800078e00ff */
[----:B------:R-:W-:Y:S05]  /*ddc0*/  WARPSYNC.COLLECTIVE R22, `(.L_x_754) ;  /* 0x0000000016087348 */ /* 0x000fea0003c00000 */
[----:B------:R-:W-:Y:S01]  /*ddd0*/  VOTE.ANY P0, P0 ;  /* 0x0000000000ff7806 */ /* 0x000fe20000000100 */
[----:B------:R-:W-:-:S12]  /*dde0*/  ENDCOLLECTIVE ;  /* 0x000000000000791b */ /* 0x000fd80003800000 */
.L_x_754:
[----:B------:R-:W-:Y:S05]  /*ddf0*/  BSYNC B0 ;  /* 0x0000000000007941 */ /* 0x000fea0003800000 */
.L_x_753:
[----:B------:R-:W-:Y:S05]  /*de00*/  BRA `(.L_x_755) ;  /* 0xffffff6400107947 */ /* 0x000fea000383ffff */
.L_x_563:
[----:B------:R-:W-:Y:S01]  /*de10*/  BSSY B0, `(.L_x_756) ;  /* 0x0000006000007945 */ /* 0x000fe20003800000 */
[----:B------:R-:W-:Y:S01]  /*de20*/  PLOP3.LUT P0, PT, P0, PT, PT, 0x8, 0x80 ;  /* 0x000000000080781c */ /* 0x000fe2000070e170 */
[----:B------:R-:W-:-:S12]  /*de30*/  IMAD.MOV.U32 R22, RZ, RZ, -0x1 ;  /* 0xffffffffff167424 */ /* 0x000fd800078e00ff */
[----:B------:R-:W-:Y:S05]  /*de40*/  WARPSYNC.COLLECTIVE R22, `(.L_x_757) ;  /* 0x0000000016087348 */ /* 0x000fea0003c00000 */
[----:B------:R-:W-:Y:S01]  /*de50*/  VOTE.ANY R22, PT, P0 ;  /* 0x0000000000167806 */ /* 0x000fe200000e0100 */
[----:B------:R-:W-:Y:S06]  /*de60*/  ENDCOLLECTIVE ;  /* 0x000000000000791b */ /* 0x000fec0003800000 */
.L_x_757:
[----:B------:R-:W-:Y:S05]  /*de70*/  BSYNC B0 ;  /* 0x0000000000007941 */ /* 0x000fea0003800000 */
.L_x_756:
[----:B------:R-:W-:Y:S01]  /*de80*/  LOP3.LUT R22, R22, 0x80000000, R29, 0xec, !PT ;  /* 0x8000000016167812 */ /* 0x000fe200078eec1d */
[----:B------:R-:W-:Y:S02]  /*de90*/  IMAD.MOV.U32 R48, RZ, RZ, R31 ;  /* 0x000000ffff307224 */ /* 0x000fe400078e001f */
        /* <DEDUP_REMOVED lines=9> */
.L_x_758:
        /* <DEDUP_REMOVED lines=8> */
.L_x_759:
        /* <DEDUP_REMOVED lines=8> */
.L_x_760:
        /* <DEDUP_REMOVED lines=8> */
.L_x_761:
        /* <DEDUP_REMOVED lines=8> */
.L_x_762:
[----:B------:R-:W-:Y:S01]  /*e130*/  ISETP.NE.AND P0, PT, R30, 0x65, PT ;  /* 0x000000651e00780c */ /* 0x000fe20003f05270 */
[----:B------:R-:W-:-:S05]  /*e140*/  VIADD R30, R21, 0x10 ;  /* 0x00000010151e7836 */ /* 0x000fca0000000000 */
[----:B------:R-:W-:-:S04]  /*e150*/  ISETP.GT.AND P1, PT, R30, R35, PT ;  /* 0x000000231e00720c */ /* 0x000fc80003f24270 */
[----:B------:R-:W-:-:S09]  /*e160*/  SEL R34, R34, RZ, !P1 ;  /* 0x000000ff22227207 */ /* 0x000fd20004800000 */
[----:B------:R-:W-:Y:S05]  /*e170*/  WARPSYNC.COLLECTIVE R22, `(.L_x_763) ;  /* 0x0000000016087348 */ /* 0x000fea0003c00000 */
[----:B------:R-:W-:Y:S01]  /*e180*/  VOTE.ALL P0, P0 ;  /* 0x0000000000ff7806 */ /* 0x000fe20000000000 */
[----:B------:R-:W-:-:S12]  /*e190*/  ENDCOLLECTIVE ;  /* 0x000000000000791b */ /* 0x000fd80003800000 */
.L_x_763:
[----:B------:R-:W-:Y:S01]  /*e1a0*/  IADD3 R38, PT, PT, R31, R34, R38 ;  /* 0x000000221f267210 */ /* 0x000fe20007ffe026 */
[----:B------:R-:W-:Y:S06]  /*e1b0*/  BRA `(.L_x_764) ;  /* 0xffffff6000b07947 */ /* 0x000fec000383ffff */
.L_x_669:
[----:B------:R-:W-:Y:S01]  /*e1c0*/  BSSY B1, `(.L_x_765) ;  /* 0x0000006000017945 */ /* 0x000fe20003800000 */
[----:B------:R-:W-:Y:S01]  /*e1d0*/  PLOP3.LUT P0, PT, P0, PT, PT, 0x8, 0x80 ;  /* 0x000000000080781c */ /* 0x000fe2000070e170 */
[----:B------:R-:W-:-:S12]  /*e1e0*/  IMAD.MOV.U32 R22, RZ, RZ, -0x1 ;  /* 0xffffffffff167424 */ /* 0x000fd800078e00ff */
[----:B------:R-:W-:Y:S05]  /*e1f0*/  WARPSYNC.COLLECTIVE R22, `(.L_x_766) ;  /* 0x0000000016087348 */ /* 0x000fea0003c00000 */
[----:B------:R-:W-:Y:S01]  /*e200*/  VOTE.ANY P0, P0 ;  /* 0x0000000000ff7806 */ /* 0x000fe20000000100 */
[----:B------:R-:W-:-:S12]  /*e210*/  ENDCOLLECTIVE ;  /* 0x000000000000791b */ /* 0x000fd80003800000 */
.L_x_766:
[----:B------:R-:W-:Y:S05]  /*e220*/  BSYNC B1 ;  /* 0x0000000000017941 */ /* 0x000fea0003800000 */
.L_x_765:
[----:B------:R-:W-:Y:S05]  /*e230*/  BRA `(.L_x_767) ;  /* 0xffffffc800087947 */ /* 0x000fea000383ffff */
.L_x_671:
[----:B------:R-:W-:Y:S01]  /*e240*/  BSSY B1, `(.L_x_768) ;  /* 0x0000006000017945 */ /* 0x000fe20003800000 */
[----:B------:R-:W-:Y:S01]  /*e250*/  PLOP3.LUT P0, PT, P0, PT, PT, 0x8, 0x80 ;  /* 0x000000000080781c */ /* 0x000fe2000070e170 */
[----:B------:R-:W-:-:S12]  /*e260*/  IMAD.MOV.U32 R22, RZ, RZ, -0x1 ;  /* 0xffffffffff167424 */ /* 0x000fd800078e00ff */
[----:B------:R-:W-:Y:S05]  /*e270*/  WARPSYNC.COLLECTIVE R22, `(.L_x_769) ;  /* 0x0000000016087348 */ /* 0x000fea0003c00000 */
[----:B------:R-:W-:Y:S01]  /*e280*/  VOTE.ANY P0, P0 ;  /* 0x0000000000ff7806 */ /* 0x000fe20000000100 */
[----:B------:R-:W-:-:S12]  /*e290*/  ENDCOLLECTIVE ;  /* 0x000000000000791b */ /* 0x000fd80003800000 */
.L_x_769:
[----:B------:R-:W-:Y:S05]  /*e2a0*/  BSYNC B1 ;  /* 0x0000000000017941 */ /* 0x000fea0003800000 */
.L_x_768:
[----:B------:R-:W-:Y:S05]  /*e2b0*/  BRA `(.L_x_770) ;  /* 0xffffffc800647947 */ /* 0x000fea000383ffff */
.L_x_673:
[----:B------:R-:W0:Y:S01]  /*e2c0*/  S2R R24, SR_GEMASK ;  /* 0x0000000000187919 */ /* 0x000e220000003c00 */
[----:B------:R-:W-:Y:S01]  /*e2d0*/  BSSY B1, `(.L_x_771) ;  /* 0x0000006000017945 */ /* 0x000fe20003800000 */
[----:B------:R-:W-:Y:S01]  /*e2e0*/  PLOP3.LUT P0, PT, P0, PT, PT, 0x8, 0x80 ;  /* 0x000000000080781c */ /* 0x000fe2000070e170 */
[----:B------:R-:W-:-:S12]  /*e2f0*/  IMAD.MOV.U32 R22, RZ, RZ, -0x1 ;  /* 0xffffffffff167424 */ /* 0x000fd800078e00ff */
[----:B0-----:R-:W-:Y:S05]  /*e300*/  WARPSYNC.COLLECTIVE R22, `(.L_x_772) ;  /* 0x0000000016087348 */ /* 0x001fea0003c00000 */
[----:B------:R-:W-:Y:S01]  /*e310*/  VOTE.ANY R22, PT, P0 ;  /* 0x0000000000167806 */ /* 0x000fe200000e0100 */
[----:B0-----:R-:W-:Y:S06]  /*e320*/  ENDCOLLECTIVE ;  /* 0x000000000000791b */ /* 0x001fec0003800000 */
.L_x_772:
[----:B------:R-:W-:Y:S05]  /*e330*/  BSYNC B1 ;  /* 0x0000000000017941 */ /* 0x000fea0003800000 */
.L_x_771:
[----:B------:R-:W-:Y:S02]  /*e340*/  IMAD.MOV.U32 R33, RZ, RZ, R22 ;  /* 0x000000ffff217224 */ /* 0x000fe400078e0016 */
[----:B------:R-:W-:Y:S02]  /*e350*/  IMAD.MOV.U32 R48, RZ, RZ, R31 ;  /* 0x000000ffff307224 */ /* 0x000fe400078e001f */
[----:B------:R-:W-:Y:S01]  /*e360*/  VIADD R36, R21, 0x4 ;  /* 0x0000000415247836 */ /* 0x000fe20000000000 */
        /* <DEDUP_REMOVED lines=11> */
.L_x_773:
        /* <DEDUP_REMOVED lines=8> */
.L_x_774:
        /* <DEDUP_REMOVED lines=8> */
.L_x_775:
        /* <DEDUP_REMOVED lines=9> */
.L_x_776:
        /* <DEDUP_REMOVED lines=10> */
.L_x_777:
[----:B------:R-:W-:Y:S01]  /*e650*/  ISETP.NE.AND P0, PT, R30, 0x65, PT ;  /* 0x000000651e00780c */ /* 0x000fe20003f05270 */
[----:B------:R-:W-:-:S05]  /*e660*/  VIADD R30, R21, 0x10 ;  /* 0x00000010151e7836 */ /* 0x000fca0000000000 */
[----:B------:R-:W-:-:S04]  /*e670*/  ISETP.GT.AND P1, PT, R30, R35, PT ;  /* 0x000000231e00720c */ /* 0x000fc80003f24270 */
[----:B------:R-:W-:-:S09]  /*e680*/  SEL R31, R34, RZ, !P1 ;  /* 0x000000ff221f7207 */ /* 0x000fd20004800000 */
[----:B------:R-:W-:Y:S05]  /*e690*/  WARPSYNC.COLLECTIVE R22, `(.L_x_778) ;  /* 0x0000000016087348 */ /* 0x000fea0003c00000 */
[----:B------:R-:W-:Y:S01]  /*e6a0*/  VOTE.ALL P0, P0 ;  /* 0x0000000000ff7806 */ /* 0x000fe20000000000 */
[----:B------:R-:W-:-:S12]  /*e6b0*/  ENDCOLLECTIVE ;  /* 0x000000000000791b */ /* 0x000fd80003800000 */
.L_x_778:
[----:B------:R-:W-:Y:S01]  /*e6c0*/  IMAD.IADD R38, R44, 0x1, R31 ;  /* 0x000000012c267824 */ /* 0x000fe200078e021f */
[----:B------:R-:W-:Y:S06]  /*e6d0*/  BRA `(.L_x_779) ;  /* 0xffffffc400f87947 */ /* 0x000fec000383ffff */
.L_x_675:
[----:B------:R-:W-:Y:S01]  /*e6e0*/  BSSY B1, `(.L_x_780) ;  /* 0x0000006000017945 */ /* 0x000fe20003800000 */
[----:B------:R-:W-:Y:S01]  /*e6f0*/  PLOP3.LUT P0, PT, P0, PT, PT, 0x8, 0x80 ;  /* 0x000000000080781c */ /* 0x000fe2000070e170 */
[----:B------:R-:W-:-:S12]  /*e700*/  IMAD.MOV.U32 R22, RZ, RZ, -0x1 ;  /* 0xffffffffff167424 */ /* 0x000fd800078e00ff */
[----:B------:R-:W-:Y:S05]  /*e710*/  WARPSYNC.COLLECTIVE R22, `(.L_x_781) ;  /* 0x0000000016087348 */ /* 0x000fea0003c00000 */
[----:B------:R-:W-:Y:S01]  /*e720*/  VOTE.ANY P0, P0 ;  /* 0x0000000000ff7806 */ /* 0x000fe20000000100 */
[----:B------:R-:W-:-:S12]  /*e730*/  ENDCOLLECTIVE ;  /* 0x000000000000791b */ /* 0x000fd80003800000 */
.L_x_781:
[----:B------:R-:W-:Y:S05]  /*e740*/  BSYNC B1 ;  /* 0x0000000000017941 */ /* 0x000fea0003800000 */
.L_x_780:
[----:B------:R-:W-:Y:S05]  /*e750*/  BRA `(.L_x_782) ;  /* 0xffffffc800007947 */ /* 0x000fea000383ffff */
.L_x_677:
[----:B------:R-:W-:Y:S01]  /*e760*/  BSSY B1, `(.L_x_783) ;  /* 0x0000006000017945 */ /* 0x000fe20003800000 */
[----:B------:R-:W-:Y:S01]  /*e770*/  PLOP3.LUT P0, PT, P0, PT, PT, 0x8, 0x80 ;  /* 0x000000000080781c */ /* 0x000fe2000070e170 */
[----:B------:R-:W-:-:S12]  /*e780*/  IMAD.MOV.U32 R22, RZ, RZ, -0x1 ;  /* 0xffffffffff167424 */ /* 0x000fd800078e00ff */
[----:B------:R-:W-:Y:S05]  /*e790*/  WARPSYNC.COLLECTIVE R22, `(.L_x_784) ;  /* 0x0000000016087348 */ /* 0x000fea0003c00000 */
[----:B------:R-:W-:Y:S01]  /*e7a0*/  VOTE.ANY P0, P0 ;  /* 0x0000000000ff7806 */ /* 0x000fe20000000100 */
[----:B------:R-:W-:-:S12]  /*e7b0*/  ENDCOLLECTIVE ;  /* 0x000000000000791b */ /* 0x000fd80003800000 */
.L_x_784:
[----:B------:R-:W-:Y:S05]  /*e7c0*/  BSYNC B1 ;  /* 0x0000000000017941 */ /* 0x000fea0003800000 */
.L_x_783:
[----:B------:R-:W-:Y:S05]  /*e7d0*/  BRA `(.L_x_785) ;  /* 0xffffffc8005c7947 */ /* 0x000fea000383ffff */
.L_x_679:
[----:B------:R-:W-:Y:S01]  /*e7e0*/  BSSY B1, `(.L_x_786) ;  /* 0x0000006000017945 */ /* 0x000fe20003800000 */
[----:B------:R-:W-:Y:S01]  /*e7f0*/  PLOP3.LUT P0, PT, P0, PT, PT, 0x8, 0x80 ;  /* 0x000000000080781c */ /* 0x000fe2000070e170 */
[----:B------:R-:W-:-:S12]  /*e800*/  IMAD.MOV.U32 R22, RZ, RZ, -0x1 ;  /* 0xffffffffff167424 */ /* 0x000fd800078e00ff */
[----:B------:R-:W-:Y:S05]  /*e810*/  WARPSYNC.COLLECTIVE R22, `(.L_x_787) ;  /* 0x0000000016087348 */ /* 0x000fea0003c00000 */
[----:B------:R-:W-:Y:S01]  /*e820*/  VOTE.ANY R22, PT, P0 ;  /* 0x0000000000167806 */ /* 0x000fe200000e0100 */
[----:B------:R-:W-:Y:S06]  /*e830*/  ENDCOLLECTIVE ;  /* 0x000000000000791b */ /* 0x000fec0003800000 */
.L_x_787:
[----:B------:R-:W-:Y:S05]  /*e840*/  BSYNC B1 ;  /* 0x0000000000017941 */ /* 0x000fea0003800000 */
.L_x_786:
[----:B------:R-:W-:Y:S02]  /*e850*/  IMAD.MOV.U32 R33, RZ, RZ, R22 ;  /* 0x000000ffff217224 */ /* 0x000fe400078e0016 */
[----:B------:R-:W-:Y:S02]  /*e860*/  IMAD.MOV.U32 R48, RZ, RZ, R31 ;  /* 0x000000ffff307224 */ /* 0x000fe400078e001f */
[----:B------:R-:W-:Y:S01]  /*e870*/  VIADD R23, R23, 0xffffffe0 ;  /* 0xffffffe017177836 */ /* 0x000fe20000000000 */
[----:B------:R-:W-:-:S05]  /*e880*/  LOP3.LUT R33, R33, 0x80000000, R24, 0xec, !PT ;  /* 0x8000000021217812 */ /* 0x000fca00078eec18 */
        /* <DEDUP_REMOVED lines=8> */
.L_x_788:
        /* <DEDUP_REMOVED lines=8> */
.L_x_789:
        /* <DEDUP_REMOVED lines=8> */
.L_x_790:
        /* <DEDUP_REMOVED lines=8> */
.L_x_791:
        /* <DEDUP_REMOVED lines=8> */
.L_x_792:
[----:B------:R-:W-:Y:S01]  /*eb10*/  ISETP.NE.AND P0, PT, R30, 0x65, PT ;  /* 0x000000651e00780c */ /* 0x000fe20003f05270 */
[----:B------:R-:W-:-:S05]  /*eb20*/  VIADD R30, R21, 0x10 ;  /* 0x00000010151e7836 */ /* 0x000fca0000000000 */
[----:B------:R-:W-:-:S04]  /*eb30*/  ISETP.GT.AND P1, PT, R30, R35, PT ;  /* 0x000000231e00720c */ /* 0x000fc80003f24270 */
[----:B------:R-:W-:-:S09]  /*eb40*/  SEL R34, R34, RZ, !P1 ;  /* 0x000000ff22227207 */ /* 0x000fd20004800000 */
[----:B------:R-:W-:Y:S05]  /*eb50*/  WARPSYNC.COLLECTIVE R22, `(.L_x_793) ;  /* 0x0000000016087348 */ /* 0x000fea0003c00000 */
[----:B------:R-:W-:Y:S01]  /*eb60*/  VOTE.ALL P0, P0 ;  /* 0x0000000000ff7806 */ /* 0x000fe20000000000 */
[----:B------:R-:W-:-:S12]  /*eb70*/  ENDCOLLECTIVE ;  /* 0x000000000000791b */ /* 0x000fd80003800000 */
.L_x_793:
[----:B------:R-:W-:Y:S01]  /*eb80*/  IADD3 R38, PT, PT, R31, R34, R38 ;  /* 0x000000221f267210 */ /* 0x000fe20007ffe026 */
[----:B------:R-:W-:Y:S06]  /*eb90*/  BRA `(.L_x_794) ;  /* 0xffffffc400f87947 */ /* 0x000fec000383ffff */
.L_x_795:
        /* <DEDUP_REMOVED lines=14> */
.L_x_1037:


//--------------------- .text._ZN3cub18CUB_300001_SM_10006detail6select23DeviceSelectSweepKernelINS2_10policy_hubIiNS0_8NullTypeEiLb1ELNS0_10SelectImplE2EE10Policy1000EN6thrust24THRUST_300001_SM_1000_NS6detail15normal_iteratorINSA_10device_ptrIiEEEEPS5_NS2_27partition_distinct_output_tISF_SF_EEPiNS0_13ScanTileStateIiLb1EEE7is_evenS5_iNS2_19streaming_context_tIiLb0EEELS6_2EEEvT0_T1_T2_T3_T4_T5_T6_T7_iT8_NS1_7vsmem_tE --------------------------
	.section	.text._ZN3cub18CUB_300001_SM_10006detail6select23DeviceSelectSweepKernelINS2_10policy_hubIiNS0_8NullTypeEiLb1ELNS0_10SelectImplE2EE10Policy1000EN6thrust24THRUST_300001_SM_1000_NS6detail15normal_iteratorINSA_10device_ptrIiEEEEPS5_NS2_27partition_distinct_output_tISF_SF_EEPiNS0_13ScanTileStateIiLb1EEE7is_evenS5_iNS2_19streaming_context_tIiLb0EEELS6_2EEEvT0_T1_T2_T3_T4_T5_T6_T7_iT8_NS1_7vsmem_tE,"ax",@progbits
	.align	128
        .global         _ZN3cub18CUB_300001_SM_10006detail6select23DeviceSelectSweepKernelINS2_10policy_hubIiNS0_8NullTypeEiLb1ELNS0_10SelectImplE2EE10Policy1000EN6thrust24THRUST_300001_SM_1000_NS6detail15normal_iteratorINSA_10device_ptrIiEEEEPS5_NS2_27partition_distinct_output_tISF_SF_EEPiNS0_13ScanTileStateIiLb1EEE7is_evenS5_iNS2_19streaming_context_tIiLb0EEELS6_2EEEvT0_T1_T2_T3_T4_T5_T6_T7_iT8_NS1_7vsmem_tE
        .type           _ZN3cub18CUB_300001_SM_10006detail6select23DeviceSelectSweepKernelINS2_10policy_hubIiNS0_8NullTypeEiLb1ELNS0_10SelectImplE2EE10Policy1000EN6thrust24THRUST_300001_SM_1000_NS6detail15normal_iteratorINSA_10device_ptrIiEEEEPS5_NS2_27partition_distinct_output_tISF_SF_EEPiNS0_13ScanTileStateIiLb1EEE7is_evenS5_iNS2_19streaming_context_tIiLb0EEELS6_2EEEvT0_T1_T2_T3_T4_T5_T6_T7_iT8_NS1_7vsmem_tE,@function
        .size           _ZN3cub18CUB_300001_SM_10006detail6select23DeviceSelectSweepKernelINS2_10policy_hubIiNS0_8NullTypeEiLb1ELNS0_10SelectImplE2EE10Policy1000EN6thrust24THRUST_300001_SM_1000_NS6detail15normal_iteratorINSA_10device_ptrIiEEEEPS5_NS2_27partition_distinct_output_tISF_SF_EEPiNS0_13ScanTileStateIiLb1EEE7is_evenS5_iNS2_19streaming_context_tIiLb0EEELS6_2EEEvT0_T1_T2_T3_T4_T5_T6_T7_iT8_NS1_7vsmem_tE,(.L_x_1038 - _ZN3cub18CUB_300001_SM_10006detail6select23DeviceSelectSweepKernelINS2_10policy_hubIiNS0_8NullTypeEiLb1ELNS0_10SelectImplE2EE10Policy1000EN6thrust24THRUST_300001_SM_1000_NS6detail15normal_iteratorINSA_10device_ptrIiEEEEPS5_NS2_27partition_distinct_output_tISF_SF_EEPiNS0_13ScanTileStateIiLb1EEE7is_evenS5_iNS2_19streaming_context_tIiLb0EEELS6_2EEEvT0_T1_T2_T3_T4_T5_T6_T7_iT8_NS1_7vsmem_tE)
        .other          _ZN3cub18CUB_300001_SM_10006detail6select23DeviceSelectSweepKernelINS2_10policy_hubIiNS0_8NullTypeEiLb1ELNS0_10SelectImplE2EE10Policy1000EN6thrust24THRUST_300001_SM_1000_NS6detail15normal_iteratorINSA_10device_ptrIiEEEEPS5_NS2_27partition_distinct_output_tISF_SF_EEPiNS0_13ScanTileStateIiLb1EEE7is_evenS5_iNS2_19streaming_context_tIiLb0EEELS6_2EEEvT0_T1_T2_T3_T4_T5_T6_T7_iT8_NS1_7vsmem_tE,@"STO_CUDA_ENTRY STV_DEFAULT"
_ZN3cub18CUB_300001_SM_10006detail6select23DeviceSelectSweepKernelINS2_10policy_hubIiNS0_8NullTypeEiLb1ELNS0_10SelectImplE2EE10Policy1000EN6thrust24THRUST_300001_SM_1000_NS6detail15normal_iteratorINSA_10device_ptrIiEEEEPS5_NS2_27partition_distinct_output_tISF_SF_EEPiNS0_13ScanTileStateIiLb1EEE7is_evenS5_iNS2_19streaming_context_tIiLb0EEELS6_2EEEvT0_T1_T2_T3_T4_T5_T6_T7_iT8_NS1_7vsmem_tE:
.text._ZN3cub18CUB_300001_SM_10006detail6select23DeviceSelectSweepKernelINS2_10policy_hubIiNS0_8NullTypeEiLb1ELNS0_10SelectImplE2EE10Policy1000EN6thrust24THRUST_300001_SM_1000_NS6detail15normal_iteratorINSA_10device_ptrIiEEEEPS5_NS2_27partition_distinct_output_tISF_SF_EEPiNS0_13ScanTileStateIiLb1EEE7is_evenS5_iNS2_19streaming_context_tIiLb0EEELS6_2EEEvT0_T1_T2_T3_T4_T5_T6_T7_iT8_NS1_7vsmem_tE:
        /* <DEDUP_REMOVED lines=14> */
[----:B------:R-:W1:Y:S01]  /*00e0*/  LDC.64 R2, c[0x0][0x380] ;  /* 0x0000e000ff027b82 */ /* 0x000e620000000a00 */
[C---:B0-----:R-:W-:Y:S02]  /*00f0*/  LOP3.LUT R4, R12.reuse, 0x1f, RZ, 0xc0, !PT ;  /* 0x0000001f0c047812 */ /* 0x041fe400078ec0ff */
[----:B------:R-:W-:-:S05]  /*0100*/  LOP3.LUT R5, R12, 0x3e0, RZ, 0xc0, !PT ;  /* 0x000003e00c057812 */ /* 0x000fca00078ec0ff */
[----:B------:R-:W-:-:S04]  /*0110*/  IMAD R5, R5, 0x13, R4 ;  /* 0x0000001305057824 */ /* 0x000fc800078e0204 */
[----:B------:R-:W-:-:S04]  /*0120*/  IMAD.IADD R5, R0, 0x1, R5 ;  /* 0x0000000100057824 */ /* 0x000fc800078e0205 */
[----:B-1----:R-:W-:-:S05]  /*0130*/  IMAD.WIDE.U32 R2, R5, 0x4, R2 ;  /* 0x0000000405027825 */ /* 0x002fca00078e0002 */
        /* <DEDUP_REMOVED lines=19> */
[----:B------:R-:W1:Y:S01]  /*0270*/  S2UR UR5, SR_CgaCtaId ;  /* 0x00000000000579c3 */ /* 0x000e620000008800 */
[----:B------:R-:W-:Y:S01]  /*0280*/  SHF.R.U32.HI R0, RZ, 0x5, R12 ;  /* 0x00000005ff007819 */ /* 0x000fe2000001160c */
[----:B------:R-:W-:Y:S01]  /*0290*/  UMOV UR4, 0x400 ;  /* 0x0000040000047882 */ /* 0x000fe20000000000 */
[----:B------:R-:W0:Y:S01]  /*02a0*/  S2R R13, SR_LANEID ;  /* 0x00000000000d7919 */ /* 0x000e220000000000 */
[----:B------:R-:W-:Y:S01]  /*02b0*/  BSSY.RECONVERGENT B0, `(.L_x_798) ;  /* 0x0000150000007945 */ /* 0x000fe20003800200 */
[----:B------:R-:W-:-:S02]  /*02c0*/  ISETP.NE.AND P2, PT, R0, 0x6, PT ;  /* 0x000000060000780c */ /* 0x000fc40003f45270 */
[C---:B------:R-:W-:Y:S02]  /*02d0*/  ISETP.NE.AND P3, PT, R0.reuse, 0x7, PT ;  /* 0x000000070000780c */ /* 0x040fe40003f65270 */
[C---:B------:R-:W-:Y:S01]  /*02e0*/  ISETP.NE.AND P5, PT, R0.reuse, 0x9, PT ;  /* 0x000000090000780c */ /* 0x040fe20003fa5270 */
[----:B-1----:R-:W-:Y:S01]  /*02f0*/  ULEA UR4, UR5, UR4, 0x18 ;  /* 0x0000000405047291 */ /* 0x002fe2000f8ec0ff */
[----:B0-----:R-:W-:Y:S01]  /*0300*/  IMAD R25, R0, 0x260, R13 ;  /* 0x0000026000197824 */ /* 0x001fe200078e020d */
[----:B------:R-:W-:-:S04]  /*0310*/  ISETP.NE.AND P1, PT, R13, 0x1f, PT ;  /* 0x0000001f0d00780c */ /* 0x000fc80003f25270 */
        /* <DEDUP_REMOVED lines=23> */
[----:B------:R-:W0:Y:S04]  /*0490*/  LDS R32, [R2] ;  /* 0x0000000002207984 */ /* 0x000e280000000800 */
[----:B------:R-:W1:Y:S04]  /*04a0*/  LDS R31, [R2+0x4] ;  /* 0x00000400021f7984 */ /* 0x000e680000000800 */
[----:B------:R-:W2:Y:S04]  /*04b0*/  LDS R30, [R2+0x8] ;  /* 0x00000800021e7984 */ /* 0x000ea80000000800 */
[----:B------:R-:W3:Y:S04]  /*04c0*/  LDS R29, [R2+0xc] ;  /* 0x00000c00021d7984 */ /* 0x000ee80000000800 */
[----:B------:R-:W4:Y:S04]  /*04d0*/  LDS R28, [R2+0x10] ;  /* 0x00001000021c7984 */ /* 0x000f280000000800 */
[----:B------:R-:W5:Y:S04]  /*04e0*/  LDS R27, [R2+0x14] ;  /* 0x00001400021b7984 */ /* 0x000f680000000800 */
[----:B------:R-:W5:Y:S04]  /*04f0*/  LDS R26, [R2+0x18] ;  /* 0x00001800021a7984 */ /* 0x000f680000000800 */
[----:B------:R-:W5:Y:S04]  /*0500*/  LDS R25, [R2+0x1c] ;  /* 0x00001c0002197984 */ /* 0x000f680000000800 */
[----:B------:R-:W5:Y:S04]  /*0510*/  LDS R24, [R2+0x20] ;  /* 0x0000200002187984 */ /* 0x000f680000000800 */
[----:B------:R-:W5:Y:S04]  /*0520*/  LDS R23, [R2+0x24] ;  /* 0x0000240002177984 */ /* 0x000f680000000800 */
[----:B------:R-:W5:Y:S01]  /*0530*/  LDS R22, [R2+0x28] ;  /* 0x0000280002167984 */ /* 0x000f620000000800 */
[----:B0-----:R-:W-:-:S03]  /*0540*/  LOP3.LUT R67, R32, 0x1, RZ, 0xc, !PT ;  /* 0x0000000120437812 */ /* 0x001fc600078e0cff */
[----:B------:R-:W0:Y:S01]  /*0550*/  LDS R21, [R2+0x2c] ;  /* 0x00002c0002157984 */ /* 0x000e220000000800 */
[----:B-1----:R-:W-:-:S03]  /*0560*/  LOP3.LUT R62, R31, 0x1, RZ, 0xc, !PT ;  /* 0x000000011f3e7812 */ /* 0x002fc600078e0cff */
[----:B------:R-:W1:Y:S01]  /*0570*/  LDS R20, [R2+0x30] ;  /* 0x0000300002147984 */ /* 0x000e620000000800 */
[----:B--2---:R-:W-:Y:S01]  /*0580*/  LOP3.LUT R61, R30, 0x1, RZ, 0xc, !PT ;  /* 0x000000011e3d7812 */ /* 0x004fe200078e0cff */
[----:B------:R-:W-:Y:S02]  /*0590*/  IMAD.IADD R66, R67, 0x1, R62 ;  /* 0x0000000143427824 */ /* 0x000fe400078e023e */
[----:B------:R-:W2:Y:S01]  /*05a0*/  LDS R19, [R2+0x34] ;  /* 0x0000340002137984 */ /* 0x000ea20000000800 */
[----:B---3--:R-:W-:Y:S01]  /*05b0*/  LOP3.LUT R60, R29, 0x1, RZ, 0xc, !PT ;  /* 0x000000011d3c7812 */ /* 0x008fe200078e0cff */
[----:B------:R-:W-:Y:S02]  /*05c0*/  IMAD.IADD R65, R61, 0x1, R66 ;  /* 0x000000013d417824 */ /* 0x000fe400078e0242 */
[----:B------:R-:W3:Y:S01]  /*05d0*/  LDS R18, [R2+0x38] ;  /* 0x0000380002127984 */ /* 0x000ee20000000800 */
[----:B----4-:R-:W-:Y:S01]  /*05e0*/  LOP3.LUT R57, R28, 0x1, RZ, 0xc, !PT ;  /* 0x000000011c397812 */ /* 0x010fe200078e0cff */
[----:B------:R-:W-:-:S02]  /*05f0*/  IMAD.IADD R64, R60, 0x1, R65 ;  /* 0x000000013c407824 */ /* 0x000fc400078e0241 */
[----:B------:R-:W4:Y:S01]  /*0600*/  LDS R17, [R2+0x3c] ;  /* 0x00003c0002117984 */ /* 0x000f220000000800 */
[----:B-----5:R-:W-:Y:S01]  /*0610*/  LOP3.LUT R54, R27, 0x1, RZ, 0xc, !PT ;  /* 0x000000011b367812 */ /* 0x020fe200078e0cff */
[----:B------:R-:W-:Y:S02]  /*0620*/  IMAD.IADD R63, R57, 0x1, R64 ;  /* 0x00000001393f7824 */ /* 0x000fe400078e0240 */
[----:B------:R-:W5:Y:S01]  /*0630*/  LDS R16, [R2+0x40] ;  /* 0x0000400002107984 */ /* 0x000f620000000800 */
[----:B------:R-:W-:Y:S01]  /*0640*/  LOP3.LUT R52, R26, 0x1, RZ, 0xc, !PT ;  /* 0x000000011a347812 */ /* 0x000fe200078e0cff */
[----:B------:R-:W-:Y:S02]  /*0650*/  IMAD.IADD R59, R54, 0x1, R63 ;  /* 0x00000001363b7824 */ /* 0x000fe400078e023f */
[----:B------:R-:W5:Y:S01]  /*0660*/  LDS R14, [R2+0x44] ;  /* 0x00004400020e7984 */ /* 0x000f620000000800 */
[----:B------:R-:W-:Y:S01]  /*0670*/  LOP3.LUT R49, R25, 0x1, RZ, 0xc, !PT ;  /* 0x0000000119317812 */ /* 0x000fe200078e0cff */
[----:B------:R-:W-:-:S02]  /*0680*/  IMAD.IADD R56, R52, 0x1, R59 ;  /* 0x0000000134387824 */ /* 0x000fc400078e023b */
[----:B------:R-:W5:Y:S01]  /*0690*/  LDS R15, [R2+0x48] ;  /* 0x00004800020f7984 */ /* 0x000f620000000800 */
[----:B------:R-:W-:Y:S01]  /*06a0*/  LOP3.LUT R51, R24, 0x1, RZ, 0xc, !PT ;  /* 0x0000000118337812 */ /* 0x000fe200078e0cff */
[----:B------:R-:W-:Y:S01]  /*06b0*/  IMAD.IADD R58, R49, 0x1, R56 ;  /* 0x00000001313a7824 */ /* 0x000fe200078e0238 */
[----:B------:R-:W-:-:S03]  /*06c0*/  LOP3.LUT R50, R23, 0x1, RZ, 0xc, !PT ;  /* 0x0000000117327812 */ /* 0x000fc600078e0cff */
[----:B------:R-:W-:Y:S01]  /*06d0*/  IMAD.IADD R53, R51, 0x1, R58 ;  /* 0x0000000133357824 */ /* 0x000fe200078e023a */
[----:B------:R-:W-:-:S03]  /*06e0*/  LOP3.LUT R46, R22, 0x1, RZ, 0xc, !PT ;  /* 0x00000001162e7812 */ /* 0x000fc600078e0cff */
[----:B------:R-:W-:Y:S01]  /*06f0*/  IMAD.IADD R55, R50, 0x1, R53 ;  /* 0x0000000132377824 */ /* 0x000fe200078e0235 */
[----:B0-----:R-:W-:-:S03]  /*0700*/  LOP3.LUT R45, R21, 0x1, RZ, 0xc, !PT ;  /* 0x00000001152d7812 */ /* 0x001fc600078e0cff */
[----:B------:R-:W-:Y:S01]  /*0710*/  IMAD.IADD R48, R46, 0x1, R55 ;  /* 0x000000012e307824 */ /* 0x000fe200078e0237 */
[----:B-1----:R-:W-:-:S03]  /*0720*/  LOP3.LUT R44, R20, 0x1, RZ, 0xc, !PT ;  /* 0x00000001142c7812 */ /* 0x002fc600078e0cff */
[----:B------:R-:W-:Y:S01]  /*0730*/  IMAD.IADD R47, R45, 0x1, R48 ;  /* 0x000000012d2f7824 */ /* 0x000fe200078e0230 */
[----:B--2---:R-:W-:-:S03]  /*0740*/  LOP3.LUT R36, R19, 0x1, RZ, 0xc, !PT ;  /* 0x0000000113247812 */ /* 0x004fc600078e0cff */
[----:B------:R-:W-:Y:S01]  /*0750*/  IMAD.IADD R43, R44, 0x1, R47 ;  /* 0x000000012c2b7824 */ /* 0x000fe200078e022f */
[----:B---3--:R-:W-:-:S03]  /*0760*/  LOP3.LUT R39, R18, 0x1, RZ, 0xc, !PT ;  /* 0x0000000112277812 */ /* 0x008fc600078e0cff */
[----:B------:R-:W-:Y:S01]  /*0770*/  IMAD.IADD R42, R36, 0x1, R43 ;  /* 0x00000001242a7824 */ /* 0x000fe200078e022b */
[----:B----4-:R-:W-:-:S03]  /*0780*/  LOP3.LUT R38, R17, 0x1, RZ, 0xc, !PT ;  /* 0x0000000111267812 */ /* 0x010fc600078e0cff */
[----:B------:R-:W-:Y:S01]  /*0790*/  IMAD.IADD R35, R39, 0x1, R42 ;  /* 0x0000000127237824 */ /* 0x000fe200078e022a */
[----:B-----5:R-:W-:-:S03]  /*07a0*/  LOP3.LUT R34, R16, 0x1, RZ, 0xc, !PT ;  /* 0x0000000110227812 */ /* 0x020fc600078e0cff */
[----:B------:R-:W-:Y:S01]  /*07b0*/  IMAD.IADD R37, R38, 0x1, R35 ;  /* 0x0000000126257824 */ /* 0x000fe200078e0223 */
[----:B------:R-:W-:-:S03]  /*07c0*/  LOP3.LUT R33, R14, 0x1, RZ, 0xc, !PT ;  /* 0x000000010e217812 */ /* 0x000fc600078e0cff */
[----:B------:R-:W-:Y:S01]  /*07d0*/  IMAD.IADD R40, R34, 0x1, R37 ;  /* 0x0000000122287824 */ /* 0x000fe200078e0225 */
[----:B------:R-:W-:-:S03]  /*07e0*/  LOP3.LUT R2, R15, 0x1, RZ, 0xc, !PT ;  /* 0x000000010f027812 */ /* 0x000fc600078e0cff */
[----:B------:R-:W-:-:S04]  /*07f0*/  IMAD.IADD R41, R33, 0x1, R40 ;  /* 0x0000000121297824 */ /* 0x000fc800078e0228 */
        /* <DEDUP_REMOVED lines=19> */
[----:B------:R-:W2:Y:S01]  /*0930*/  LDS.64 R2, [UR4+0x20] ;  /* 0x00002004ff027984 */ /* 0x000ea20008000a00 */
[----:B0-----:R-:W-:-:S04]  /*0940*/  IMAD.IADD R5, R4, 0x1, R5 ;  /* 0x0000000104057824 */ /* 0x001fc800078e0205 */
[----:B------:R-:W-:Y:S01]  /*0950*/  IMAD.IADD R6, R6, 0x1, R5 ;  /* 0x0000000106067824 */ /* 0x000fe200078e0205 */
[----:B------:R-:W-:Y:S02]  /*0960*/  SEL R4, R5, R4, !P0 ;  /* 0x0000000405047207 */ /* 0x000fe40004000000 */
[----:B------:R-:W-:Y:S01]  /*0970*/  ISETP.NE.AND P0, PT, R0, 0x3, PT ;  /* 0x000000030000780c */ /* 0x000fe20003f05270 */
[----:B------:R-:W-:Y:S01]  /*0980*/  IMAD.IADD R7, R7, 0x1, R6 ;  /* 0x0000000107077824 */ /* 0x000fe200078e0206 */
[----:B------:R-:W-:Y:S02]  /*0990*/  LOP3.LUT R5, R31, 0x1, RZ, 0xc0, !PT ;  /* 0x000000011f057812 */ /* 0x000fe400078ec0ff */
[----:B------:R-:W-:Y:S01]  /*09a0*/  SEL R4, R6, R4, !P0 ;  /* 0x0000000406047207 */ /* 0x000fe20004000000 */
[----:B-1----:R-:W-:Y:S01]  /*09b0*/  IMAD.IADD R8, R7, 0x1, R8 ;  /* 0x0000000107087824 */ /* 0x002fe200078e0208 */
[----:B------:R-:W-:Y:S02]  /*09c0*/  ISETP.NE.AND P0, PT, R0, 0x4, PT ;  /* 0x000000040000780c */ /* 0x000fe40003f05270 */
[----:B------:R-:W-:Y:S01]  /*09d0*/  LOP3.LUT R6, R30, 0x1, RZ, 0xc0, !PT ;  /* 0x000000011e067812 */ /* 0x000fe200078ec0ff */
[----:B------:R-:W-:Y:S01]  /*09e0*/  IMAD.IADD R9, R9, 0x1, R8 ;  /* 0x0000000109097824 */ /* 0x000fe200078e0208 */
[----:B------:R-:W-:-:S02]  /*09f0*/  SEL R4, R7, R4, !P0 ;  /* 0x0000000407047207 */ /* 0x000fc40004000000 */
[----:B------:R-:W-:Y:S01]  /*0a00*/  ISETP.NE.AND P0, PT, R13, RZ, PT ;  /* 0x000000ff0d00720c */ /* 0x000fe20003f05270 */
[----:B------:R-:W-:Y:S01]  /*0a10*/  IMAD.IADD R10, R10, 0x1, R9 ;  /* 0x000000010a0a7824 */ /* 0x000fe200078e0209 */
[----:B------:R-:W-:Y:S02]  /*0a20*/  SEL R4, R8, R4, !P1 ;  /* 0x0000000408047207 */ /* 0x000fe40004800000 */
[----:B------:R-:W-:Y:S01]  /*0a30*/  ISETP.NE.AND P1, PT, R0, 0x8, PT ;  /* 0x000000080000780c */ /* 0x000fe20003f25270 */
[----:B------:R-:W-:Y:S01]  /*0a40*/  IMAD.IADD R11, R11, 0x1, R10 ;  /* 0x000000010b0b7824 */ /* 0x000fe200078e020a */
[----:B------:R-:W-:Y:S02]  /*0a50*/  SEL R4, R9, R4, !P2 ;  /* 0x0000000409047207 */ /* 0x000fe40005000000 */
[----:B------:R-:W-:Y:S01]  /*0a60*/  LOP3.LUT R0, R32, 0x1, RZ, 0xc0, !PT ;  /* 0x0000000120007812 */ /* 0x000fe200078ec0ff */
[----:B--2---:R-:W-:Y:S01]  /*0a70*/  IMAD.IADD R2, R11, 0x1, R2 ;  /* 0x000000010b027824 */ /* 0x004fe200078e0202 */
[----:B------:R-:W-:-:S02]  /*0a80*/  SEL R4, R10, R4, !P3 ;  /* 0x000000040a047207 */ /* 0x000fc40005800000 */
[----:B------:R-:W-:Y:S01]  /*0a90*/  ISETP.NE.AND P2, PT, R0, RZ, PT ;  /* 0x000000ff0000720c */ /* 0x000fe20003f45270 */
[----:B------:R-:W-:Y:S01]  /*0aa0*/  IMAD.IADD R3, R3, 0x1, R2 ;  /* 0x0000000103037824 */ /* 0x000fe200078e0202 */
[----:B------:R-:W-:Y:S02]  /*0ab0*/  SEL R4, R11, R4, !P1 ;  /* 0x000000040b047207 */ /* 0x000fe40004800000 */
[----:B------:R-:W-:Y:S02]  /*0ac0*/  LOP3.LUT R0, R29, 0x1, RZ, 0xc0, !PT ;  /* 0x000000011d007812 */ /* 0x000fe400078ec0ff */
[----:B------:R-:W-:Y:S02]  /*0ad0*/  ISETP.GE.U32.AND P1, PT, R12, 0x20, PT ;  /* 0x000000200c00780c */ /* 0x000fe40003f26070 */
[----:B------:R-:W-:Y:S02]  /*0ae0*/  SEL R4, R2, R4, !P5 ;  /* 0x0000000402047207 */ /* 0x000fe40006800000 */
[----:B------:R-:W-:-:S02]  /*0af0*/  ISETP.NE.AND P3, PT, R5, RZ, PT ;  /* 0x000000ff0500720c */ /* 0x000fc40003f65270 */
[----:B------:R-:W-:Y:S02]  /*0b00*/  ISETP.NE.AND P5, PT, R0, RZ, PT ;  /* 0x000000ff0000720c */ /* 0x000fe40003fa5270 */
[----:B------:R-:W-:Y:S02]  /*0b10*/  SEL R5, R68, RZ, P0 ;  /* 0x000000ff44057207 */ /* 0x000fe40000000000 */
[----:B------:R-:W-:Y:S02]  /*0b20*/  SEL R0, R4, RZ, P1 ;  /* 0x000000ff04007207 */ /* 0x000fe40000800000 */
[----:B------:R-:W-:Y:S02]  /*0b30*/  LOP3.LUT R2, R26, 0x1, RZ, 0xc0, !PT ;  /* 0x000000011a027812 */ /* 0x000fe400078ec0ff */
[----:B------:R-:W-:Y:S01]  /*0b40*/  LOP3.LUT R4, R27, 0x1, RZ, 0xc0, !PT ;  /* 0x000000011b047812 */ /* 0x000fe200078ec0ff */
[----:B------:R-:W-:Y:S01]  /*0b50*/  IMAD.IADD R0, R0, 0x1, R5 ;  /* 0x0000000100007824 */ /* 0x000fe200078e0205 */
[----:B------:R-:W-:-:S02]  /*0b60*/  IADD3 R5, PT, PT, -R3, 0x17c0, RZ ;  /* 0x000017c003057810 */ /* 0x000fc40007ffe1ff */
[----:B------:R-:W-:Y:S01]  /*0b70*/  ISETP.NE.AND P4, PT, R6, RZ, PT ;  /* 0x000000ff0600720c */ /* 0x000fe20003f85270 */
[C-C-:B------:R-:W-:Y:S01]  /*0b80*/  IMAD.IADD R7, R67.reuse, 0x1, R0.reuse ;  /* 0x0000000143077824 */ /* 0x140fe200078e0200 */
[----:B------:R-:W-:Y:S01]  /*0b90*/  ISETP.NE.AND P1, PT, R2, RZ, PT ;  /* 0x000000ff0200720c */ /* 0x000fe20003f25270 */
[----:B------:R-:W-:Y:S01]  /*0ba0*/  IMAD.IADD R2, R0, 0x1, R5 ;  /* 0x0000000100027824 */ /* 0x000fe200078e0205 */
[----:B------:R-:W-:Y:S01]  /*0bb0*/  LOP3.LUT R6, R28, 0x1, RZ, 0xc0, !PT ;  /* 0x000000011c067812 */ /* 0x000fe200078ec0ff */
[----:B------:R-:W-:Y:S01]  /*0bc0*/  IMAD R7, R12, 0x13, -R7 ;  /* 0x000000130c077824 */ /* 0x000fe200078e0a07 */
[----:B------:R-:W-:Y:S01]  /*0bd0*/  ISETP.NE.AND P0, PT, R4, RZ, PT ;  /* 0x000000ff0400720c */ /* 0x000fe20003f05270 */
[----:B------:R-:W-:Y:S01]  /*0be0*/  IMAD R4, R12, 0x13, -R0 ;  /* 0x000000130c047824 */ /* 0x000fe200078e0a00 */
[----:B------:R-:W-:Y:S01]  /*0bf0*/  ISETP.NE.AND P6, PT, R6, RZ, PT ;  /* 0x000000ff0600720c */ /* 0x000fe20003fc5270 */
[----:B------:R-:W-:Y:S01]  /*0c00*/  IMAD.IADD R67, R67, 0x1, R2 ;  /* 0x0000000143437824 */ /* 0x000fe200078e0202 */
[----:B------:R-:W-:Y:S01]  /*0c10*/  LOP3.LUT R6, R25, 0x1, RZ, 0xc0, !PT ;  /* 0x0000000119067812 */ /* 0x000fe200078ec0ff */
[--C-:B------:R-:W-:Y:S01]  /*0c20*/  IMAD.IADD R9, R66, 0x1, R0.reuse ;  /* 0x0000000142097824 */ /* 0x100fe200078e0200 */
[----:B------:R-:W-:Y:S01]  /*0c30*/  SEL R4, R2, R4, !P2 ;  /* 0x0000000402047207 */ /* 0x000fe20005000000 */
[----:B------:R-:W-:Y:S01]  /*0c40*/  IMAD.IADD R62, R62, 0x1, R67 ;  /* 0x000000013e3e7824 */ /* 0x000fe200078e0243 */
[----:B------:R-:W-:Y:S01]  /*0c50*/  ISETP.NE.AND P2, PT, R6, RZ, PT ;  /* 0x000000ff0600720c */ /* 0x000fe20003f45270 */
[----:B------:R-:W-:Y:S01]  /*0c60*/  VIADD R6, R7, 0x1 ;  /* 0x0000000107067836 */ /* 0x000fe20000000000 */
[----:B------:R-:W-:Y:S01]  /*0c70*/  LOP3.LUT R2, R24, 0x1, RZ, 0xc0, !PT ;  /* 0x0000000118027812 */ /* 0x000fe200078ec0ff */
[----:B------:R-:W-:Y:S01]  /*0c80*/  IMAD R9, R12, 0x13, -R9 ;  /* 0x000000130c097824 */ /* 0x000fe200078e0a09 */
[----:B------:R-:W-:Y:S01]  /*0c90*/  LOP3.LUT R11, R20, 0x1, RZ, 0xc0, !PT ;  /* 0x00000001140b7812 */ /* 0x000fe200078ec0ff */
[----:B------:R-:W-:Y:S01]  /*0ca0*/  IMAD.IADD R65, R65, 0x1, R0 ;  /* 0x0000000141417824 */ /* 0x000fe200078e0200 */
[----:B------:R-:W-:Y:S01]  /*0cb0*/  SEL R6, R67, R6, !P3 ;  /* 0x0000000643067207 */ /* 0x000fe20005800000 */
[----:B------:R-:W-:Y:S01]  /*0cc0*/  IMAD.IADD R61, R61, 0x1, R62 ;  /* 0x000000013d3d7824 */ /* 0x000fe200078e023e */
[----:B------:R-:W-:Y:S01]  /*0cd0*/  ISETP.NE.AND P3, PT, R2, RZ, PT ;  /* 0x000000ff0200720c */ /* 0x000fe20003f65270 */
[----:B------:R-:W-:Y:S01]  /*0ce0*/  IMAD.IADD R63, R63, 0x1, R0 ;  /* 0x000000013f3f7824 */ /* 0x000fe200078e0200 */
[----:B------:R-:W-:Y:S01]  /*0cf0*/  LOP3.LUT R2, R23, 0x1, RZ, 0xc0, !PT ;  /* 0x0000000117027812 */ /* 0x000fe200078ec0ff */
[----:B------:R-:W-:Y:S01]  /*0d00*/  VIADD R7, R9, 0x2 ;  /* 0x0000000209077836 */ /* 0x000fe20000000000 */
[----:B------:R-:W-:Y:S01]  /*0d10*/  LEA R6, R6, UR4, 0x2 ;  /* 0x0000000406067c11 */ /* 0x000fe2000f8e10ff */
[----:B------:R-:W-:-:S02]  /*0d20*/  IMAD R65, R12, 0x13, -R65 ;  /* 0x000000130c417824 */ /* 0x000fc400078e0a41 */
[----:B------:R-:W-:Y:S01]  /*0d30*/  IMAD.IADD R60, R60, 0x1, R61 ;  /* 0x000000013c3c7824 */ /* 0x000fe200078e023d */
[----:B------:R-:W-:Y:S01]  /*0d40*/  SEL R7, R62, R7, !P4 ;  /* 0x000000073e077207 */ /* 0x000fe20006000000 */
[----:B------:R-:W-:Y:S01]  /*0d50*/  IMAD.IADD R9, R64, 0x1, R0 ;  /* 0x0000000140097824 */ /* 0x000fe200078e0200 */
[----:B------:R-:W-:Y:S01]  /*0d60*/  ISETP.NE.AND P4, PT, R2, RZ, PT ;  /* 0x000000ff0200720c */ /* 0x000fe20003f85270 */
[----:B------:R-:W-:Y:S01]  /*0d70*/  IMAD R63, R12, 0x13, -R63 ;  /* 0x000000130c3f7824 */ /* 0x000fe200078e0a3f */
[----:B------:R-:W-:Y:S01]  /*0d80*/  LOP3.LUT R2, R22, 0x1, RZ, 0xc0, !PT ;  /* 0x0000000116027812 */ /* 0x000fe200078ec0ff */
[----:B------:R-:W-:Y:S01]  /*0d90*/  VIADD R8, R65, 0x3 ;  /* 0x0000000341087836 */ /* 0x000fe20000000000 */
[----:B------:R-:W-:Y:S01]  /*0da0*/  LEA R7, R7, UR4, 0x2 ;  /* 0x0000000407077c11 */ /* 0x000fe2000f8e10ff */
[----:B------:R-:W-:Y:S02]  /*0db0*/  IMAD.IADD R57, R57, 0x1, R60 ;  /* 0x0000000139397824 */ /* 0x000fe400078e023c */
[--C-:B------:R-:W-:Y:S01]  /*0dc0*/  IMAD.IADD R13, R56, 0x1, R0.reuse ;  /* 0x00000001380d7824 */ /* 0x100fe200078e0200 */
[----:B------:R-:W-:Y:S01]  /*0dd0*/  SEL R8, R61, R8, !P5 ;  /* 0x000000083d087207 */ /* 0x000fe20006800000 */
[----:B------:R-:W-:Y:S01]  /*0de0*/  IMAD R9, R12, 0x13, -R9 ;  /* 0x000000130c097824 */ /* 0x000fe200078e0a09 */
[----:B------:R-:W-:Y:S01]  /*0df0*/  ISETP.NE.AND P5, PT, R2, RZ, PT ;  /* 0x000000ff0200720c */ /* 0x000fe20003fa5270 */
[----:B------:R-:W-:Y:S01]  /*0e00*/  IMAD.IADD R59, R59, 0x1, R0 ;  /* 0x000000013b3b7824 */ /* 0x000fe200078e0200 */
[----:B------:R-:W-:Y:S01]  /*0e10*/  LOP3.LUT R2, R21, 0x1, RZ, 0xc0, !PT ;  /* 0x0000000115027812 */ /* 0x000fe200078ec0ff */
[----:B------:R-:W-:Y:S01]  /*0e20*/  VIADD R10, R63, 0x5 ;  /* 0x000000053f0a7836 */ /* 0x000fe20000000000 */
[----:B------:R-:W-:Y:S01]  /*0e30*/  LEA R8, R8, UR4, 0x2 ;  /* 0x0000000408087c11 */ /* 0x000fe2000f8e10ff */
[----:B------:R-:W-:-:S02]  /*0e40*/  IMAD.IADD R54, R54, 0x1, R57 ;  /* 0x0000000136367824 */ /* 0x000fc400078e0239 */
[C---:B------:R-:W-:Y:S01]  /*0e50*/  IMAD R13, R12.reuse, 0x13, -R13 ;  /* 0x000000130c0d7824 */ /* 0x040fe200078e0a0d */
[----:B------:R-:W-:Y:S01]  /*0e60*/  SEL R10, R57, R10, !P0 ;  /* 0x0000000a390a7207 */ /* 0x000fe20004000000 */
[----:B------:R-:W-:Y:S01]  /*0e70*/  VIADD R9, R9, 0x4 ;  /* 0x0000000409097836 */ /* 0x000fe20000000000 */
[----:B------:R-:W-:Y:S01]  /*0e80*/  ISETP.NE.AND P0, PT, R11, RZ, PT ;  /* 0x000000ff0b00720c */ /* 0x000fe20003f05270 */
[----:B------:R-:W-:Y:S01]  /*0e90*/  IMAD R59, R12, 0x13, -R59 ;  /* 0x000000130c3b7824 */ /* 0x000fe200078e0a3b */
[----:B------:R-:W-:Y:S01]  /*0ea0*/  LEA R10, R10, UR4, 0x2 ;  /* 0x000000040a0a7c11 */ /* 0x000fe2000f8e10ff */
[----:B------:R-:W-:Y:S01]  /*0eb0*/  IMAD.IADD R57, R58, 0x1, R0 ;  /* 0x000000013a397824 */ /* 0x000fe200078e0200 */
[----:B------:R-:W-:Y:S01]  /*0ec0*/  SEL R9, R60, R9, !P6 ;  /* 0x000000093c097207 */ /* 0x000fe20007000000 */
[----:B------:R-:W-:Y:S01]  /*0ed0*/  IMAD.IADD R52, R52, 0x1, R54 ;  /* 0x0000000134347824 */ /* 0x000fe200078e0236 */
[----:B------:R-:W-:Y:S01]  /*0ee0*/  ISETP.NE.AND P6, PT, R2, RZ, PT ;  /* 0x000000ff0200720c */ /* 0x000fe20003fc5270 */
[----:B------:R-:W-:Y:S01]  /*0ef0*/  VIADD R13, R13, 0x7 ;  /* 0x000000070d0d7836 */ /* 0x000fe20000000000 */
[----:B------:R-:W-:Y:S01]  /*0f00*/  LOP3.LUT R2, R19, 0x1, RZ, 0xc0, !PT ;  /* 0x0000000113027812 */ /* 0x000fe200078ec0ff */
[----:B------:R-:W-:Y:S01]  /*0f10*/  VIADD R11, R59, 0x6 ;  /* 0x000000063b0b7836 */ /* 0x000fe20000000000 */
[----:B------:R-:W-:Y:S01]  /*0f20*/  LEA R9, R9, UR4, 0x2 ;  /* 0x0000000409097c11 */ /* 0x000fe2000f8e10ff */
[--C-:B------:R-:W-:Y:S01]  /*0f30*/  IMAD.IADD R53, R53, 0x1, R0.reuse ;  /* 0x0000000135357824 */ /* 0x100fe200078e0200 */
[----:B------:R-:W-:Y:S01]  /*0f40*/  SEL R13, R52, R13, !P2 ;  /* 0x0000000d340d7207 */ /* 0x000fe20005000000 */
[----:B------:R-:W-:Y:S01]  /*0f50*/  IMAD R57, R12, 0x13, -R57 ;  /* 0x000000130c397824 */ /* 0x000fe200078e0a39 */
[----:B------:R-:W-:Y:S01]  /*0f60*/  SEL R11, R54, R11, !P1 ;  /* 0x0000000b360b7207 */ /* 0x000fe20004800000 */
[----:B------:R-:W-:Y:S01]  /*0f70*/  IMAD.IADD R55, R55, 0x1, R0 ;  /* 0x0000000137377824 */ /* 0x000fe200078e0200 */
[----:B------:R-:W-:Y:S01]  /*0f80*/  ISETP.NE.AND P1, PT, R2, RZ, PT ;  /* 0x000000ff0200720c */ /* 0x000fe20003f25270 */
[----:B------:R-:W-:Y:S01]  /*0f90*/  IMAD.IADD R52, R49, 0x1, R52 ;  /* 0x0000000131347824 */ /* 0x000fe200078e0234 */
[----:B------:R-:W-:Y:S01]  /*0fa0*/  LOP3.LUT R2, R18, 0x1, RZ, 0xc0, !PT ;  /* 0x0000000112027812 */ /* 0x000fe200078ec0ff */
[----:B------:R-:W-:Y:S01]  /*0fb0*/  IMAD R53, R12, 0x13, -R53 ;  /* 0x000000130c357824 */ /* 0x000fe200078e0a35 */
[----:B------:R-:W-:Y:S01]  /*0fc0*/  LEA R11, R11, UR4, 0x2 ;  /* 0x000000040b0b7c11 */ /* 0x000fe2000f8e10ff */
[----:B------:R-:W-:Y:S01]  /*0fd0*/  VIADD R49, R57, 0x8 ;  /* 0x0000000839317836 */ /* 0x000fe20000000000 */
[----:B------:R-:W-:Y:S01]  /*0fe0*/  ISETP.NE.AND P2, PT, R2, RZ, PT ;  /* 0x000000ff0200720c */ /* 0x000fe20003f45270 */
[----:B------:R-:W-:-:S02]  /*0ff0*/  IMAD.IADD R57, R48, 0x1, R0 ;  /* 0x0000000130397824 */ /* 0x000fc400078e0200 */
[----:B------:R-:W-:Y:S01]  /*1000*/  IMAD R55, R12, 0x13, -R55 ;  /* 0x000000130c377824 */ /* 0x000fe200078e0a37 */
[----:B------:R-:W-:Y:S01]  /*1010*/  SEL R49, R52, R49, !P3 ;  /* 0x0000003134317207 */ /* 0x000fe20005800000 */
[----:B------:R-:W-:Y:S01]  /*1020*/  IMAD.IADD R51, R51, 0x1, R52 ;  /* 0x0000000133337824 */ /* 0x000fe200078e0234 */
[----:B------:R-:W-:Y:S01]  /*1030*/  LOP3.LUT R52, R17, 0x1, RZ, 0xc0, !PT ;  /* 0x0000000111347812 */ /* 0x000fe200078ec0ff */
[----:B------:R-:W-:Y:S01]  /*1040*/  VIADD R48, R53, 0x9 ;  /* 0x0000000935307836 */ /* 0x000fe20000000000 */
[----:B------:R-:W-:Y:S01]  /*1050*/  LEA R49, R49, UR4, 0x2 ;  /* 0x0000000431317c11 */ /* 0x000fe2000f8e10ff */
[----:B------:R-:W-:Y:S01]  /*1060*/  VIADD R55, R55, 0xa ;  /* 0x0000000a37377836 */ /* 0x000fe20000000000 */
[----:B------:R-:W-:Y:S01]  /*1070*/  ISETP.NE.AND P3, PT, R52, RZ, PT ;  /* 0x000000ff3400720c */ /* 0x000fe20003f65270 */
[----:B------:R-:W-:Y:S01]  /*1080*/  IMAD.IADD R2, R50, 0x1, R51 ;  /* 0x0000000132027824 */ /* 0x000fe200078e0233 */
[----:B------:R-:W-:Y:S01]  /*1090*/  SEL R48, R51, R48, !P4 ;  /* 0x0000003033307207 */ /* 0x000fe20006000000 */
[C---:B------:R-:W-:Y:S01]  /*10a0*/  IMAD R57, R12.reuse, 0x13, -R57 ;  /* 0x000000130c397824 */ /* 0x040fe200078e0a39 */
[----:B------:R-:W-:Y:S01]  /*10b0*/  ISETP.NE.AND P4, PT, R12, RZ, PT ;  /* 0x000000ff0c00720c */ /* 0x000fe20003f85270 */
[----:B------:R-:W-:Y:S01]  /*10c0*/  IMAD.IADD R47, R47, 0x1, R0 ;  /* 0x000000012f2f7824 */ /* 0x000fe200078e0200 */
[----:B------:R-:W-:Y:S01]  /*10d0*/  SEL R50, R2, R55, !P5 ;  /* 0x0000003702327207 */ /* 0x000fe20006800000 */
[----:B------:R-:W-:Y:S01]  /*10e0*/  IMAD.IADD R2, R46, 0x1, R2 ;  /* 0x000000012e027824 */ /* 0x000fe200078e0202 */
[----:B------:R-:W-:Y:S01]  /*10f0*/  LOP3.LUT R51, R16, 0x1, RZ, 0xc0, !PT ;  /* 0x0000000110337812 */ /* 0x000fe200078ec0ff */
[----:B------:R-:W-:Y:S01]  /*1100*/  VIADD R46, R57, 0xb ;  /* 0x0000000b392e7836 */ /* 0x000fe20000000000 */
[----:B------:R-:W-:Y:S01]  /*1110*/  LOP3.LUT R52, R14, 0x1, RZ, 0xc0, !PT ;  /* 0x000000010e347812 */ /* 0x000fe200078ec0ff */
[----:B------:R-:W-:Y:S01]  /*1120*/  IMAD R47, R12, 0x13, -R47 ;  /* 0x000000130c2f7824 */ /* 0x000fe200078e0a2f */
[----:B------:R-:W-:Y:S01]  /*1130*/  ISETP.NE.AND P5, PT, R51, RZ, PT ;  /* 0x000000ff3300720c */ /* 0x000fe20003fa5270 */
[----:B------:R-:W-:Y:S01]  /*1140*/  IMAD.IADD R51, R42, 0x1, R0 ;  /* 0x000000012a337824 */ /* 0x000fe200078e0200 */
[----:B------:R-:W-:Y:S01]  /*1150*/  SEL R46, R2, R46, !P6 ;  /* 0x0000002e022e7207 */ /* 0x000fe20007000000 */
[----:B------:R-:W-:Y:S01]  /*1160*/  IMAD.IADD R2, R45, 0x1, R2 ;  /* 0x000000012d027824 */ /* 0x000fe200078e0202 */
[----:B------:R-:W-:Y:S01]  /*1170*/  ISETP.NE.AND P6, PT, R52, RZ, PT ;  /* 0x000000ff3400720c */ /* 0x000fe20003fc5270 */
[----:B------:R-:W-:Y:S01]  /*1180*/  IMAD.IADD R45, R43, 0x1, R0 ;  /* 0x000000012b2d7824 */ /* 0x000fe200078e0200 */
[----:B------:R-:W-:Y:S01]  /*1190*/  LOP3.LUT R52, R15, 0x1, RZ, 0xc0, !PT ;  /* 0x000000010f347812 */ /* 0x000fe200078ec0ff */
[----:B------:R-:W0:Y:S01]  /*11a0*/  @!P4 LDC.64 R42, c[0x0][0x3a8] ;  /* 0x0000ea00ff2acb82 */ /* 0x000e220000000a00 */
[----:B------:R-:W-:Y:S01]  /*11b0*/  VIADD R47, R47, 0xc ;  /* 0x0000000c2f2f7836 */ /* 0x000fe20000000000 */
[----:B------:R-:W-:Y:S01]  /*11c0*/  LEA R48, R48, UR4, 0x2 ;  /* 0x0000000430307c11 */ /* 0x000fe2000f8e10ff */
[----:B------:R-:W-:Y:S01]  /*11d0*/  IMAD R45, R12, 0x13, -R45 ;  /* 0x000000130c2d7824 */ /* 0x000fe200078e0a2d */
[----:B------:R-:W-:Y:S01]  /*11e0*/  LEA R46, R46, UR4, 0x2 ;  /* 0x000000042e2e7c11 */ /* 0x000fe2000f8e10ff */
[----:B------:R-:W-:Y:S01]  /*11f0*/  IMAD R51, R12, 0x13, -R51 ;  /* 0x000000130c337824 */ /* 0x000fe200078e0a33 */
[----:B------:R-:W-:Y:S01]  /*1200*/  SEL R47, R2, R47, !P0 ;  /* 0x0000002f022f7207 */ /* 0x000fe20004000000 */
[----:B------:R-:W-:Y:S01]  /*1210*/  IMAD.IADD R2, R44, 0x1, R2 ;  /* 0x000000012c027824 */ /* 0x000fe200078e0202 */
[----:B------:R-:W-:Y:S01]  /*1220*/  ISETP.NE.AND P0, PT, R52, RZ, PT ;  /* 0x000000ff3400720c */ /* 0x000fe20003f05270 */
[----:B------:R-:W-:Y:S01]  /*1230*/  VIADD R45, R45, 0xd ;  /* 0x0000000d2d2d7836 */ /* 0x000fe20000000000 */
[----:B------:R-:W-:Y:S01]  /*1240*/  LEA R47, R47, UR4, 0x2 ;  /* 0x000000042f2f7c11 */ /* 0x000fe2000f8e10ff */
[----:B------:R-:W-:-:S02]  /*1250*/  IMAD.IADD R36, R36, 0x1, R2 ;  /* 0x0000000124247824 */ /* 0x000fc400078e0202 */
[----:B------:R-:W-:Y:S01]  /*1260*/  VIADD R51, R51, 0xe ;  /* 0x0000000e33337836 */ /* 0x000fe20000000000 */
[----:B------:R-:W-:Y:S01]  /*1270*/  SEL R45, R2, R45, !P1 ;  /* 0x0000002d022d7207 */ /* 0x000fe20004800000 */
[----:B------:R-:W-:Y:S02]  /*1280*/  @!P4 IMAD.MOV.U32 R2, RZ, RZ, 0x65 ;  /* 0x00000065ff02c424 */ /* 0x000fe400078e00ff */
[----:B------:R-:W-:Y:S01]  /*1290*/  IMAD.IADD R41, R41, 0x1, R0 ;  /* 0x0000000129297824 */ /* 0x000fe200078e0200 */
[----:B------:R-:W-:Y:S01]  /*12a0*/  SEL R51, R36, R51, !P2 ;  /* 0x0000003324337207 */ /* 0x000fe20005000000 */
[----:B------:R-:W-:Y:S02]  /*12b0*/  IMAD.IADD R36, R39, 0x1, R36 ;  /* 0x0000000127247824 */ /* 0x000fe400078e0224 */
[----:B------:R-:W-:Y:S01]  /*12c0*/  IMAD R41, R12, 0x13, -R41 ;  /* 0x000000130c297824 */ /* 0x000fe200078e0a29 */
[----:B------:R-:W-:Y:S01]  /*12d0*/  LEA R51, R51, UR4, 0x2 ;  /* 0x0000000433337c11 */ /* 0x000fe2000f8e10ff */
[----:B------:R-:W-:Y:S01]  /*12e0*/  IMAD.IADD R38, R38, 0x1, R36 ;  /* 0x0000000126267824 */ /* 0x000fe200078e0224 */
[----:B0-----:R0:W-:Y:S01]  /*12f0*/  @!P4 ST.E.64.STRONG.GPU desc[UR8][R42.64+0x100], R2 ;  /* 0x000100022a00c985 */ /* 0x0011e2000c10fb08 */
[----:B------:R-:W-:-:S02]  /*1300*/  IMAD.IADD R35, R35, 0x1, R0 ;  /* 0x0000000123237824 */ /* 0x000fc400078e0200 */
[----:B------:R-:W-:Y:S02]  /*1310*/  IMAD.IADD R34, R34, 0x1, R38 ;  /* 0x0000000122227824 */ /* 0x000fe400078e0226 */
[----:B------:R-:W-:Y:S02]  /*1320*/  VIADD R41, R41, 0x12 ;  /* 0x0000001229297836 */ /* 0x000fe40000000000 */
[----:B------:R-:W-:Y:S02]  /*1330*/  IMAD.IADD R37, R37, 0x1, R0 ;  /* 0x0000000125257824 */ /* 0x000fe400078e0200 */
[----:B------:R-:W-:Y:S01]  /*1340*/  @!P0 IMAD.IADD R41, R33, 0x1, R34 ;  /* 0x0000000121298824 */ /* 0x000fe200078e0222 */
[----:B------:R-:W-:Y:S01]  /*1350*/  LEA R33, R4, UR4, 0x2 ;  /* 0x0000000404217c11 */ /* 0x000fe2000f8e10ff */
[----:B------:R-:W-:Y:S01]  /*1360*/  BAR.SYNC.DEFER_BLOCKING 0x0 ;  /* 0x0000000000007b1d */ /* 0x000fe20000010000 */
[----:B------:R-:W-:Y:S01]  /*1370*/  IMAD.IADD R53, R40, 0x1, R0 ;  /* 0x0000000128357824 */ /* 0x000fe200078e0200 */
[----:B------:R-:W-:Y:S01]  /*1380*/  LEA R0, R13, UR4, 0x2 ;  /* 0x000000040d007c11 */ /* 0x000fe2000f8e10ff */
[----:B------:R-:W-:Y:S01]  /*1390*/  IMAD R35, R12, 0x13, -R35 ;  /* 0x000000130c237824 */ /* 0x000fe200078e0a23 */
[----:B0-----:R-:W-:Y:S01]  /*13a0*/  LEA R3, R50, UR4, 0x2 ;  /* 0x0000000432037c11 */ /* 0x001fe2000f8e10ff */
[C---:B------:R-:W-:Y:S01]  /*13b0*/  IMAD R37, R12.reuse, 0x13, -R37 ;  /* 0x000000130c257824 */ /* 0x040fe200078e0a25 */
[----:B------:R-:W-:Y:S01]  /*13c0*/  LEA R2, R45, UR4, 0x2 ;  /* 0x000000042d027c11 */ /* 0x000fe2000f8e10ff */
[C---:B------:R-:W-:Y:S01]  /*13d0*/  IMAD R53, R12.reuse, 0x13, -R53 ;  /* 0x000000130c357824 */ /* 0x040fe200078e0a35 */
[----:B------:R-:W-:Y:S01]  /*13e0*/  ISETP.GE.AND P0, PT, R12, R5, PT ;  /* 0x000000050c00720c */ /* 0x000fe20003f06270 */
[----:B------:R-:W-:-:S02]  /*13f0*/  VIADD R35, R35, 0xf ;  /* 0x0000000f23237836 */ /* 0x000fc40000000000 */
[----:B------:R-:W-:Y:S02]  /*1400*/  VIADD R37, R37, 0x10 ;  /* 0x0000001025257836 */ /* 0x000fe40000000000 */
[----:B------:R-:W-:Y:S01]  /*1410*/  VIADD R53, R53, 0x11 ;  /* 0x0000001135357836 */ /* 0x000fe20000000000 */
[----:B------:R-:W-:Y:S02]  /*1420*/  SEL R35, R36, R35, !P3 ;  /* 0x0000002324237207 */ /* 0x000fe40005800000 */
[----:B------:R-:W-:Y:S02]  /*1430*/  SEL R37, R38, R37, !P5 ;  /* 0x0000002526257207 */ /* 0x000fe40006800000 */
[----:B------:R-:W-:Y:S02]  /*1440*/  SEL R53, R34, R53, !P6 ;  /* 0x0000003522357207 */ /* 0x000fe40007000000 */
[----:B------:R-:W-:Y:S02]  /*1450*/  LEA R4, R35, UR4, 0x2 ;  /* 0x0000000423047c11 */ /* 0x000fe4000f8e10ff */
[----:B------:R-:W-:Y:S01]  /*1460*/  LEA R37, R37, UR4, 0x2 ;  /* 0x0000000425257c11 */ /* 0x000fe2000f8e10ff */
[----:B------:R-:W-:Y:S01]  /*1470*/  STS [R33], R32 ;  /* 0x0000002021007388 */ /* 0x000fe20000000800 */
[----:B------:R-:W-:-:S03]  /*1480*/  LEA R53, R53, UR4, 0x2 ;  /* 0x0000000435357c11 */ /* 0x000fc6000f8e10ff */
        /* <DEDUP_REMOVED lines=8> */
[----:B--2---:R-:W-:-:S03]  /*1510*/  SEL R9, R5, RZ, P0 ;  /* 0x000000ff05097207 */ /* 0x004fc60000000000 */
[----:B------:R1:W-:Y:S02]  /*1520*/  STS [R0], R25 ;  /* 0x0000001900007388 */ /* 0x0003e40000000800 */
[C---:B------:R-:W-:Y:S02]  /*1530*/  IMAD.IADD R9, R12.reuse, 0x1, -R9 ;  /* 0x000000010c097824 */ /* 0x040fe400078e0a09 */
[----:B------:R-:W-:Y:S04]  /*1540*/  STS [R49], R24 ;  /* 0x0000001831007388 */ /* 0x000fe80000000800 */
[----:B------:R-:W-:Y:S01]  /*1550*/  STS [R48], R23 ;  /* 0x0000001730007388 */ /* 0x000fe20000000800 */
[----:B-1----:R-:W-:-:S03]  /*1560*/  LEA R0, R12, UR4, 0x2 ;  /* 0x000000040c007c11 */ /* 0x002fc6000f8e10ff */
[----:B------:R-:W-:Y:S01]  /*1570*/  STS [R3], R22 ;  /* 0x0000001603007388 */ /* 0x000fe20000000800 */
[----:B0-----:R-:W-:-:S03]  /*1580*/  @!P0 IMAD.WIDE R6, R9, 0x4, R6 ;  /* 0x0000000409068825 */ /* 0x001fc600078e0206 */
[----:B------:R-:W-:Y:S04]  /*1590*/  STS [R46], R21 ;  /* 0x000000152e007388 */ /* 0x000fe80000000800 */
[----:B------:R-:W-:Y:S04]  /*15a0*/  STS [R47], R20 ;  /* 0x000000142f007388 */ /* 0x000fe80000000800 */
[----:B------:R0:W-:Y:S04]  /*15b0*/  STS [R2], R19 ;  /* 0x0000001302007388 */ /* 0x0001e80000000800 */
[----:B------:R-:W-:Y:S04]  /*15c0*/  STS [R51], R18 ;  /* 0x0000001233007388 */ /* 0x000fe80000000800 */
[----:B------:R1:W-:Y:S01]  /*15d0*/  STS [R4], R17 ;  /* 0x0000001104007388 */ /* 0x0003e20000000800 */
[----:B0-----:R-:W0:Y:S03]  /*15e0*/  @P0 LDC.64 R2, c[0x0][0x390] ;  /* 0x0000e400ff020b82 */ /* 0x001e260000000a00 */
[----:B------:R-:W-:Y:S04]  /*15f0*/  STS [R37], R16 ;  /* 0x0000001025007388 */ /* 0x000fe80000000800 */
[----:B------:R-:W-:Y:S01]  /*1600*/  STS [R53], R14 ;  /* 0x0000000e35007388 */ /* 0x000fe20000000800 */
[----:B-1----:R-:W-:-:S03]  /*1610*/  VIADD R4, R12, 0x140 ;  /* 0x000001400c047836 */ /* 0x002fc60000000000 */
[----:B------:R-:W-:Y:S01]  /*1620*/  STS [R8], R15 ;  /* 0x0000000f08007388 */ /* 0x000fe20000000800 */
[----:B------:R-:W-:Y:S01]  /*1630*/  BAR.SYNC.DEFER_BLOCKING 0x0 ;  /* 0x0000000000007b1d */ /* 0x000fe20000010000 */
[----:B0-----:R-:W-:-:S05]  /*1640*/  @P0 IMAD.WIDE R2, R9, 0x4, R2 ;  /* 0x0000000409020825 */ /* 0x001fca00078e0202 */
[----:B------:R-:W0:Y:S04]  /*1650*/  LDS R11, [R0] ;  /* 0x00000000000b7984 */ /* 0x000e280000000800 */
[----:B------:R1:W2:Y:S04]  /*1660*/  LDS R13, [R0+0x500] ;  /* 0x00050000000d7984 */ /* 0x0002a80000000800 */
[----:B0-----:R1:W-:Y:S04]  /*1670*/  @P0 STG.E desc[UR8][R2.64], R11 ;  /* 0x0000000b02000986 */ /* 0x0013e8000c101908 */
[----:B------:R1:W-:Y:S01]  /*1680*/  @!P0 STG.E desc[UR8][R6.64], R11 ;  /* 0x0000000b06008986 */ /* 0x0003e2000c101908 */
[----:B------:R-:W-:-:S04]  /*1690*/  ISETP.GE.AND P0, PT, R4, R5, PT ;  /* 0x000000050400720c */ /* 0x000fc80003f06270 */
[----:B------:R-:W-:-:S09]  /*16a0*/  SEL R9, R5, RZ, P0 ;  /* 0x000000ff05097207 */ /* 0x000fd20000000000 */
[----:B-12---:R-:W-:Y:S05]  /*16b0*/  @!P0 BRA `(.L_x_799) ;  /* 0x0000000000208947 */ /* 0x006fea0003800000 */
        /* <DEDUP_REMOVED lines=8> */
.L_x_799:
[----:B------:R-:W0:Y:S01]  /*1740*/  LDCU.64 UR4, c[0x0][0x398] ;  /* 0x00007300ff0477ac */ /* 0x000e220008000a00 */
[----:B------:R-:W-:Y:S02]  /*1750*/  SHF.R.S32.HI R2, RZ, 0x1f, R9 ;  /* 0x0000001fff027819 */ /* 0x000fe40000011409 */
[----:B------:R-:W-:-:S05]  /*1760*/  IADD3 R9, P0, PT, -R9, R12, RZ ;  /* 0x0000000c09097210 */ /* 0x000fca0007f1e1ff */
[----:B------:R-:W-:Y:S01]  /*1770*/  IMAD.X R4, RZ, RZ, ~R2, P0 ;  /* 0x000000ffff047224 */ /* 0x000fe200000e0e02 */
[----:B0-----:R-:W-:-:S04]  /*1780*/  LEA R2, P0, R9, UR4, 0x2 ;  /* 0x0000000409027c11 */ /* 0x001fc8000f8010ff */
[----:B------:R-:W-:-:S05]  /*1790*/  LEA.HI.X R3, R9, UR5, R4, 0x2, P0 ;  /* 0x0000000509037c11 */ /* 0x000fca00080f1404 */
[----:B------:R1:W-:Y:S04]  /*17a0*/  STG.E desc[UR8][R2.64+0x500], R13 ;  /* 0x0005000d02007986 */ /* 0x0003e8000c101908 */
.L_x_800:
[----:B------:R-:W-:Y:S05]  /*17b0*/  BSYNC.RECONVERGENT B0 ;  /* 0x0000000000007941 */ /* 0x000fea0003800200 */
.L_x_798:
        /* <DEDUP_REMOVED lines=14> */
.L_x_802:
[----:B------:R-:W0:Y:S01]  /*18a0*/  LDCU.64 UR4, c[0x0][0x398] ;  /* 0x00007300ff0477ac */ /* 0x000e220008000a00 */
[----:B------:R-:W-:Y:S02]  /*18b0*/  SHF.R.S32.HI R2, RZ, 0x1f, R3 ;  /* 0x0000001fff027819 */ /* 0x000fe40000011403 */
[----:B------:R-:W-:-:S05]  /*18c0*/  IADD3 R3, P0, PT, -R3, R12, RZ ;  /* 0x0000000c03037210 */ /* 0x000fca0007f1e1ff */
[----:B------:R-:W-:Y:S01]  /*18d0*/  IMAD.X R4, RZ, RZ, ~R2, P0 ;  /* 0x000000ffff047224 */ /* 0x000fe200000e0e02 */
[----:B0-----:R-:W-:-:S04]  /*18e0*/  LEA R2, P0, R3, UR4, 0x2 ;  /* 0x0000000403027c11 */ /* 0x001fc8000f8010ff */
[----:B------:R-:W-:-:S05]  /*18f0*/  LEA.HI.X R3, R3, UR5, R4, 0x2, P0 ;  /* 0x0000000503037c11 */ /* 0x000fca00080f1404 */
[----:B---3--:R0:W-:Y:S04]  /*1900*/  STG.E desc[UR8][R2.64+0xa00], R7 ;  /* 0x000a000702007986 */ /* 0x0081e8000c101908 */
.L_x_803:
[----:B------:R-:W-:Y:S05]  /*1910*/  BSYNC.RECONVERGENT B0 ;  /* 0x0000000000007941 */ /* 0x000fea0003800200 */
.L_x_801:
        /* <DEDUP_REMOVED lines=14> */
.L_x_805:
[----:B------:R-:W0:Y:S01]  /*1a00*/  LDCU.64 UR4, c[0x0][0x398] ;  /* 0x00007300ff0477ac */ /* 0x000e220008000a00 */
[----:B------:R-:W-:Y:S02]  /*1a10*/  SHF.R.S32.HI R2, RZ, 0x1f, R3 ;  /* 0x0000001fff027819 */ /* 0x000fe40000011403 */
[----:B------:R-:W-:-:S05]  /*1a20*/  IADD3 R3, P0, PT, -R3, R12, RZ ;  /* 0x0000000c03037210 */ /* 0x000fca0007f1e1ff */
[----:B------:R-:W-:Y:S01]  /*1a30*/  IMAD.X R4, RZ, RZ, ~R2, P0 ;  /* 0x000000ffff047224 */ /* 0x000fe200000e0e02 */
[----:B0-----:R-:W-:-:S04]  /*1a40*/  LEA R2, P0, R3, UR4, 0x2 ;  /* 0x0000000403027c11 */ /* 0x001fc8000f8010ff */
[----:B------:R-:W-:-:S05]  /*1a50*/  LEA.HI.X R3, R3, UR5, R4, 0x2, P0 ;  /* 0x0000000503037c11 */ /* 0x000fca00080f1404 */
[----:B-1----:R1:W-:Y:S04]  /*1a60*/  STG.E desc[UR8][R2.64+0xf00], R7 ;  /* 0x000f000702007986 */ /* 0x0023e8000c101908 */
.L_x_806:
[----:B------:R-:W-:Y:S05]  /*1a70*/  BSYNC.RECONVERGENT B0 ;  /* 0x0000000000007941 */ /* 0x000fea0003800200 */
.L_x_804:
        /* <DEDUP_REMOVED lines=14> */
.L_x_808:
[----:B------:R-:W0:Y:S01]  /*1b60*/  LDCU.64 UR4, c[0x0][0x398] ;  /* 0x00007300ff0477ac */ /* 0x000e220008000a00 */
[----:B------:R-:W-:Y:S02]  /*1b70*/  SHF.R.S32.HI R2, RZ, 0x1f, R3 ;  /* 0x0000001fff027819 */ /* 0x000fe40000011403 */
[----:B------:R-:W-:-:S05]  /*1b80*/  IADD3 R3, P0, PT, -R3, R12, RZ ;  /* 0x0000000c03037210 */ /* 0x000fca0007f1e1ff */
[----:B------:R-:W-:Y:S01]  /*1b90*/  IMAD.X R4, RZ, RZ, ~R2, P0 ;  /* 0x000000ffff047224 */ /* 0x000fe200000e0e02 */
[----:B0-----:R-:W-:-:S04]  /*1ba0*/  LEA R2, P0, R3, UR4, 0x2 ;  /* 0x0000000403027c11 */ /* 0x001fc8000f8010ff */
[----:B------:R-:W-:-:S05]  /*1bb0*/  LEA.HI.X R3, R3, UR5, R4, 0x2, P0 ;  /* 0x0000000503037c11 */ /* 0x000fca00080f1404 */
[----:B-1----:R0:W-:Y:S04]  /*1bc0*/  STG.E desc[UR8][R2.64+0x1400], R7 ;  /* 0x0014000702007986 */ /* 0x0021e8000c101908 */
.L_x_809:
[----:B------:R-:W-:Y:S05]  /*1bd0*/  BSYNC.RECONVERGENT B0 ;  /* 0x0000000000007941 */ /* 0x000fea0003800200 */
.L_x_807:
        /* <DEDUP_REMOVED lines=14> */
.L_x_811:
[----:B------:R-:W0:Y:S01]  /*1cc0*/  LDCU.64 UR4, c[0x0][0x398] ;  /* 0x00007300ff0477ac */ /* 0x000e220008000a00 */
[----:B------:R-:W-:Y:S02]  /*1cd0*/  SHF.R.S32.HI R2, RZ, 0x1f, R3 ;  /* 0x0000001fff027819 */ /* 0x000fe40000011403 */
[----:B------:R-:W-:-:S05]  /*1ce0*/  IADD3 R3, P0, PT, -R3, R12, RZ ;  /* 0x0000000c03037210 */ /* 0x000fca0007f1e1ff */
[----:B------:R-:W-:Y:S01]  /*1cf0*/  IMAD.X R4, RZ, RZ, ~R2, P0 ;  /* 0x000000ffff047224 */ /* 0x000fe200000e0e02 */
[----:B0-----:R-:W-:-:S04]  /*1d00*/  LEA R2, P0, R3, UR4, 0x2 ;  /* 0x0000000403027c11 */ /* 0x001fc8000f8010ff */
[----:B------:R-:W-:-:S05]  /*1d10*/  LEA.HI.X R3, R3, UR5, R4, 0x2, P0 ;  /* 0x0000000503037c11 */ /* 0x000fca00080f1404 */
[----:B-1----:R1:W-:Y:S04]  /*1d20*/  STG.E desc[UR8][R2.64+0x1900], R7 ;  /* 0x0019000702007986 */ /* 0x0023e8000c101908 */
.L_x_812:
[----:B------:R-:W-:Y:S05]  /*1d30*/  BSYNC.RECONVERGENT B0 ;  /* 0x0000000000007941 */ /* 0x000fea0003800200 */
.L_x_810:
        /* <DEDUP_REMOVED lines=14> */
.L_x_814:
[----:B------:R-:W0:Y:S01]  /*1e20*/  LDCU.64 UR4, c[0x0][0x398] ;  /* 0x00007300ff0477ac */ /* 0x000e220008000a00 */
[----:B------:R-:W-:Y:S02]  /*1e30*/  SHF.R.S32.HI R2, RZ, 0x1f, R3 ;  /* 0x0000001fff027819 */ /* 0x000fe40000011403 */
[----:B------:R-:W-:-:S05]  /*1e40*/  IADD3 R3, P0, PT, -R3, R12, RZ ;  /* 0x0000000c03037210 */ /* 0x000fca0007f1e1ff */
[----:B------:R-:W-:Y:S01]  /*1e50*/  IMAD.X R4, RZ, RZ, ~R2, P0 ;  /* 0x000000ffff047224 */ /* 0x000fe200000e0e02 */
[----:B0-----:R-:W-:-:S04]  /*1e60*/  LEA R2, P0, R3, UR4, 0x2 ;  /* 0x0000000403027c11 */ /* 0x001fc8000f8010ff */
[----:B------:R-:W-:-:S05]  /*1e70*/  LEA.HI.X R3, R3, UR5, R4, 0x2, P0 ;  /* 0x0000000503037c11 */ /* 0x000fca00080f1404 */
[----:B-1----:R0:W-:Y:S04]  /*1e80*/  STG.E desc[UR8][R2.64+0x1e00], R7 ;  /* 0x001e000702007986 */ /* 0x0021e8000c101908 */
.L_x_815:
[----:B------:R-:W-:Y:S05]  /*1e90*/  BSYNC.RECONVERGENT B0 ;  /* 0x0000000000007941 */ /* 0x000fea0003800200 */
.L_x_813:
        /* <DEDUP_REMOVED lines=14> */
.L_x_817:
[----:B------:R-:W0:Y:S01]  /*1f80*/  LDCU.64 UR4, c[0x0][0x398] ;  /* 0x00007300ff0477ac */ /* 0x000e220008000a00 */
[----:B------:R-:W-:Y:S02]  /*1f90*/  SHF.R.S32.HI R2, RZ, 0x1f, R3 ;  /* 0x0000001fff027819 */ /* 0x000fe40000011403 */
[----:B------:R-:W-:-:S05]  /*1fa0*/  IADD3 R3, P0, PT, -R3, R12, RZ ;  /* 0x0000000c03037210 */ /* 0x000fca0007f1e1ff */
[----:B------:R-:W-:Y:S01]  /*1fb0*/  IMAD.X R4, RZ, RZ, ~R2, P0 ;  /* 0x000000ffff047224 */ /* 0x000fe200000e0e02 */
[----:B0-----:R-:W-:-:S04]  /*1fc0*/  LEA R2, P0, R3, UR4, 0x2 ;  /* 0x0000000403027c11 */ /* 0x001fc8000f8010ff */
[----:B------:R-:W-:-:S05]  /*1fd0*/  LEA.HI.X R3, R3, UR5, R4, 0x2, P0 ;  /* 0x0000000503037c11 */ /* 0x000fca00080f1404 */
[----:B-1----:R1:W-:Y:S04]  /*1fe0*/  STG.E desc[UR8][R2.64+0x2300], R7 ;  /* 0x0023000702007986 */ /* 0x0023e8000c101908 */
.L_x_818:
[----:B------:R-:W-:Y:S05]  /*1ff0*/  BSYNC.RECONVERGENT B0 ;  /* 0x0000000000007941 */ /* 0x000fea0003800200 */
.L_x_816:
        /* <DEDUP_REMOVED lines=14> */
.L_x_820:
[----:B------:R-:W0:Y:S01]  /*20e0*/  LDCU.64 UR4, c[0x0][0x398] ;  /* 0x00007300ff0477ac */ /* 0x000e220008000a00 */
[----:B------:R-:W-:Y:S02]  /*20f0*/  SHF.R.S32.HI R2, RZ, 0x1f, R3 ;  /* 0x0000001fff027819 */ /* 0x000fe40000011403 */
[----:B------:R-:W-:-:S05]  /*2100*/  IADD3 R3, P0, PT, -R3, R12, RZ ;  /* 0x0000000c03037210 */ /* 0x000fca0007f1e1ff */
[----:B------:R-:W-:Y:S01]  /*2110*/  IMAD.X R4, RZ, RZ, ~R2, P0 ;  /* 0x000000ffff047224 */ /* 0x000fe200000e0e02 */
[----:B0-----:R-:W-:-:S04]  /*2120*/  LEA R2, P0, R3, UR4, 0x2 ;  /* 0x0000000403027c11 */ /* 0x001fc8000f8010ff */
[----:B------:R-:W-:-:S05]  /*2130*/  LEA.HI.X R3, R3, UR5, R4, 0x2, P0 ;  /* 0x0000000503037c11 */ /* 0x000fca00080f1404 */
[----:B-1----:R0:W-:Y:S04]  /*2140*/  STG.E desc[UR8][R2.64+0x2800], R7 ;  /* 0x0028000702007986 */ /* 0x0021e8000c101908 */
.L_x_821:
[----:B------:R-:W-:Y:S05]  /*2150*/  BSYNC.RECONVERGENT B0 ;  /* 0x0000000000007941 */ /* 0x000fea0003800200 */
.L_x_819:
        /* <DEDUP_REMOVED lines=14> */
.L_x_823:
[----:B------:R-:W0:Y:S01]  /*2240*/  LDCU.64 UR4, c[0x0][0x398] ;  /* 0x00007300ff0477ac */ /* 0x000e220008000a00 */
[----:B------:R-:W-:Y:S02]  /*2250*/  SHF.R.S32.HI R2, RZ, 0x1f, R3 ;  /* 0x0000001fff027819 */ /* 0x000fe40000011403 */
[----:B------:R-:W-:-:S05]  /*2260*/  IADD3 R3, P0, PT, -R3, R12, RZ ;  /* 0x0000000c03037210 */ /* 0x000fca0007f1e1ff */
[----:B------:R-:W-:Y:S01]  /*2270*/  IMAD.X R4, RZ, RZ, ~R2, P0 ;  /* 0x000000ffff047224 */ /* 0x000fe200000e0e02 */
[----:B0-----:R-:W-:-:S04]  /*2280*/  LEA R2, P0, R3, UR4, 0x2 ;  /* 0x0000000403027c11 */ /* 0x001fc8000f8010ff */
[----:B------:R-:W-:-:S05]  /*2290*/  LEA.HI.X R3, R3, UR5, R4, 0x2, P0 ;  /* 0x0000000503037c11 */ /* 0x000fca00080f1404 */
[----:B-1----:R1:W-:Y:S04]  /*22a0*/  STG.E desc[UR8][R2.64+0x2d00], R7 ;  /* 0x002d000702007986 */ /* 0x0023e8000c101908 */
.L_x_824:
[----:B------:R-:W-:Y:S05]  /*22b0*/  BSYNC.RECONVERGENT B0 ;  /* 0x0000000000007941 */ /* 0x000fea0003800200 */
.L_x_822:
        /* <DEDUP_REMOVED lines=14> */
.L_x_826:
[----:B------:R-:W0:Y:S01]  /*23a0*/  LDCU.64 UR4, c[0x0][0x398] ;  /* 0x00007300ff0477ac */ /* 0x000e220008000a00 */
[----:B------:R-:W-:Y:S02]  /*23b0*/  SHF.R.S32.HI R2, RZ, 0x1f, R3 ;  /* 0x0000001fff027819 */ /* 0x000fe40000011403 */
[----:B------:R-:W-:-:S05]  /*23c0*/  IADD3 R3, P0, PT, -R3, R12, RZ ;  /* 0x0000000c03037210 */ /* 0x000fca0007f1e1ff */
[----:B------:R-:W-:Y:S01]  /*23d0*/  IMAD.X R4, RZ, RZ, ~R2, P0 ;  /* 0x000000ffff047224 */ /* 0x000fe200000e0e02 */
[----:B0-----:R-:W-:-:S04]  /*23e0*/  LEA R2, P0, R3, UR4, 0x2 ;  /* 0x0000000403027c11 */ /* 0x001fc8000f8010ff */
[----:B------:R-:W-:-:S05]  /*23f0*/  LEA.HI.X R3, R3, UR5, R4, 0x2, P0 ;  /* 0x0000000503037c11 */ /* 0x000fca00080f1404 */
[----:B-1----:R0:W-:Y:S04]  /*2400*/  STG.E desc[UR8][R2.64+0x3200], R7 ;  /* 0x0032000702007986 */ /* 0x0021e8000c101908 */
.L_x_827:
[----:B------:R-:W-:Y:S05]  /*2410*/  BSYNC.RECONVERGENT B0 ;  /* 0x0000000000007941 */ /* 0x000fea0003800200 */
.L_x_825:
        /* <DEDUP_REMOVED lines=14> */
.L_x_829:
[----:B------:R-:W0:Y:S01]  /*2500*/  LDCU.64 UR4, c[0x0][0x398] ;  /* 0x00007300ff0477ac */ /* 0x000e220008000a00 */
[----:B------:R-:W-:Y:S02]  /*2510*/  SHF.R.S32.HI R2, RZ, 0x1f, R3 ;  /* 0x0000001fff027819 */ /* 0x000fe40000011403 */
[----:B------:R-:W-:-:S05]  /*2520*/  IADD3 R3, P0, PT, -R3, R12, RZ ;  /* 0x0000000c03037210 */ /* 0x000fca0007f1e1ff */
[----:B------:R-:W-:Y:S01]  /*2530*/  IMAD.X R4, RZ, RZ, ~R2, P0 ;  /* 0x000000ffff047224 */ /* 0x000fe200000e0e02 */
[----:B0-----:R-:W-:-:S04]  /*2540*/  LEA R2, P0, R3, UR4, 0x2 ;  /* 0x0000000403027c11 */ /* 0x001fc8000f8010ff */
[----:B------:R-:W-:-:S05]  /*2550*/  LEA.HI.X R3, R3, UR5, R4, 0x2, P0 ;  /* 0x0000000503037c11 */ /* 0x000fca00080f1404 */
[----:B-1----:R1:W-:Y:S04]  /*2560*/  STG.E desc[UR8][R2.64+0x3700], R7 ;  /* 0x0037000702007986 */ /* 0x0023e8000c101908 */
.L_x_830:
[----:B------:R-:W-:Y:S05]  /*2570*/  BSYNC.RECONVERGENT B0 ;  /* 0x0000000000007941 */ /* 0x000fea0003800200 */
.L_x_828:
        /* <DEDUP_REMOVED lines=14> */
.L_x_832:
[----:B------:R-:W0:Y:S01]  /*2660*/  LDCU.64 UR4, c[0x0][0x398] ;  /* 0x00007300ff0477ac */ /* 0x000e220008000a00 */
[----:B------:R-:W-:Y:S02]  /*2670*/  SHF.R.S32.HI R2, RZ, 0x1f, R3 ;  /* 0x0000001fff027819 */ /* 0x000fe40000011403 */
[----:B------:R-:W-:-:S05]  /*2680*/  IADD3 R3, P0, PT, -R3, R12, RZ ;  /* 0x0000000c03037210 */ /* 0x000fca0007f1e1ff */
[----:B------:R-:W-:Y:S01]  /*2690*/  IMAD.X R4, RZ, RZ, ~R2, P0 ;  /* 0x000000ffff047224 */ /* 0x000fe200000e0e02 */
[----:B0-----:R-:W-:-:S04]  /*26a0*/  LEA R2, P0, R3, UR4, 0x2 ;  /* 0x0000000403027c11 */ /* 0x001fc8000f8010ff */
[----:B------:R-:W-:-:S05]  /*26b0*/  LEA.HI.X R3, R3, UR5, R4, 0x2, P0 ;  /* 0x0000000503037c11 */ /* 0x000fca00080f1404 */
[----:B-1----:R0:W-:Y:S04]  /*26c0*/  STG.E desc[UR8][R2.64+0x3c00], R7 ;  /* 0x003c000702007986 */ /* 0x0021e8000c101908 */
.L_x_833:
[----:B------:R-:W-:Y:S05]  /*26d0*/  BSYNC.RECONVERGENT B0 ;  /* 0x0000000000007941 */ /* 0x000fea0003800200 */
.L_x_831:
        /* <DEDUP_REMOVED lines=14> */
.L_x_835:
[----:B------:R-:W0:Y:S01]  /*27c0*/  LDCU.64 UR4, c[0x0][0x398] ;  /* 0x00007300ff0477ac */ /* 0x000e220008000a00 */
[----:B------:R-:W-:Y:S02]  /*27d0*/  SHF.R.S32.HI R2, RZ, 0x1f, R3 ;  /* 0x0000001fff027819 */ /* 0x000fe40000011403 */
[----:B------:R-:W-:-:S05]  /*27e0*/  IADD3 R3, P0, PT, -R3, R12, RZ ;  /* 0x0000000c03037210 */ /* 0x000fca0007f1e1ff */
[----:B------:R-:W-:Y:S01]  /*27f0*/  IMAD.X R4, RZ, RZ, ~R2, P0 ;  /* 0x000000ffff047224 */ /* 0x000fe200000e0e02 */
[----:B0-----:R-:W-:-:S04]  /*2800*/  LEA R2, P0, R3, UR4, 0x2 ;  /* 0x0000000403027c11 */ /* 0x001fc8000f8010ff */
[----:B------:R-:W-:-:S05]  /*2810*/  LEA.HI.X R3, R3, UR5, R4, 0x2, P0 ;  /* 0x0000000503037c11 */ /* 0x000fca00080f1404 */
[----:B-1----:R1:W-:Y:S04]  /*2820*/  STG.E desc[UR8][R2.64+0x4100], R7 ;  /* 0x0041000702007986 */ /* 0x0023e8000c101908 */
.L_x_836:
[----:B------:R-:W-:Y:S05]  /*2830*/  BSYNC.RECONVERGENT B0 ;  /* 0x0000000000007941 */ /* 0x000fea0003800200 */
.L_x_834:
        /* <DEDUP_REMOVED lines=14> */
.L_x_838:
[----:B------:R-:W0:Y:S01]  /*2920*/  LDCU.64 UR4, c[0x0][0x398] ;  /* 0x00007300ff0477ac */ /* 0x000e220008000a00 */
[----:B------:R-:W-:Y:S02]  /*2930*/  SHF.R.S32.HI R2, RZ, 0x1f, R3 ;  /* 0x0000001fff027819 */ /* 0x000fe40000011403 */
[----:B------:R-:W-:-:S05]  /*2940*/  IADD3 R3, P0, PT, -R3, R12, RZ ;  /* 0x0000000c03037210 */ /* 0x000fca0007f1e1ff */
[----:B------:R-:W-:Y:S01]  /*2950*/  IMAD.X R4, RZ, RZ, ~R2, P0 ;  /* 0x000000ffff047224 */ /* 0x000fe200000e0e02 */
[----:B0-----:R-:W-:-:S04]  /*2960*/  LEA R2, P0, R3, UR4, 0x2 ;  /* 0x0000000403027c11 */ /* 0x001fc8000f8010ff */
[----:B------:R-:W-:-:S05]  /*2970*/  LEA.HI.X R3, R3, UR5, R4, 0x2, P0 ;  /* 0x0000000503037c11 */ /* 0x000fca00080f1404 */
[----:B-1----:R0:W-:Y:S04]  /*2980*/  STG.E desc[UR8][R2.64+0x4600], R7 ;  /* 0x0046000702007986 */ /* 0x0021e8000c101908 */
.L_x_839:
[----:B------:R-:W-:Y:S05]  /*2990*/  BSYNC.RECONVERGENT B0 ;  /* 0x0000000000007941 */ /* 0x000fea0003800200 */
.L_x_837:
        /* <DEDUP_REMOVED lines=14> */
.L_x_841:
[----:B------:R-:W0:Y:S01]  /*2a80*/  LDCU.64 UR4, c[0x0][0x398] ;  /* 0x00007300ff0477ac */ /* 0x000e220008000a00 */
[----:B------:R-:W-:Y:S02]  /*2a90*/  SHF.R.S32.HI R2, RZ, 0x1f, R3 ;  /* 0x0000001fff027819 */ /* 0x000fe40000011403 */
[----:B------:R-:W-:-:S05]  /*2aa0*/  IADD3 R3, P0, PT, -R3, R12, RZ ;  /* 0x0000000c03037210 */ /* 0x000fca0007f1e1ff */
[----:B------:R-:W-:Y:S01]  /*2ab0*/  IMAD.X R4, RZ, RZ, ~R2, P0 ;  /* 0x000000ffff047224 */ /* 0x000fe200000e0e02 */
[----:B0-----:R-:W-:-:S04]  /*2ac0*/  LEA R2, P0, R3, UR4, 0x2 ;  /* 0x0000000403027c11 */ /* 0x001fc8000f8010ff */
[----:B------:R-:W-:-:S05]  /*2ad0*/  LEA.HI.X R3, R3, UR5, R4, 0x2, P0 ;  /* 0x0000000503037c11 */ /* 0x000fca00080f1404 */
[----:B-1----:R1:W-:Y:S04]  /*2ae0*/  STG.E desc[UR8][R2.64+0x4b00], R7 ;  /* 0x004b000702007986 */ /* 0x0023e8000c101908 */
.L_x_842:
[----:B------:R-:W-:Y:S05]  /*2af0*/  BSYNC.RECONVERGENT B0 ;  /* 0x0000000000007941 */ /* 0x000fea0003800200 */
.L_x_840:
        /* <DEDUP_REMOVED lines=14> */
.L_x_844:
[----:B------:R-:W0:Y:S01]  /*2be0*/  LDCU.64 UR4, c[0x0][0x398] ;  /* 0x00007300ff0477ac */ /* 0x000e220008000a00 */
[----:B------:R-:W-:Y:S02]  /*2bf0*/  SHF.R.S32.HI R2, RZ, 0x1f, R3 ;  /* 0x0000001fff027819 */ /* 0x000fe40000011403 */
[----:B------:R-:W-:-:S05]  /*2c00*/  IADD3 R3, P0, PT, -R3, R12, RZ ;  /* 0x0000000c03037210 */ /* 0x000fca0007f1e1ff */
[----:B------:R-:W-:Y:S01]  /*2c10*/  IMAD.X R4, RZ, RZ, ~R2, P0 ;  /* 0x000000ffff047224 */ /* 0x000fe200000e0e02 */
[----:B0-----:R-:W-:-:S04]  /*2c20*/  LEA R2, P0, R3, UR4, 0x2 ;  /* 0x0000000403027c11 */ /* 0x001fc8000f8010ff */
[----:B------:R-:W-:-:S05]  /*2c30*/  LEA.HI.X R3, R3, UR5, R4, 0x2, P0 ;  /* 0x0000000503037c11 */ /* 0x000fca00080f1404 */
[----:B-1----:R0:W-:Y:S04]  /*2c40*/  STG.E desc[UR8][R2.64+0x5000], R7 ;  /* 0x0050000702007986 */ /* 0x0021e8000c101908 */
.L_x_845:
[----:B------:R-:W-:Y:S05]  /*2c50*/  BSYNC.RECONVERGENT B0 ;  /* 0x0000000000007941 */ /* 0x000fea0003800200 */
.L_x_843:
        /* <DEDUP_REMOVED lines=14> */
.L_x_847:
[----:B------:R-:W0:Y:S01]  /*2d40*/  LDCU.64 UR4, c[0x0][0x398] ;  /* 0x00007300ff0477ac */ /* 0x000e220008000a00 */
[----:B------:R-:W-:Y:S02]  /*2d50*/  SHF.R.S32.HI R2, RZ, 0x1f, R3 ;  /* 0x0000001fff027819 */ /* 0x000fe40000011403 */
[----:B------:R-:W-:-:S05]  /*2d60*/  IADD3 R3, P0, PT, -R3, R12, RZ ;  /* 0x0000000c03037210 */ /* 0x000fca0007f1e1ff */
[----:B------:R-:W-:Y:S01]  /*2d70*/  IMAD.X R4, RZ, RZ, ~R2, P0 ;  /* 0x000000ffff047224 */ /* 0x000fe200000e0e02 */
[----:B0-----:R-:W-:-:S04]  /*2d80*/  LEA R2, P0, R3, UR4, 0x2 ;  /* 0x0000000403027c11 */ /* 0x001fc8000f8010ff */
[----:B------:R-:W-:-:S05]  /*2d90*/  LEA.HI.X R3, R3, UR5, R4, 0x2, P0 ;  /* 0x0000000503037c11 */ /* 0x000fca00080f1404 */
[----:B-1----:R1:W-:Y:S04]  /*2da0*/  STG.E desc[UR8][R2.64+0x5500], R7 ;  /* 0x0055000702007986 */ /* 0x0023e8000c101908 */
.L_x_848:
[----:B------:R-:W-:Y:S05]  /*2db0*/  BSYNC.RECONVERGENT B0 ;  /* 0x0000000000007941 */ /* 0x000fea0003800200 */
.L_x_846:
        /* <DEDUP_REMOVED lines=13> */
.L_x_849:
        /* <DEDUP_REMOVED lines=8> */
.L_x_797:
[----:B------:R-:W0:Y:S01]  /*2f10*/  S2R R63, SR_TID.X ;  /* 0x00000000003f7919 */ /* 0x000e220000002100 */
[----:B------:R-:W1:Y:S01]  /*2f20*/  LDCU.64 UR4, c[0x0][0x380] ;  /* 0x00007000ff0477ac */ /* 0x000e620008000a00 */
[C---:B0-----:R-:W-:Y:S02]  /*2f30*/  LOP3.LUT R2, R63.reuse, 0x1f, RZ, 0xc0, !PT ;  /* 0x0000001f3f027812 */ /* 0x041fe400078ec0ff */
[----:B------:R-:W-:-:S05]  /*2f40*/  LOP3.LUT R3, R63, 0x3e0, RZ, 0xc0, !PT ;  /* 0x000003e03f037812 */ /* 0x000fca00078ec0ff */
[----:B------:R-:W-:-:S05]  /*2f50*/  IMAD R3, R3, 0x13, R2 ;  /* 0x0000001303037824 */ /* 0x000fca00078e0202 */
[----:B------:R-:W-:-:S04]  /*2f60*/  IADD3 R3, P0, PT, R0, R3, RZ ;  /* 0x0000000300037210 */ /* 0x000fc80007f1e0ff */
[----:B------:R-:W-:Y:S02]  /*2f70*/  LEA.HI.X.SX32 R4, R0, RZ, 0x1, P0 ;  /* 0x000000ff00047211 */ /* 0x000fe400000f0eff */
[----:B-1----:R-:W-:-:S04]  /*2f80*/  LEA R2, P0, R3, UR4, 0x2 ;  /* 0x0000000403027c11 */ /* 0x002fc8000f8010ff */
        /* <DEDUP_REMOVED lines=24> */
[----:B-1----:R-:W-:-:S02]  /*3110*/  ULEA UR4, UR5, UR4, 0x18 ;  /* 0x0000000405047291 */ /* 0x002fc4000f8ec0ff */
[----:B0-----:R-:W-:Y:S01]  /*3120*/  IMAD R23, R65, 0x260, R64 ;  /* 0x0000026041177824 */ /* 0x001fe200078e0240 */
        /* <DEDUP_REMOVED lines=40> */
[C---:B--2---:R-:W-:Y:S01]  /*33b0*/  LOP3.LUT R46, R60.reuse, 0x1, RZ, 0xc, !PT ;  /* 0x000000013c2e7812 */ /* 0x044fe200078e0cff */
[----:B------:R-:W-:Y:S01]  /*33c0*/  IMAD.IADD R45, R49, 0x1, R48 ;  /* 0x00000001312d7824 */ /* 0x000fe200078e0230 */
[----:B------:R-:W-:Y:S01]  /*33d0*/  LOP3.LUT R82, R60, 0x1, RZ, 0xc0, !PT ;  /* 0x000000013c527812 */ /* 0x000fe200078ec0ff */
[----:B------:R-:W2:Y:S01]  /*33e0*/  LDS R47, [R2+0x34] ;  /* 0x00003400022f7984 */ /* 0x000ea20000000800 */
[----:B---3--:R-:W-:Y:S01]  /*33f0*/  LOP3.LUT R43, R59, 0x1, RZ, 0xc, !PT ;  /* 0x000000013b2b7812 */ /* 0x008fe200078e0cff */
[----:B------:R-:W-:Y:S02]  /*3400*/  IMAD.IADD R41, R46, 0x1, R45 ;  /* 0x000000012e297824 */ /* 0x000fe400078e022d */
[----:B------:R-:W3:Y:S01]  /*3410*/  LDS R44, [R2+0x38] ;  /* 0x00003800022c7984 */ /* 0x000ee20000000800 */
[----:B----4-:R-:W-:-:S03]  /*3420*/  LOP3.LUT R42, R58, 0x1, RZ, 0xc, !PT ;  /* 0x000000013a2a7812 */ /* 0x010fc600078e0cff */
[----:B------:R-:W4:Y:S01]  /*3430*/  LDS R40, [R2+0x3c] ;  /* 0x00003c0002287984 */ /* 0x000f220000000800 */
[----:B-----5:R-:W-:Y:S02]  /*3440*/  LOP3.LUT R39, R57, 0x1, RZ, 0xc, !PT ;  /* 0x0000000139277812 */ /* 0x020fe400078e0cff */
[----:B------:R-:W-:Y:S01]  /*3450*/  IADD3 R38, PT, PT, R42, R43, R41 ;  /* 0x0000002b2a267210 */ /* 0x000fe20007ffe029 */
[----:B------:R-:W5:Y:S01]  /*3460*/  LDS R37, [R2+0x40] ;  /* 0x0000400002257984 */ /* 0x000f620000000800 */
[----:B------:R-:W-:-:S03]  /*3470*/  LOP3.LUT R36, R56, 0x1, RZ, 0xc, !PT ;  /* 0x0000000138247812 */ /* 0x000fc600078e0cff */
[----:B------:R-:W-:Y:S01]  /*3480*/  IMAD.IADD R35, R39, 0x1, R38 ;  /* 0x0000000127237824 */ /* 0x000fe200078e0226 */
[----:B------:R-:W5:Y:S01]  /*3490*/  LDS R34, [R2+0x44] ;  /* 0x0000440002227984 */ /* 0x000f620000000800 */
[----:B------:R-:W-:Y:S02]  /*34a0*/  LOP3.LUT R33, R55, 0x1, RZ, 0xc, !PT ;  /* 0x0000000137217812 */ /* 0x000fe400078e0cff */
[----:B------:R-:W-:Y:S01]  /*34b0*/  IMAD.IADD R32, R36, 0x1, R35 ;  /* 0x0000000124207824 */ /* 0x000fe200078e0223 */
[----:B------:R5:W5:Y:S01]  /*34c0*/  LDS R31, [R2+0x48] ;  /* 0x00004800021f7984 */ /* 0x000b620000000800 */
[----:B------:R-:W-:Y:S02]  /*34d0*/  LOP3.LUT R30, R54, 0x1, RZ, 0xc, !PT ;  /* 0x00000001361e7812 */ /* 0x000fe400078e0cff */
[----:B------:R-:W-:Y:S01]  /*34e0*/  IMAD.IADD R19, R33, 0x1, R32 ;  /* 0x0000000121137824 */ /* 0x000fe200078e0220 */
[----:B------:R-:W-:Y:S02]  /*34f0*/  LOP3.LUT R18, R53, 0x1, RZ, 0xc, !PT ;  /* 0x0000000135127812 */ /* 0x000fe400078e0cff */
[----:B------:R-:W-:Y:S01]  /*3500*/  LOP3.LUT R69, R55, 0x1, RZ, 0xc0, !PT ;  /* 0x0000000137457812 */ /* 0x000fe200078ec0ff */
[----:B------:R-:W-:Y:S01]  /*3510*/  IMAD.IADD R17, R30, 0x1, R19 ;  /* 0x000000011e117824 */ /* 0x000fe200078e0213 */
[----:B------:R-:W-:-:S02]  /*3520*/  LOP3.LUT R16, R52, 0x1, RZ, 0xc, !PT ;  /* 0x0000000134107812 */ /* 0x000fc400078e0cff */
[----:B------:R-:W-:Y:S01]  /*3530*/  LOP3.LUT R71, R54, 0x1, RZ, 0xc0, !PT ;  /* 0x0000000136477812 */ /* 0x000fe200078ec0ff */
[----:B------:R-:W-:Y:S01]  /*3540*/  IMAD.IADD R15, R18, 0x1, R17 ;  /* 0x00000001120f7824 */ /* 0x000fe200078e0211 */
[----:B0-----:R-:W-:Y:S02]  /*3550*/  LOP3.LUT R14, R51, 0x1, RZ, 0xc, !PT ;  /* 0x00000001330e7812 */ /* 0x001fe400078e0cff */
[----:B------:R-:W-:Y:S01]  /*3560*/  LOP3.LUT R72, R53, 0x1, RZ, 0xc0, !PT ;  /* 0x0000000135487812 */ /* 0x000fe200078ec0ff */
[----:B------:R-:W-:Y:S01]  /*3570*/  IMAD.IADD R13, R16, 0x1, R15 ;  /* 0x00000001100d7824 */ /* 0x000fe200078e020f */
[----:B-1----:R-:W-:Y:S02]  /*3580*/  LOP3.LUT R12, R50, 0x1, RZ, 0xc, !PT ;  /* 0x00000001320c7812 */ /* 0x002fe400078e0cff */
[----:B------:R-:W-:Y:S01]  /*3590*/  LOP3.LUT R73, R52, 0x1, RZ, 0xc0, !PT ;  /* 0x0000000134497812 */ /* 0x000fe200078ec0ff */
[----:B------:R-:W-:Y:S01]  /*35a0*/  IMAD.IADD R11, R14, 0x1, R13 ;  /* 0x000000010e0b7824 */ /* 0x000fe200078e020d */
[----:B--2---:R-:W-:-:S02]  /*35b0*/  LOP3.LUT R10, R47, 0x1, RZ, 0xc, !PT ;  /* 0x000000012f0a7812 */ /* 0x004fc400078e0cff */
[----:B------:R-:W-:Y:S01]  /*35c0*/  LOP3.LUT R74, R51, 0x1, RZ, 0xc0, !PT ;  /* 0x00000001334a7812 */ /* 0x000fe200078ec0ff */
[----:B------:R-:W-:Y:S01]  /*35d0*/  IMAD.IADD R9, R12, 0x1, R11 ;  /* 0x000000010c097824 */ /* 0x000fe200078e020b */
[----:B---3--:R-:W-:Y:S02]  /*35e0*/  LOP3.LUT R8, R44, 0x1, RZ, 0xc, !PT ;  /* 0x000000012c087812 */ /* 0x008fe400078e0cff */
[----:B------:R-:W-:Y:S01]  /*35f0*/  LOP3.LUT R75, R50, 0x1, RZ, 0xc0, !PT ;  /* 0x00000001324b7812 */ /* 0x000fe200078ec0ff */
[----:B------:R-:W-:Y:S01]  /*3600*/  IMAD.IADD R7, R10, 0x1, R9 ;  /* 0x000000010a077824 */ /* 0x000fe200078e0209 */
[----:B----4-:R-:W-:Y:S02]  /*3610*/  LOP3.LUT R5, R40, 0x1, RZ, 0xc, !PT ;  /* 0x0000000128057812 */ /* 0x010fe400078e0cff */
[----:B------:R-:W-:Y:S01]  /*3620*/  LOP3.LUT R76, R47, 0x1, RZ, 0xc0, !PT ;  /* 0x000000012f4c7812 */ /* 0x000fe200078ec0ff */
[----:B------:R-:W-:Y:S01]  /*3630*/  IMAD.IADD R6, R8, 0x1, R7 ;  /* 0x0000000108067824 */ /* 0x000fe200078e0207 */
[----:B-----5:R-:W-:-:S02]  /*3640*/  LOP3.LUT R2, R37, 0x1, RZ, 0xc, !PT ;  /* 0x0000000125027812 */ /* 0x020fc400078e0cff */
[----:B------:R-:W-:Y:S01]  /*3650*/  LOP3.LUT R77, R44, 0x1, RZ, 0xc0, !PT ;  /* 0x000000012c4d7812 */ /* 0x000fe200078ec0ff */
[----:B------:R-:W-:Y:S01]  /*3660*/  IMAD.IADD R5, R5, 0x1, R6 ;  /* 0x0000000105057824 */ /* 0x000fe200078e0206 */
[----:B------:R-:W-:Y:S02]  /*3670*/  LOP3.LUT R4, R34, 0x1, RZ, 0xc, !PT ;  /* 0x0000000122047812 */ /* 0x000fe400078e0cff */
[----:B------:R-:W-:Y:S01]  /*3680*/  LOP3.LUT R78, R40, 0x1, RZ, 0xc0, !PT ;  /* 0x00000001284e7812 */ /* 0x000fe200078ec0ff */
[----:B------:R-:W-:Y:S01]  /*3690*/  IMAD.IADD R3, R2, 0x1, R5 ;  /* 0x0000000102037824 */ /* 0x000fe200078e0205 */
[----:B------:R-:W-:Y:S02]  /*36a0*/  LOP3.LUT R21, R31, 0x1, RZ, 0xc, !PT ;  /* 0x000000011f157812 */ /* 0x000fe400078e0cff */
[----:B------:R-:W-:Y:S01]  /*36b0*/  LOP3.LUT R79, R37, 0x1, RZ, 0xc0, !PT ;  /* 0x00000001254f7812 */ /* 0x000fe200078ec0ff */
[----:B------:R-:W-:Y:S01]  /*36c0*/  IMAD.IADD R2, R4, 0x1, R3 ;  /* 0x0000000104027824 */ /* 0x000fe200078e0203 */
[----:B------:R-:W-:-:S03]  /*36d0*/  LOP3.LUT R80, R31, 0x1, RZ, 0xc0, !PT ;  /* 0x000000011f507812 */ /* 0x000fc600078ec0ff */
        /* <DEDUP_REMOVED lines=17> */
[----:B------:R-:W-:Y:S02]  /*37f0*/  LOP3.LUT R66, R58, 0x1, RZ, 0xc0, !PT ;  /* 0x000000013a427812 */ /* 0x000fe400078ec0ff */
[----:B0-----:R-:W-:Y:S02]  /*3800*/  LOP3.LUT R67, R57, 0x1, RZ, 0xc0, !PT ;  /* 0x0000000139437812 */ /* 0x001fe400078ec0ff */
[----:B------:R-:W-:Y:S01]  /*3810*/  LOP3.LUT R68, R56, 0x1, RZ, 0xc0, !PT ;  /* 0x0000000138447812 */ /* 0x000fe200078ec0ff */
[----:B------:R-:W0:Y:S04]  /*3820*/  LDS.128 R20, [UR4] ;  /* 0x00000004ff147984 */ /* 0x000e280008000c00 */
[----:B------:R-:W1:Y:S04]  /*3830*/  LDS.128 R24, [UR4+0x10] ;  /* 0x00001004ff187984 */ /* 0x000e680008000c00 */
[----:B------:R-:W2:Y:S01]  /*3840*/  LDS.64 R28, [UR4+0x20] ;  /* 0x00002004ff1c7984 */ /* 0x000ea20008000a00 */
        /* <DEDUP_REMOVED lines=11> */
[----:B------:R-:W-:Y:S01]  /*3900*/  IMAD.IADD R26, R26, 0x1, R25 ;  /* 0x000000011a1a7824 */ /* 0x000fe200078e0219 */
[----:B------:R-:W-:Y:S02]  /*3910*/  SEL R23, R81, RZ, P2 ;  /* 0x000000ff51177207 */ /* 0x000fe40001000000 */
[----:B------:R-:W-:Y:S01]  /*3920*/  SEL R20, R24, R20, !P0 ;  /* 0x0000001418147207 */ /* 0x000fe20004000000 */
[----:B------:R-:W-:Y:S01]  /*3930*/  IMAD.IADD R27, R27, 0x1, R26 ;  /* 0x000000011b1b7824 */ /* 0x000fe200078e021a */
[----:B------:R-:W-:-:S03]  /*3940*/  ISETP.NE.AND P0, PT, R65, 0x6, PT ;  /* 0x000000064100780c */ /* 0x000fc60003f05270 */
[----:B--2---:R-:W-:Y:S01]  /*3950*/  IMAD.IADD R28, R27, 0x1, R28 ;  /* 0x000000011b1c7824 */ /* 0x004fe200078e021c */
[----:B------:R-:W-:Y:S02]  /*3960*/  SEL R20, R25, R20, !P0 ;  /* 0x0000001419147207 */ /* 0x000fe40004000000 */
[----:B------:R-:W-:Y:S01]  /*3970*/  ISETP.NE.AND P0, PT, R65, 0x7, PT ;  /* 0x000000074100780c */ /* 0x000fe20003f05270 */
[----:B------:R-:W-:-:S03]  /*3980*/  IMAD.IADD R21, R29, 0x1, R28 ;  /* 0x000000011d157824 */ /* 0x000fc600078e021c */
[----:B------:R-:W-:Y:S02]  /*3990*/  SEL R20, R26, R20, !P0 ;  /* 0x000000141a147207 */ /* 0x000fe40004000000 */
[----:B------:R-:W-:Y:S02]  /*39a0*/  ISETP.NE.AND P0, PT, R65, 0x8, PT ;  /* 0x000000084100780c */ /* 0x000fe40003f05270 */
[----:B------:R-:W-:Y:S02]  /*39b0*/  LOP3.LUT R65, R59, 0x1, RZ, 0xc0, !PT ;  /* 0x000000013b417812 */ /* 0x000fe400078ec0ff */
[----:B------:R-:W-:Y:S02]  /*39c0*/  SEL R20, R27, R20, !P0 ;  /* 0x000000141b147207 */ /* 0x000fe40004000000 */
[----:B------:R-:W-:Y:S02]  /*39d0*/  ISETP.GT.U32.AND P0, PT, R63, 0x1f, PT ;  /* 0x0000001f3f00780c */ /* 0x000fe40003f04070 */
[----:B------:R-:W-:-:S02]  /*39e0*/  SEL R20, R28, R20, !P1 ;  /* 0x000000141c147207 */ /* 0x000fc40004800000 */
[----:B------:R-:W-:-:S03]  /*39f0*/  ISETP.GE.U32.AND P1, PT, R63, 0x20, PT ;  /* 0x000000203f00780c */ /* 0x000fc60003f26070 */
[----:B------:R-:W-:-:S05]  /*3a00*/  IMAD.IADD R24, R20, 0x1, R23 ;  /* 0x0000000114187824 */ /* 0x000fca00078e0217 */
[----:B------:R-:W-:Y:S01]  /*3a10*/  SEL R81, R81, R24, !P1 ;  /* 0x0000001851517207 */ /* 0x000fe20004800000 */
[----:B------:R-:W-:Y:S06]  /*3a20*/  @P0 BRA `(.L_x_850) ;  /* 0x0000000800b80947 */ /* 0x000fec0003800000 */
[----:B------:R-:W0:Y:S01]  /*3a30*/  LDC.64 R22, c[0x0][0x3a8] ;  /* 0x0000ea00ff167b82 */ /* 0x000e220000000a00 */
[----:B------:R-:W-:Y:S02]  /*3a40*/  ISETP.NE.AND P1, PT, R63, RZ, PT ;  /* 0x000000ff3f00720c */ /* 0x000fe40003f25270 */
        /* <DEDUP_REMOVED lines=13> */
.L_x_971:
[----:B------:R-:W-:Y:S05]  /*3b20*/  @!P0 BRA `(.L_x_852) ;  /* 0x00000000007c8947 */ /* 0x000fea0003800000 */
[----:B------:R-:W-:-:S07]  /*3b30*/  IMAD.MOV.U32 R27, RZ, RZ, 0x166 ;  /* 0x00000166ff1b7424 */ /* 0x000fce00078e00ff */
.L_x_854:
        /* <DEDUP_REMOVED lines=29> */
.L_x_974:
[----:B------:R-:W-:Y:S05]  /*3d10*/  @P0 BRA `(.L_x_854) ;  /* 0xfffffffc00880947 */ /* 0x000fea000383ffff */
.L_x_852:
        /* <DEDUP_REMOVED lines=24> */
[----:B0-----:R-:W-:Y:S02]  /*3ea0*/  SEL R22, R29, RZ, !P0 ;  /* 0x000000ff1d167207 */ /* 0x001fe40004000000 */
[----:B------:R-:W-:-:S03]  /*3eb0*/  ISETP.GT.AND P0, PT, R85, R28, PT ;  /* 0x0000001c5500720c */ /* 0x000fc60003f04270 */
[----:B------:R-:W-:Y:S02]  /*3ec0*/  IMAD.IADD R86, R93, 0x1, R22 ;  /* 0x000000015d567824 */ /* 0x000fe400078e0216 */
[----:B------:R-:W0:Y:S03]  /*3ed0*/  LDC.64 R22, c[0x0][0x3a8] ;  /* 0x0000ea00ff167b82 */ /* 0x000e260000000a00 */
[----:B------:R-:W1:Y:S01]  /*3ee0*/  SHFL.DOWN PT, R29, R86, 0x8, R28 ;  /* 0x09000000561d7989 */ /* 0x000e6200000e001c */
[----:B0-----:R-:W-:Y:S02]  /*3ef0*/  IADD3 R22, P3, PT, R22, 0x100, RZ ;  /* 0x0000010016167810 */ /* 0x001fe40007f7e0ff */
[----:B-1----:R-:W-:Y:S02]  /*3f00*/  SEL R29, R29, RZ, !P0 ;  /* 0x000000ff1d1d7207 */ /* 0x002fe40004000000 */
[----:B------:R-:W-:Y:S01]  /*3f10*/  ISETP.NE.AND P0, PT, R24, 0x65, PT ;  /* 0x000000651800780c */ /* 0x000fe20003f05270 */
[----:B------:R-:W-:-:S02]  /*3f20*/  IMAD.X R23, RZ, RZ, R23, P3 ;  /* 0x000000ffff177224 */ /* 0x000fc400018e0617 */
[----:B------:R-:W-:-:S05]  /*3f30*/  IMAD.IADD R89, R86, 0x1, R29 ;  /* 0x0000000156597824 */ /* 0x000fca00078e021d */
[----:B------:R-:W0:Y:S05]  /*3f40*/  SHFL.DOWN PT, R29, R89, 0x10, R28 ;  /* 0x0a000000591d7989 */ /* 0x000e2a00000e001c */
[----:B------:R-:W-:Y:S02]  /*3f50*/  VOTE.ALL P0, P0 ;  /* 0x0000000000ff7806 */ /* 0x000fe40000000000 */
[----:B0-----:R-:W-:-:S05]  /*3f60*/  SEL R86, R29, RZ, !P2 ;  /* 0x000000ff1d567207 */ /* 0x001fca0005000000 */
[----:B------:R-:W-:-:S07]  /*3f70*/  IMAD.IADD R86, R89, 0x1, R86 ;  /* 0x0000000159567824 */ /* 0x000fce00078e0256 */
.L_x_983:
[----:B------:R-:W-:Y:S05]  /*3f80*/  @!P0 BRA `(.L_x_856) ;  /* 0x0000000400248947 */ /* 0x000fea0003800000 */
[----:B------:R-:W-:-:S07]  /*3f90*/  IMAD.MOV.U32 R89, RZ, RZ, 0x166 ;  /* 0x00000166ff597424 */ /* 0x000fce00078e00ff */
.L_x_862:
        /* <DEDUP_REMOVED lines=8> */
.L_x_986:
[----:B------:R-:W-:Y:S05]  /*4020*/  @!P0 BRA `(.L_x_858) ;  /* 0x00000000007c8947 */ /* 0x000fea0003800000 */
[----:B------:R-:W-:-:S07]  /*4030*/  IMAD.MOV.U32 R27, RZ, RZ, R89 ;  /* 0x000000ffff1b7224 */ /* 0x000fce00078e0059 */
.L_x_860:
        /* <DEDUP_REMOVED lines=29> */
.L_x_989:
[----:B------:R-:W-:Y:S05]  /*4210*/  @P0 BRA `(.L_x_860) ;  /* 0xfffffffc00880947 */ /* 0x000fea000383ffff */
.L_x_858:
        /* <DEDUP_REMOVED lines=31> */
.L_x_998:
[----:B------:R-:W-:Y:S05]  /*4410*/  @P0 BRA `(.L_x_862) ;  /* 0xfffffff800e00947 */ /* 0x000fea000383ffff */
.L_x_856:
[----:B------:R-:W-:Y:S01]  /*4420*/  ISETP.NE.AND P0, PT, R64, RZ, PT ;  /* 0x000000ff4000720c */ /* 0x000fe20003f05270 */
[----:B------:R-:W0:Y:S01]  /*4430*/  @!P1 S2R R23, SR_CgaCtaId ;  /* 0x0000000000179919 */ /* 0x000e220000008800 */
[----:B------:R-:W-:Y:S01]  /*4440*/  @!P1 MOV R22, 0x400 ;  /* 0x0000040000169802 */ /* 0x000fe20000000f00 */
[----:B------:R-:W-:Y:S02]  /*4450*/  @!P1 IMAD.IADD R21, R21, 0x1, R86 ;  /* 0x0000000115159824 */ /* 0x000fe400078e0256 */
[----:B------:R-:W-:-:S05]  /*4460*/  @!P1 IMAD.MOV.U32 R20, RZ, RZ, 0x65 ;  /* 0x00000065ff149424 */ /* 0x000fca00078e00ff */
[----:B------:R1:W-:Y:S03]  /*4470*/  @!P1 ST.E.64.STRONG.GPU desc[UR8][R90.64+0x100], R20 ;  /* 0x000100145a009985 */ /* 0x0003e6000c10fb08 */
[----:B------:R-:W-:Y:S01]  /*4480*/  @!P0 MOV R24, 0x400 ;  /* 0x0000040000188802 */ /* 0x000fe20000000f00 */
[----:B------:R-:W2:Y:S01]  /*4490*/  @!P0 S2R R25, SR_CgaCtaId ;  /* 0x0000000000198919 */ /* 0x000ea20000008800 */
[----:B0-----:R-:W-:-:S05]  /*44a0*/  @!P1 LEA R22, R23, R22, 0x18 ;  /* 0x0000001617169211 */ /* 0x001fca00078ec0ff */
[----:B------:R1:W-:Y:S04]  /*44b0*/  @!P1 STS [R22+0x48], R21 ;  /* 0x0000481516009388 */ /* 0x0003e80000000800 */
[----:B------:R1:W-:Y:S01]  /*44c0*/  @!P1 STS [R22+0x44], R86 ;  /* 0x0000445616009388 */ /* 0x0003e20000000800 */
[----:B--2---:R-:W-:Y:S01]  /*44d0*/  @!P0 LEA R25, R25, R24, 0x18 ;  /* 0x0000001819198211 */ /* 0x004fe200078ec0ff */
[----:B------:R-:W-:Y:S02]  /*44e0*/  IMAD.MOV.U32 R24, RZ, RZ, R81 ;  /* 0x000000ffff187224 */ /* 0x000fe400078e0051 */
[----:B------:R-:W-:Y:S02]  /*44f0*/  @!P0 IMAD.MOV.U32 R24, RZ, RZ, R86 ;  /* 0x000000ffff188224 */ /* 0x000fe400078e0056 */
[----:B------:R1:W-:Y:S05]  /*4500*/  @!P0 STS [R25+0x34], R86 ;  /* 0x0000345619008388 */ /* 0x0003ea0000000800 */
.L_x_850:
[----:B------:R-:W-:Y:S05]  /*4510*/  WARPSYNC.ALL ;  /* 0x0000000000007948 */ /* 0x000fea0003800000 */
[----:B------:R-:W0:Y:S08]  /*4520*/  S2UR UR6, SR_CgaCtaId ;  /* 0x00000000000679c3 */ /* 0x000e300000008800 */
[----:B------:R-:W-:Y:S01]  /*4530*/  BAR.SYNC.DEFER_BLOCKING 0x0 ;  /* 0x0000000000007b1d */ /* 0x000fe20000010000 */
[----:B------:R-:W-:-:S02]  /*4540*/  ISETP.NE.AND P0, PT, R63, RZ, PT ;  /* 0x000000ff3f00720c */ /* 0x000fc40003f05270 */
[----:B-1----:R-:W-:Y:S02]  /*4550*/  LOP3.LUT R25, R62, 0x1, RZ, 0xc0, !PT ;  /* 0x000000013e197812 */ /* 0x002fe400078ec0ff */
[----:B------:R-:W-:Y:S01]  /*4560*/  LOP3.LUT R26, R61, 0x1, RZ, 0xc0, !PT ;  /* 0x000000013d1a7812 */ /* 0x000fe200078ec0ff */
[----:B------:R-:W-:Y:S01]  /*4570*/  UMOV UR5, 0x400 ;  /* 0x0000040000057882 */ /* 0x000fe20000000000 */
[----:B------:R-:W-:Y:S02]  /*4580*/  ISETP.NE.U32.AND P1, PT, R25, 0x1, PT ;  /* 0x000000011900780c */ /* 0x000fe40003f25070 */
[----:B------:R-:W-:Y:S02]  /*4590*/  ISETP.NE.U32.AND P2, PT, R26, 0x1, PT ;  /* 0x000000011a00780c */ /* 0x000fe40003f45070 */
[----:B------:R-:W-:Y:S02]  /*45a0*/  ISETP.NE.AND P3, PT, R82, RZ, PT ;  /* 0x000000ff5200720c */ /* 0x000fe40003f65270 */
[----:B------:R-:W-:-:S02]  /*45b0*/  ISETP.NE.AND P4, PT, R65, RZ, PT ;  /* 0x000000ff4100720c */ /* 0x000fc40003f85270 */
[----:B------:R-:W-:Y:S02]  /*45c0*/  ISETP.NE.AND P6, PT, R67, RZ, PT ;  /* 0x000000ff4300720c */ /* 0x000fe40003fc5270 */
[----:B------:R-:W-:Y:S01]  /*45d0*/  ISETP.NE.AND P5, PT, R66, RZ, PT ;  /* 0x000000ff4200720c */ /* 0x000fe20003fa5270 */
[----:B0-----:R-:W-:Y:S01]  /*45e0*/  ULEA UR5, UR6, UR5, 0x18 ;  /* 0x0000000506057291 */ /* 0x001fe2000f8ec0ff */
[----:B------:R-:W0:Y:S08]  /*45f0*/  LDCU.64 UR6, c[0x0][0x398] ;  /* 0x00007300ff0677ac */ /* 0x000e300008000a00 */
[----:B------:R-:W1:Y:S04]  /*4600*/  LDS R21, [UR5+0x34] ;  /* 0x00003405ff157984 */ /* 0x000e680008000800 */
[----:B------:R-:W2:Y:S04]  /*4610*/  LDS R20, [UR5+0x4c] ;  /* 0x00004c05ff147984 */ /* 0x000ea80008000800 */
[----:B------:R-:W3:Y:S01]  /*4620*/  LDS R22, [UR5+0x44] ;  /* 0x00004405ff167984 */ /* 0x000ee20008000800 */
[----:B-1----:R-:W-:Y:S01]  /*4630*/  SEL R21, R21, RZ, P0 ;  /* 0x000000ff15157207 */ /* 0x002fe20000000000 */
[----:B------:R-:W-:Y:S01]  /*4640*/  BAR.SYNC.DEFER_BLOCKING 0x0 ;  /* 0x0000000000007b1d */ /* 0x000fe20000010000 */
[----:B------:R-:W-:-:S03]  /*4650*/  ISETP.NE.AND P0, PT, R68, RZ, PT ;  /* 0x000000ff4400720c */ /* 0x000fc60003f05270 */
[----:B------:R-:W-:Y:S01]  /*4660*/  IMAD.IADD R21, R21, 0x1, R24 ;  /* 0x0000000115157824 */ /* 0x000fe200078e0218 */
[----:B--2---:R-:W-:Y:S01]  /*4670*/  IADD3 R24, PT, PT, -R20, 0x17c0, RZ ;  /* 0x000017c014187810 */ /* 0x004fe20007ffe1ff */
[--C-:B---3--:R-:W-:Y:S01]  /*4680*/  IMAD.IADD R0, R0, 0x1, -R22.reuse ;  /* 0x0000000100007824 */ /* 0x108fe200078e0a16 */
[--C-:B------:R-:W-:Y:S01]  /*4690*/  IADD3 R20, PT, PT, R63, R20, R22.reuse ;  /* 0x000000143f147210 */ /* 0x100fe20007ffe016 */
[----:B------:R-:W-:Y:S01]  /*46a0*/  IMAD.IADD R23, R21, 0x1, -R22 ;  /* 0x0000000115177824 */ /* 0x000fe200078e0a16 */
[C---:B------:R-:W-:Y:S01]  /*46b0*/  IADD3 R28, PT, PT, R22.reuse, -R21, -R49 ;  /* 0x80000015161c7210 */ /* 0x040fe20007ffe831 */
[--C-:B------:R-:W-:Y:S01]  /*46c0*/  IMAD.IADD R41, R41, 0x1, R21.reuse ;  /* 0x0000000129297824 */ /* 0x100fe200078e0215 */
[C---:B------:R-:W-:Y:S01]  /*46d0*/  IADD3 R64, PT, PT, R22.reuse, -R45, -R21 ;  /* 0x8000002d16407210 */ /* 0x040fe20007ffe815 */
[C---:B------:R-:W-:Y:S01]  /*46e0*/  IMAD R25, R63.reuse, 0x13, -R23 ;  /* 0x000000133f197824 */ /* 0x040fe200078e0a17 */
[----:B------:R-:W-:Y:S01]  /*46f0*/  IADD3 R38, PT, PT, R22, -R38, -R21 ;  /* 0x8000002616267210 */ /* 0x000fe20007ffe815 */
[----:B------:R-:W-:Y:S01]  /*4700*/  IMAD.IADD R26, R24, 0x1, R23 ;  /* 0x00000001181a7824 */ /* 0x000fe200078e0217 */
[C-C-:B------:R-:W-:Y:S01]  /*4710*/  IADD3 R32, PT, PT, R22.reuse, -R32, -R21.reuse ;  /* 0x8000002016207210 */ /* 0x140fe20007ffe815 */
[C---:B------:R-:W-:Y:S01]  /*4720*/  IMAD R28, R63.reuse, 0x13, R28 ;  /* 0x000000133f1c7824 */ /* 0x040fe200078e021c */
[----:B------:R-:W-:Y:S01]  /*4730*/  IADD3 R70, PT, PT, R22, -R2, -R21 ;  /* 0x8000000216467210 */ /* 0x000fe20007ffe815 */
[----:B------:R-:W-:Y:S01]  /*4740*/  IMAD R64, R63, 0x13, R64 ;  /* 0x000000133f407824 */ /* 0x000fe200078e0240 */
[----:B------:R-:W-:Y:S01]  /*4750*/  SEL R23, R25, R26, !P1 ;  /* 0x0000001a19177207 */ /* 0x000fe20004800000 */
[----:B------:R-:W-:Y:S01]  /*4760*/  IMAD.IADD R26, R49, 0x1, R26 ;  /* 0x00000001311a7824 */ /* 0x000fe200078e021a */
[----:B------:R-:W-:Y:S01]  /*4770*/  ISETP.NE.AND P1, PT, R69, RZ, PT ;  /* 0x000000ff4500720c */ /* 0x000fe20003f25270 */
[----:B------:R-:W-:Y:S01]  /*4780*/  VIADD R25, R28, 0x1 ;  /* 0x000000011c197836 */ /* 0x000fe20000000000 */
[----:B------:R-:W-:Y:S01]  /*4790*/  LEA R23, R23, UR5, 0x2 ;  /* 0x0000000517177c11 */ /* 0x000fe2000f8e10ff */
[----:B------:R-:W-:Y:S01]  /*47a0*/  IMAD.IADD R27, R48, 0x1, R26 ;  /* 0x00000001301b7824 */ /* 0x000fe200078e021a */
[C---:B------:R-:W-:Y:S01]  /*47b0*/  IADD3 R48, PT, PT, R22.reuse, -R41, -R43 ;  /* 0x8000002916307210 */ /* 0x040fe20007ffe82b */
[----:B------:R-:W-:Y:S01]  /*47c0*/  IMAD.IADD R28, R22, 0x1, -R41 ;  /* 0x00000001161c7824 */ /* 0x000fe200078e0a29 */
[----:B------:R-:W-:Y:S01]  /*47d0*/  SEL R25, R25, R26, !P2 ;  /* 0x0000001a19197207 */ /* 0x000fe20005000000 */
[----:B------:R-:W-:Y:S01]  /*47e0*/  VIADD R26, R64, 0x2 ;  /* 0x00000002401a7836 */ /* 0x000fe20000000000 */
[----:B------:R-:W-:Y:S01]  /*47f0*/  ISETP.NE.AND P2, PT, R71, RZ, PT ;  /* 0x000000ff4700720c */ /* 0x000fe20003f45270 */
[----:B------:R-:W-:Y:S01]  /*4800*/  IMAD.IADD R46, R46, 0x1, R27 ;  /* 0x000000012e2e7824 */ /* 0x000fe200078e021b */
[--C-:B------:R-:W-:Y:S01]  /*4810*/  IADD3 R68, PT, PT, R22, -R3, -R21.reuse ;  /* 0x8000000316447210 */ /* 0x100fe20007ffe815 */
[----:B------:R-:W-:Y:S01]  /*4820*/  IMAD R28, R63, 0x13, R28 ;  /* 0x000000133f1c7824 */ /* 0x000fe200078e021c */
[----:B------:R-:W-:Y:S01]  /*4830*/  SEL R26, R27, R26, !P3 ;  /* 0x0000001a1b1a7207 */ /* 0x000fe20005800000 */
[----:B------:R-:W-:Y:S01]  /*4840*/  IMAD.IADD R43, R43, 0x1, R46 ;  /* 0x000000012b2b7824 */ /* 0x000fe200078e022e */
[----:B------:R-:W-:Y:S01]  /*4850*/  ISETP.NE.AND P3, PT, R72, RZ, PT ;  /* 0x000000ff4800720c */ /* 0x000fe20003f65270 */
[----:B------:R-:W-:Y:S01]  /*4860*/  VIADD R27, R28, 0x3 ;  /* 0x000000031c1b7836 */ /* 0x000fe20000000000 */
[----:B------:R-:W-:Y:S01]  /*4870*/  LEA R2, R25, UR5, 0x2 ;  /* 0x0000000519027c11 */ /* 0x000fe2000f8e10ff */
[----:B------:R-:W-:Y:S01]  /*4880*/  IMAD R38, R63, 0x13, R38 ;  /* 0x000000133f267824 */ /* 0x000fe200078e0226 */
[----:B------:R-:W-:Y:S01]  /*4890*/  IADD3 R64, PT, PT, R22, -R6, -R21 ;  /* 0x8000000616407210 */ /* 0x000fe20007ffe815 */
[----:B------:R-:W-:Y:S01]  /*48a0*/  IMAD.IADD R42, R42, 0x1, R43 ;  /* 0x000000012a2a7824 */ /* 0x000fe200078e022b */
[----:B------:R-:W-:Y:S01]  /*48b0*/  SEL R27, R46, R27, !P4 ;  /* 0x0000001b2e1b7207 */ /* 0x000fe20006000000 */
[----:B------:R-:W-:Y:S01]  /*48c0*/  VIADD R29, R38, 0x5 ;  /* 0x00000005261d7836 */ /* 0x000fe20000000000 */
[C-C-:B------:R-:W-:Y:S01]  /*48d0*/  IADD3 R38, PT, PT, R22.reuse, -R19, -R21.reuse ;  /* 0x8000001316267210 */ /* 0x140fe20007ffe815 */
[----:B------:R-:W-:Y:S01]  /*48e0*/  IMAD.IADD R39, R39, 0x1, R42 ;  /* 0x0000000127277824 */ /* 0x000fe200078e022a */
[----:B------:R-:W-:Y:S01]  /*48f0*/  IADD3 R46, PT, PT, R22, -R35, -R21 ;  /* 0x80000023162e7210 */ /* 0x000fe20007ffe815 */
[C---:B------:R-:W-:Y:S01]  /*4900*/  IMAD R48, R63.reuse, 0x13, R48 ;  /* 0x000000133f307824 */ /* 0x040fe200078e0230 */
[----:B------:R-:W-:Y:S01]  /*4910*/  SEL R29, R42, R29, !P6 ;  /* 0x0000001d2a1d7207 */ /* 0x000fe20007000000 */
[----:B------:R-:W-:Y:S01]  /*4920*/  IMAD.IADD R36, R36, 0x1, R39 ;  /* 0x0000000124247824 */ /* 0x000fe200078e0227 */
[--C-:B------:R-:W-:Y:S01]  /*4930*/  IADD3 R42, PT, PT, R22, -R17, -R21.reuse ;  /* 0x80000011162a7210 */ /* 0x100fe20007ffe815 */
[----:B------:R-:W-:Y:S01]  /*4940*/  IMAD R38, R63, 0x13, R38 ;  /* 0x000000133f267824 */ /* 0x000fe200078e0226 */
[----:B------:R-:W-:Y:S01]  /*4950*/  ISETP.NE.AND P6, PT, R75, RZ, PT ;  /* 0x000000ff4b00720c */ /* 0x000fe20003fc5270 */
[----:B------:R-:W-:Y:S01]  /*4960*/  IMAD R46, R63, 0x13, R46 ;  /* 0x000000133f2e7824 */ /* 0x000fe200078e022e */
[----:B------:R-:W-:Y:S01]  /*4970*/  ISETP.NE.AND P4, PT, R73, RZ, PT ;  /* 0x000000ff4900720c */ /* 0x000fe20003f85270 */
[----:B------:R-:W-:Y:S01]  /*4980*/  IMAD.IADD R33, R33, 0x1, R36 ;  /* 0x0000000121217824 */ /* 0x000fe200078e0224 */
[----:B------:R-:W-:Y:S01]  /*4990*/  LEA R3, R26, UR5, 0x2 ;  /* 0x000000051a037c11 */ /* 0x000fe2000f8e10ff */
[----:B------:R-:W-:Y:S01]  /*49a0*/  VIADD R38, R38, 0x8 ;  /* 0x0000000826267836 */ /* 0x000fe20000000000 */
[----:B------:R-:W-:Y:S01]  /*49b0*/  IADD3 R66, PT, PT, R22, -R5, -R21 ;  /* 0x8000000516427210 */ /* 0x000fe20007ffe815 */
[----:B------:R-:W-:Y:S01]  /*49c0*/  VIADD R46, R46, 0x6 ;  /* 0x000000062e2e7836 */ /* 0x000fe20000000000 */
[----:B------:R-:W-:Y:S01]  /*49d0*/  LEA R6, R27, UR5, 0x2 ;  /* 0x000000051b067c11 */ /* 0x000fe2000f8e10ff */
[----:B------:R-:W-:Y:S01]  /*49e0*/  IMAD R42, R63, 0x13, R42 ;  /* 0x000000133f2a7824 */ /* 0x000fe200078e022a */
[----:B------:R-:W-:Y:S01]  /*49f0*/  SEL R38, R33, R38, !P2 ;  /* 0x0000002621267207 */ /* 0x000fe20005000000 */
[----:B------:R-:W-:Y:S01]  /*4a00*/  IMAD.IADD R33, R30, 0x1, R33 ;  /* 0x000000011e217824 */ /* 0x000fe200078e0221 */
[----:B------:R-:W-:Y:S01]  /*4a10*/  SEL R19, R39, R46, !P0 ;  /* 0x0000002e27137207 */ /* 0x000fe20004000000 */
[----:B------:R-:W-:Y:S01]  /*4a20*/  VIADD R42, R42, 0x9 ;  /* 0x000000092a2a7836 */ /* 0x000fe20000000000 */
[C-C-:B------:R-:W-:Y:S01]  /*4a30*/  IADD3 R46, PT, PT, R22.reuse, -R13, -R21.reuse ;  /* 0x8000000d162e7210 */ /* 0x140fe20007ffe815 */
[----:B------:R-:W-:Y:S01]  /*4a40*/  IMAD R32, R63, 0x13, R32 ;  /* 0x000000133f207824 */ /* 0x000fe200078e0220 */
[--C-:B------:R-:W-:Y:S01]  /*4a50*/  IADD3 R30, PT, PT, R22, -R9, -R21.reuse ;  /* 0x80000009161e7210 */ /* 0x100fe20007ffe815 */
[----:B------:R-:W-:Y:S01]  /*4a60*/  VIADD R28, R48, 0x4 ;  /* 0x00000004301c7836 */ /* 0x000fe20000000000 */
[----:B------:R-:W-:Y:S01]  /*4a70*/  SEL R42, R33, R42, !P3 ;  /* 0x0000002a212a7207 */ /* 0x000fe20005800000 */
[----:B------:R-:W-:Y:S01]  /*4a80*/  IMAD R46, R63, 0x13, R46 ;  /* 0x000000133f2e7824 */ /* 0x000fe200078e022e */
[----:B------:R-:W-:Y:S01]  /*4a90*/  IADD3 R48, PT, PT, R22, -R7, -R21 ;  /* 0x8000000716307210 */ /* 0x000fe20007ffe815 */
[----:B------:R-:W-:Y:S01]  /*4aa0*/  IMAD.IADD R33, R18, 0x1, R33 ;  /* 0x0000000112217824 */ /* 0x000fe200078e0221 */
[----:B------:R-:W-:Y:S01]  /*4ab0*/  IADD3 R18, PT, PT, R22, -R11, -R21 ;  /* 0x8000000b16127210 */ /* 0x000fe20007ffe815 */
[----:B------:R-:W-:Y:S01]  /*4ac0*/  VIADD R32, R32, 0x7 ;  /* 0x0000000720207836 */ /* 0x000fe20000000000 */
[----:B------:R-:W-:Y:S01]  /*4ad0*/  SEL R28, R43, R28, !P5 ;  /* 0x0000001c2b1c7207 */ /* 0x000fe20006800000 */
[----:B------:R-:W-:Y:S01]  /*4ae0*/  VIADD R46, R46, 0xb ;  /* 0x0000000b2e2e7836 */ /* 0x000fe20000000000 */
[----:B------:R-:W-:Y:S01]  /*4af0*/  ISETP.NE.AND P5, PT, R74, RZ, PT ;  /* 0x000000ff4a00720c */ /* 0x000fe20003fa5270 */
[----:B------:R-:W-:Y:S01]  /*4b00*/  IMAD.IADD R13, R16, 0x1, R33 ;  /* 0x00000001100d7824 */ /* 0x000fe200078e0221 */
[----:B------:R-:W-:Y:S01]  /*4b10*/  SEL R32, R36, R32, !P1 ;  /* 0x0000002024207207 */ /* 0x000fe20004800000 */
        /* <DEDUP_REMOVED lines=8> */
[----:B------:R-:W-:Y:S01]  /*4ba0*/  IMAD R36, R63, 0x13, R36 ;  /* 0x000000133f247824 */ /* 0x000fe200078e0224 */
[----:B------:R-:W-:Y:S01]  /*4bb0*/  STS [R23], R62 ;  /* 0x0000003e17007388 */ /* 0x000fe20000000800 */
[----:B------:R-:W-:Y:S01]  /*4bc0*/  VIADD R30, R30, 0xd ;  /* 0x0000000d1e1e7836 */ /* 0x000fe20000000000 */
[----:B------:R-:W-:Y:S01]  /*4bd0*/  SEL R18, R13, R18, !P6 ;  /* 0x000000120d127207 */ /* 0x000fe20007000000 */
[----:B------:R-:W-:Y:S01]  /*4be0*/  IMAD.IADD R13, R12, 0x1, R13 ;  /* 0x000000010c0d7824 */ /* 0x000fe200078e020d */
[----:B------:R-:W-:Y:S01]  /*4bf0*/  LEA R16, R29, UR5, 0x2 ;  /* 0x000000051d107c11 */ /* 0x000fe2000f8e10ff */
[----:B------:R-:W-:Y:S01]  /*4c00*/  VIADD R36, R36, 0xa ;  /* 0x0000000a24247836 */ /* 0x000fe20000000000 */
[----:B------:R-:W-:Y:S01]  /*4c10*/  STS [R2], R61 ;  /* 0x0000003d02007388 */ /* 0x000fe20000000800 */
[----:B------:R-:W-:Y:S01]  /*4c20*/  IMAD R48, R63, 0x13, R48 ;  /* 0x000000133f307824 */ /* 0x000fe200078e0230 */
[----:B------:R-:W-:Y:S01]  /*4c30*/  SEL R30, R13, R30, !P0 ;  /* 0x0000001e0d1e7207 */ /* 0x000fe20004000000 */
[----:B------:R-:W-:Y:S01]  /*4c40*/  IMAD.IADD R13, R10, 0x1, R13 ;  /* 0x000000010a0d7824 */ /* 0x000fe200078e020d */
[----:B------:R-:W-:Y:S01]  /*4c50*/  SEL R36, R33, R36, !P4 ;  /* 0x0000002421247207 */ /* 0x000fe20006000000 */
[----:B------:R-:W-:Y:S01]  /*4c60*/  VIADD R48, R48, 0xe ;  /* 0x0000000e30307836 */ /* 0x000fe20000000000 */
[----:B------:R-:W-:Y:S01]  /*4c70*/  LEA R19, R19, UR5, 0x2 ;  /* 0x0000000513137c11 */ /* 0x000fe2000f8e10ff */
[----:B------:R1:W-:Y:S01]  /*4c80*/  STS [R3], R60 ;  /* 0x0000003c03007388 */ /* 0x0003e20000000800 */
[----:B------:R-:W-:Y:S01]  /*4c90*/  ISETP.NE.AND P1, PT, R77, RZ, PT ;  /* 0x000000ff4d00720c */ /* 0x000fe20003f25270 */
[C---:B------:R-:W-:Y:S01]  /*4ca0*/  IMAD R64, R63.reuse, 0x13, R64 ;  /* 0x000000133f407824 */ /* 0x040fe200078e0240 */
[----:B------:R-:W-:Y:S01]  /*4cb0*/  LEA R32, R32, UR5, 0x2 ;  /* 0x0000000520207c11 */ /* 0x000fe2000f8e10ff */
[----:B------:R2:W-:Y:S01]  /*4cc0*/  STS [R6], R59 ;  /* 0x0000003b06007388 */ /* 0x0005e20000000800 */
[----:B------:R-:W-:Y:S01]  /*4cd0*/  LEA R7, R38, UR5, 0x2 ;  /* 0x0000000526077c11 */ /* 0x000fe2000f8e10ff */
[----:B------:R-:W-:Y:S01]  /*4ce0*/  IMAD R66, R63, 0x13, R66 ;  /* 0x000000133f427824 */ /* 0x000fe200078e0242 */
[----:B------:R-:W-:Y:S01]  /*4cf0*/  LEA R42, R42, UR5, 0x2 ;  /* 0x000000052a2a7c11 */ /* 0x000fe2000f8e10ff */
[----:B------:R3:W-:Y:S01]  /*4d00*/  STS [R5], R58 ;  /* 0x0000003a05007388 */ /* 0x0007e20000000800 */
[----:B------:R-:W-:Y:S01]  /*4d10*/  SEL R48, R13, R48, !P1 ;  /* 0x000000300d307207 */ /* 0x000fe20004800000 */
[----:B------:R-:W-:Y:S01]  /*4d20*/  IMAD.IADD R13, R8, 0x1, R13 ;  /* 0x00000001080d7824 */ /* 0x000fe200078e020d */
[----:B-1----:R-:W-:Y:S01]  /*4d30*/  LEA R3, R36, UR5, 0x2 ;  /* 0x0000000524037c11 */ /* 0x002fe2000f8e10ff */
[----:B------:R-:W-:Y:S01]  /*4d40*/  STS [R16], R57 ;  /* 0x0000003910007388 */ /* 0x000fe20000000800 */
[----:B------:R-:W-:Y:S01]  /*4d50*/  LOP3.LUT R2, R40, 0x1, RZ, 0xc, !PT ;  /* 0x0000000128027812 */ /* 0x000fe200078e0cff */
[----:B------:R-:W-:Y:S01]  /*4d60*/  IMAD R68, R63, 0x13, R68 ;  /* 0x000000133f447824 */ /* 0x000fe200078e0244 */
[----:B------:R-:W-:Y:S01]  /*4d70*/  ISETP.NE.AND P4, PT, R80, RZ, PT ;  /* 0x000000ff5000720c */ /* 0x000fe20003f85270 */
[----:B------:R-:W-:Y:S01]  /*4d80*/  STS [R19], R56 ;  /* 0x0000003813007388 */ /* 0x000fe20000000800 */
[----:B--2---:R-:W-:Y:S01]  /*4d90*/  LOP3.LUT R6, R37, 0x1, RZ, 0xc, !PT ;  /* 0x0000000125067812 */ /* 0x004fe200078e0cff */
[----:B------:R-:W-:Y:S01]  /*4da0*/  VIADD R64, R64, 0xf ;  /* 0x0000000f40407836 */ /* 0x000fe20000000000 */
[----:B------:R-:W-:Y:S01]  /*4db0*/  LOP3.LUT R15, R34, 0x1, RZ, 0xc0, !PT ;  /* 0x00000001220f7812 */ /* 0x000fe200078ec0ff */
[----:B------:R-:W-:Y:S01]  /*4dc0*/  STS [R32], R55 ;  /* 0x0000003720007388 */ /* 0x000fe20000000800 */
[----:B------:R-:W-:Y:S01]  /*4dd0*/  ISETP.NE.AND P2, PT, R78, RZ, PT ;  /* 0x000000ff4e00720c */ /* 0x000fe20003f45270 */
[----:B------:R-:W-:Y:S01]  /*4de0*/  VIADD R66, R66, 0x10 ;  /* 0x0000001042427836 */ /* 0x000fe20000000000 */
[----:B------:R-:W-:Y:S01]  /*4df0*/  ISETP.NE.AND P3, PT, R79, RZ, PT ;  /* 0x000000ff4f00720c */ /* 0x000fe20003f65270 */
[----:B------:R-:W-:Y:S01]  /*4e00*/  STS [R7], R54 ;  /* 0x0000003607007388 */ /* 0x000fe20000000800 */
[----:B------:R-:W-:Y:S01]  /*4e10*/  LEA R46, R46, UR5, 0x2 ;  /* 0x000000052e2e7c11 */ /* 0x000fe2000f8e10ff */
[----:B------:R-:W-:Y:S01]  /*4e20*/  IMAD R70, R63, 0x13, R70 ;  /* 0x000000133f467824 */ /* 0x000fe200078e0246 */
[----:B------:R-:W-:Y:S01]  /*4e30*/  ISETP.NE.U32.AND P5, PT, R15, 0x1, PT ;  /* 0x000000010f00780c */ /* 0x000fe20003fa5070 */
[----:B------:R-:W-:Y:S01]  /*4e40*/  STS [R42], R53 ;  /* 0x000000352a007388 */ /* 0x000fe20000000800 */
[----:B------:R-:W-:Y:S01]  /*4e50*/  VIADD R68, R68, 0x11 ;  /* 0x0000001144447836 */ /* 0x000fe20000000000 */
[----:B---3--:R-:W-:Y:S01]  /*4e60*/  LEA R5, R18, UR5, 0x2 ;  /* 0x0000000512057c11 */ /* 0x008fe2000f8e10ff */
[----:B------:R-:W-:Y:S01]  /*4e70*/  VIADD R70, R70, 0x12 ;  /* 0x0000001246467836 */ /* 0x000fe20000000000 */
[----:B------:R1:W-:Y:S01]  /*4e80*/  STS [R3], R52 ;  /* 0x0000003403007388 */ /* 0x0003e20000000800 */
[----:B------:R-:W-:Y:S01]  /*4e90*/  SEL R64, R13, R64, !P2 ;  /* 0x000000400d407207 */ /* 0x000fe20005000000 */
[C---:B------:R-:W-:Y:S01]  /*4ea0*/  VIADD R21, R63.reuse, 0x3c0 ;  /* 0x000003c03f157836 */ /* 0x040fe20000000000 */
[----:B------:R-:W-:Y:S01]  /*4eb0*/  LEA R30, R30, UR5, 0x2 ;  /* 0x000000051e1e7c11 */ /* 0x000fe2000f8e10ff */
[----:B------:R-:W-:Y:S01]  /*4ec0*/  STS [R46], R51 ;  /* 0x000000332e007388 */ /* 0x000fe20000000800 */
[C---:B------:R-:W-:Y:S01]  /*4ed0*/  LEA R10, R63.reuse, UR5, 0x2 ;  /* 0x000000053f0a7c11 */ /* 0x040fe2000f8e10ff */
[C---:B------:R-:W-:Y:S01]  /*4ee0*/  VIADD R23, R63.reuse, 0x500 ;  /* 0x000005003f177836 */ /* 0x040fe20000000000 */
[C---:B------:R-:W-:Y:S01]  /*4ef0*/  ISETP.GE.AND P0, PT, R63.reuse, R24, PT ;  /* 0x000000183f00720c */ /* 0x040fe20003f06270 */
[----:B------:R2:W-:Y:S01]  /*4f00*/  STS [R5], R50 ;  /* 0x0000003205007388 */ /* 0x0005e20000000800 */
[----:B------:R-:W-:-:S02]  /*4f10*/  VIADD R25, R63, 0x640 ;  /* 0x000006403f197836 */ /* 0x000fc40000000000 */
[----:B-1----:R-:W-:Y:S01]  /*4f20*/  IMAD.IADD R3, R2, 0x1, R13 ;  /* 0x0000000102037824 */ /* 0x002fe200078e020d */
[----:B------:R-:W-:Y:S01]  /*4f30*/  STS [R30], R47 ;  /* 0x0000002f1e007388 */ /* 0x000fe20000000800 */
[----:B------:R-:W-:Y:S01]  /*4f40*/  VIADD R13, R63, 0x280 ;  /* 0x000002803f0d7836 */ /* 0x000fe20000000000 */
[----:B------:R-:W-:Y:S01]  /*4f50*/  ISETP.GE.AND P6, PT, R25, R24, PT ;  /* 0x000000181900720c */ /* 0x000fe20003fc6270 */
[----:B------:R-:W-:Y:S01]  /*4f60*/  IMAD.IADD R7, R6, 0x1, R3 ;  /* 0x0000000106077824 */ /* 0x000fe200078e0203 */
[----:B------:R-:W-:Y:S01]  /*4f70*/  SEL R66, R3, R66, !P3 ;  /* 0x0000004203427207 */ /* 0x000fe20005800000 */
[C---:B------:R-:W-:Y:S01]  /*4f80*/  VIADD R29, R63.reuse, 0xa00 ;  /* 0x00000a003f1d7836 */ /* 0x040fe20000000000 */
[----:B------:R-:W-:Y:S01]  /*4f90*/  LEA R3, R48, UR5, 0x2 ;  /* 0x0000000530037c11 */ /* 0x000fe2000f8e10ff */
[----:B------:R-:W-:Y:S01]  /*4fa0*/  @!P4 IMAD.IADD R70, R4, 0x1, R7 ;  /* 0x000000010446c824 */ /* 0x000fe200078e0207 */
[----:B------:R-:W-:Y:S01]  /*4fb0*/  SEL R68, R68, R7, !P5 ;  /* 0x0000000744447207 */ /* 0x000fe20006800000 */
[C---:B------:R-:W-:Y:S01]  /*4fc0*/  VIADD R25, R63.reuse, 0x780 ;  /* 0x000007803f197836 */ /* 0x040fe20000000000 */
[----:B--2---:R-:W-:Y:S01]  /*4fd0*/  LEA R5, R64, UR5, 0x2 ;  /* 0x0000000540057c11 */ /* 0x004fe2000f8e10ff */
[----:B------:R1:W-:Y:S01]  /*4fe0*/  STS [R3], R44 ;  /* 0x0000002c03007388 */ /* 0x0003e20000000800 */
[----:B------:R-:W-:Y:S01]  /*4ff0*/  LEA R66, R66, UR5, 0x2 ;  /* 0x0000000542427c11 */ /* 0x000fe2000f8e10ff */
[----:B------:R-:W2:Y:S01]  /*5000*/  @!P0 LDC.64 R6, c[0x0][0x398] ;  /* 0x0000e600ff068b82 */ /* 0x000ea20000000a00 */
[----:B------:R-:W-:Y:S01]  /*5010*/  LEA R9, R68, UR5, 0x2 ;  /* 0x0000000544097c11 */ /* 0x000fe2000f8e10ff */
[----:B------:R3:W-:Y:S01]  /*5020*/  STS [R5], R40 ;  /* 0x0000002805007388 */ /* 0x0007e20000000800 */
[----:B------:R-:W-:Y:S01]  /*5030*/  LEA R70, R70, UR5, 0x2 ;  /* 0x0000000546467c11 */ /* 0x000fe2000f8e10ff */
[----:B------:R-:W-:Y:S01]  /*5040*/  VIADD R27, R63, 0x8c0 ;  /* 0x000008c03f1b7836 */ /* 0x000fe20000000000 */
[-C--:B------:R-:W-:Y:S01]  /*5050*/  ISETP.GE.AND P4, PT, R21, R24.reuse, PT ;  /* 0x000000181500720c */ /* 0x080fe20003f86270 */
[----:B------:R-:W-:Y:S01]  /*5060*/  STS [R66], R37 ;  /* 0x0000002542007388 */ /* 0x000fe20000000800 */
[-C--:B------:R-:W-:Y:S01]  /*5070*/  ISETP.GE.AND P3, PT, R13, R24.reuse, PT ;  /* 0x000000180d00720c */ /* 0x080fe20003f66270 */
[C---:B------:R-:W-:Y:S01]  /*5080*/  @!P0 IMAD.IADD R13, R0.reuse, 0x1, R63 ;  /* 0x00000001000d8824 */ /* 0x040fe200078e023f */
[C---:B-1----:R-:W-:Y:S01]  /*5090*/  IADD3 R3, P1, PT, R0.reuse, R63, RZ ;  /* 0x0000003f00037210 */ /* 0x042fe20007f3e0ff */
[----:B------:R1:W-:Y:S01]  /*50a0*/  STS [R9], R34 ;  /* 0x0000002209007388 */ /* 0x0003e20000000800 */
[----:B------:R-:W-:Y:S01]  /*50b0*/  ISETP.GE.AND P5, PT, R23, R24, PT ;  /* 0x000000181700720c */ /* 0x000fe20003fa6270 */
[----:B---3--:R-:W3:Y:S01]  /*50c0*/  LDC.64 R4, c[0x0][0x390] ;  /* 0x0000e400ff047b82 */ /* 0x008ee20000000a00 */
[----:B------:R-:W-:Y:S01]  /*50d0*/  LEA.HI.X.SX32 R8, R0, RZ, 0x1, P1 ;  /* 0x000000ff00087211 */ /* 0x000fe200008f0eff */
[----:B------:R-:W-:Y:S06]  /*50e0*/  STS [R70], R31 ;  /* 0x0000001f46007388 */ /* 0x000fec0000000800 */
[----:B------:R-:W-:Y:S01]  /*50f0*/  BAR.SYNC.DEFER_BLOCKING 0x0 ;  /* 0x0000000000007b1d */ /* 0x000fe20000010000 */
[----:B0-----:R-:W-:Y:S01]  /*5100*/  LEA R2, P1, R3, UR6, 0x2 ;  /* 0x0000000603027c11 */ /* 0x001fe2000f8210ff */
[----:B-1----:R-:W-:-:S02]  /*5110*/  VIADD R9, R63, 0x140 ;  /* 0x000001403f097836 */ /* 0x002fc40000000000 */
[----:B------:R-:W-:Y:S01]  /*5120*/  VIADD R35, R63, 0xdc0 ;  /* 0x00000dc03f237836 */ /* 0x000fe20000000000 */
[----:B------:R-:W-:Y:S01]  /*5130*/  LEA.HI.X R3, R3, UR7, R8, 0x2, P1 ;  /* 0x0000000703037c11 */ /* 0x000fe200088f1408 */
[----:B--2---:R-:W-:Y:S01]  /*5140*/  @!P0 IMAD.WIDE R6, R13, 0x4, R6 ;  /* 0x000000040d068825 */ /* 0x004fe200078e0206 */
[-C--:B------:R-:W-:Y:S02]  /*5150*/  ISETP.GE.AND P2, PT, R9, R24.reuse, PT ;  /* 0x000000180900720c */ /* 0x080fe40003f46270 */
[-C--:B------:R-:W-:Y:S01]  /*5160*/  ISETP.GE.AND P1, PT, R27, R24.reuse, PT ;  /* 0x000000181b00720c */ /* 0x080fe20003f26270 */
[----:B------:R-:W-:Y:S02]  /*5170*/  VIADD R9, R20, 0xffffe840 ;  /* 0xffffe84014097836 */ /* 0x000fe40000000000 */
[----:B------:R-:W-:Y:S02]  /*5180*/  VIADD R37, R63, 0xf00 ;  /* 0x00000f003f257836 */ /* 0x000fe40000000000 */
[----:B---3--:R-:W-:Y:S01]  /*5190*/  IMAD.WIDE R4, R9, 0x4, R4 ;  /* 0x0000000409047825 */ /* 0x008fe200078e0204 */
        /* <DEDUP_REMOVED lines=8> */
[----:B------:R-:W-:Y:S04]  /*5220*/  LDS R27, [R10+0x2d00] ;  /* 0x002d00000a1b7984 */ /* 0x000fe80000000800 */
[----:B------:R-:W-:Y:S04]  /*5230*/  LDS R31, [R10+0x4600] ;  /* 0x004600000a1f7984 */ /* 0x000fe80000000800 */
[----:B0-----:R-:W-:Y:S04]  /*5240*/  @P0 STG.E desc[UR8][R4.64], R11 ;  /* 0x0000000b04000986 */ /* 0x001fe8000c101908 */
[----:B------:R-:W-:Y:S01]  /*5250*/  @!P0 STG.E desc[UR8][R6.64], R11 ;  /* 0x0000000b06008986 */ /* 0x000fe2000c101908 */
[----:B------:R-:W-:-:S03]  /*5260*/  ISETP.GE.AND P0, PT, R25, R24, PT ;  /* 0x000000181900720c */ /* 0x000fc60003f06270 */
[----:B-1----:R-:W-:Y:S04]  /*5270*/  @P2 STG.E desc[UR8][R4.64+0x500], R15 ;  /* 0x0005000f04002986 */ /* 0x002fe8000c101908 */
[----:B------:R-:W-:Y:S01]  /*5280*/  @!P2 STG.E desc[UR8][R2.64+0x500], R15 ;  /* 0x0005000f0200a986 */ /* 0x000fe2000c101908 */
[-C--:B------:R-:W-:Y:S01]  /*5290*/  ISETP.GE.AND P2, PT, R29, R24.reuse, PT ;  /* 0x000000181d00720c */ /* 0x080fe20003f46270 */
[----:B------:R-:W-:Y:S02]  /*52a0*/  VIADD R29, R63, 0xb40 ;  /* 0x00000b403f1d7836 */ /* 0x000fe40000000000 */
[----:B------:R-:W0:Y:S04]  /*52b0*/  LDS R25, [R10+0x2800] ;  /* 0x002800000a197984 */ /* 0x000e280000000800 */
[----:B--2---:R-:W-:Y:S04]  /*52c0*/  @P3 STG.E desc[UR8][R4.64+0xa00], R17 ;  /* 0x000a001104003986 */ /* 0x004fe8000c101908 */
[----:B------:R-:W-:Y:S01]  /*52d0*/  @!P3 STG.E desc[UR8][R2.64+0xa00], R17 ;  /* 0x000a00110200b986 */ /* 0x000fe2000c101908 */
[----:B------:R-:W-:Y:S01]  /*52e0*/  ISETP.GE.AND P3, PT, R29, R24, PT ;  /* 0x000000181d00720c */ /* 0x000fe20003f66270 */
[----:B------:R-:W-:-:S02]  /*52f0*/  VIADD R29, R63, 0xc80 ;  /* 0x00000c803f1d7836 */ /* 0x000fc40000000000 */
[----:B------:R-:W1:Y:S04]  /*5300*/  LDS R7, [R10+0x3200] ;  /* 0x003200000a077984 */ /* 0x000e680000000800 */
[----:B------:R-:W2:Y:S04]  /*5310*/  LDS R11, [R10+0x3700] ;  /* 0x003700000a0b7984 */ /* 0x000ea80000000800 */
[----:B---3--:R-:W-:Y:S04]  /*5320*/  @P4 STG.E desc[UR8][R4.64+0xf00], R19 ;  /* 0x000f001304004986 */ /* 0x008fe8000c101908 */
[----:B------:R-:W-:Y:S01]  /*5330*/  @!P4 STG.E desc[UR8][R2.64+0xf00], R19 ;  /* 0x000f00130200c986 */ /* 0x000fe2000c101908 */
[----:B------:R-:W-:-:S03]  /*5340*/  ISETP.GE.AND P4, PT, R29, R24, PT ;  /* 0x000000181d00720c */ /* 0x000fc60003f86270 */
[----:B------:R-:W3:Y:S04]  /*5350*/  LDS R15, [R10+0x3c00] ;  /* 0x003c00000a0f7984 */ /* 0x000ee80000000800 */
[----:B------:R-:W3:Y:S04]  /*5360*/  LDS R29, [R10+0x4100] ;  /* 0x004100000a1d7984 */ /* 0x000ee80000000800 */
[----:B------:R-:W3:Y:S04]  /*5370*/  LDS R17, [R10+0x4b00] ;  /* 0x004b00000a117984 */ /* 0x000ee80000000800 */
[----:B------:R-:W3:Y:S04]  /*5380*/  LDS R33, [R10+0x5000] ;  /* 0x005000000a217984 */ /* 0x000ee80000000800 */
[----:B----4-:R-:W-:Y:S04]  /*5390*/  @P5 STG.E desc[UR8][R4.64+0x1400], R21 ;  /* 0x0014001504005986 */ /* 0x010fe8000c101908 */
[----:B------:R4:W-:Y:S01]  /*53a0*/  @!P5 STG.E desc[UR8][R2.64+0x1400], R21 ;  /* 0x001400150200d986 */ /* 0x0009e2000c101908 */
[----:B------:R-:W-:-:S03]  /*53b0*/  ISETP.GE.AND P5, PT, R35, R24, PT ;  /* 0x000000182300720c */ /* 0x000fc60003fa6270 */
[----:B------:R-:W3:Y:S04]  /*53c0*/  LDS R19, [R10+0x5500] ;  /* 0x005500000a137984 */ /* 0x000ee80000000800 */
[----:B------:R-:W3:Y:S04]  /*53d0*/  LDS R35, [R10+0x5a00] ;  /* 0x005a00000a237984 */ /* 0x000ee80000000800 */
[----:B-----5:R-:W-:Y:S01]  /*53e0*/  @P6 STG.E desc[UR8][R4.64+0x1900], R23 ;  /* 0x0019001704006986 */ /* 0x020fe2000c101908 */
[----:B----4-:R-:W-:-:S03]  /*53f0*/  VIADD R21, R63, 0x1180 ;  /* 0x000011803f157836 */ /* 0x010fc60000000000 */
[----:B------:R4:W-:Y:S01]  /*5400*/  @!P6 STG.E desc[UR8][R2.64+0x1900], R23 ;  /* 0x001900170200e986 */ /* 0x0009e2000c101908 */
[-C--:B------:R-:W-:Y:S01]  /*5410*/  ISETP.GE.AND P6, PT, R37, R24.reuse, PT ;  /* 0x000000182500720c */ /* 0x080fe20003fc6270 */
[----:B------:R-:W-:Y:S02]  /*5420*/  VIADD R37, R63, 0x1040 ;  /* 0x000010403f257836 */ /* 0x000fe40000000000 */
[----:B------:R-:W-:Y:S04]  /*5430*/  @P0 STG.E desc[UR8][R4.64+0x1e00], R9 ;  /* 0x001e000904000986 */ /* 0x000fe8000c101908 */
[----:B------:R5:W-:Y:S01]  /*5440*/  @!P0 STG.E desc[UR8][R2.64+0x1e00], R9 ;  /* 0x001e000902008986 */ /* 0x000be2000c101908 */
[----:B------:R-:W-:-:S03]  /*5450*/  ISETP.GE.AND P0, PT, R37, R24, PT ;  /* 0x000000182500720c */ /* 0x000fc60003f06270 */
[----:B------:R1:W-:Y:S01]  /*5460*/  @P1 STG.E desc[UR8][R4.64+0x2300], R13 ;  /* 0x0023000d04001986 */ /* 0x0003e2000c101908 */
[----:B----4-:R-:W-:-:S03]  /*5470*/  LOP3.LUT R23, R63, 0x1400, RZ, 0xfc, !PT ;  /* 0x000014003f177812 */ /* 0x010fc600078efcff */
[----:B------:R4:W-:Y:S01]  /*5480*/  @!P1 STG.E desc[UR8][R2.64+0x2300], R13 ;  /* 0x0023000d02009986 */ /* 0x0009e2000c101908 */
[-C--:B------:R-:W-:Y:S01]  /*5490*/  ISETP.GE.AND P1, PT, R21, R24.reuse, PT ;  /* 0x000000181500720c */ /* 0x080fe20003f26270 */
[C---:B------:R-:W-:Y:S02]  /*54a0*/  VIADD R21, R63.reuse, 0x12c0 ;  /* 0x000012c03f157836 */ /* 0x040fe40000000000 */
[----:B0-----:R4:W-:Y:S01]  /*54b0*/  @P2 STG.E desc[UR8][R4.64+0x2800], R25 ;  /* 0x0028001904002986 */ /* 0x0019e2000c101908 */
[C---:B-----5:R-:W-:Y:S02]  /*54c0*/  VIADD R9, R63.reuse, 0x1540 ;  /* 0x000015403f097836 */ /* 0x060fe40000000000 */
[----:B------:R-:W-:Y:S01]  /*54d0*/  VIADD R63, R63, 0x1680 ;  /* 0x000016803f3f7836 */ /* 0x000fe20000000000 */
[----:B------:R4:W-:Y:S01]  /*54e0*/  @!P2 STG.E desc[UR8][R2.64+0x2800], R25 ;  /* 0x002800190200a986 */ /* 0x0009e2000c101908 */
[----:B------:R-:W-:-:S03]  /*54f0*/  ISETP.GE.AND P2, PT, R21, R24, PT ;  /* 0x000000181500720c */ /* 0x000fc60003f46270 */
[----:B------:R4:W-:Y:S04]  /*5500*/  @P3 STG.E desc[UR8][R4.64+0x2d00], R27 ;  /* 0x002d001b04003986 */ /* 0x0009e8000c101908 */
[----:B------:R4:W-:Y:S01]  /*5510*/  @!P3 STG.E desc[UR8][R2.64+0x2d00], R27 ;  /* 0x002d001b0200b986 */ /* 0x0009e2000c101908 */
[----:B------:R-:W-:-:S03]  /*5520*/  ISETP.GE.AND P3, PT, R23, R24, PT ;  /* 0x000000181700720c */ /* 0x000fc60003f66270 */
[----:B-1----:R4:W-:Y:S04]  /*5530*/  @P4 STG.E desc[UR8][R4.64+0x3200], R7 ;  /* 0x0032000704004986 */ /* 0x0029e8000c101908 */
[----:B------:R4:W-:Y:S01]  /*5540*/  @!P4 STG.E desc[UR8][R2.64+0x3200], R7 ;  /* 0x003200070200c986 */ /* 0x0009e2000c101908 */
[----:B------:R-:W-:-:S03]  /*5550*/  ISETP.GE.AND P4, PT, R9, R24, PT ;  /* 0x000000180900720c */ /* 0x000fc60003f86270 */
[----:B--2---:R4:W-:Y:S04]  /*5560*/  @P5 STG.E desc[UR8][R4.64+0x3700], R11 ;  /* 0x0037000b04005986 */ /* 0x0049e8000c101908 */
[----:B------:R4:W-:Y:S01]  /*5570*/  @!P5 STG.E desc[UR8][R2.64+0x3700], R11 ;  /* 0x0037000b0200d986 */ /* 0x0009e2000c101908 */
[----:B------:R-:W-:-:S03]  /*5580*/  ISETP.GE.AND P5, PT, R63, R24, PT ;  /* 0x000000183f00720c */ /* 0x000fc60003fa6270 */
[----:B---3--:R4:W-:Y:S04]  /*5590*/  @P6 STG.E desc[UR8][R4.64+0x3c00], R15 ;  /* 0x003c000f04006986 */ /* 0x0089e8000c101908 */
[----:B------:R4:W-:Y:S04]  /*55a0*/  @!P6 STG.E desc[UR8][R2.64+0x3c00], R15 ;  /* 0x003c000f0200e986 */ /* 0x0009e8000c101908 */
[----:B------:R4:W-:Y:S04]  /*55b0*/  @P0 STG.E desc[UR8][R4.64+0x4100], R29 ;  /* 0x0041001d04000986 */ /* 0x0009e8000c101908 */
        /* <DEDUP_REMOVED lines=9> */
[----:B------:R4:W-:Y:S01]  /*5650*/  @P5 STG.E desc[UR8][R4.64+0x5a00], R35 ;  /* 0x005a002304005986 */ /* 0x0009e2000c101908 */
[----:B------:R-:W-:Y:S05]  /*5660*/  @P5 EXIT ;  /* 0x000000000000594d */ /* 0x000fea0003800000 */
[----:B------:R-:W-:Y:S01]  /*5670*/  STG.E desc[UR8][R2.64+0x5a00], R35 ;  /* 0x005a002302007986 */ /* 0x000fe2000c101908 */
[----:B------:R-:W-:Y:S05]  /*5680*/  EXIT ;  /* 0x000000000000794d */ /* 0x000fea0003800000 */
.L_x_796:
[----:B------:R-:W0:Y:S01]  /*5690*/  LDCU UR4, c[0x0][0x3b4] ;  /* 0x00007680ff0477ac */ /* 0x000e220008000800 */
[----:B------:R-:W-:Y:S01]  /*56a0*/  ISETP.NE.AND P0, PT, R70, RZ, PT ;  /* 0x000000ff4600720c */ /* 0x000fe20003f05270 */
[----:B------:R-:W-:Y:S01]  /*56b0*/  BSSY.RECONVERGENT B0, `(.L_x_863) ;  /* 0x0000637000007945 */ /* 0x000fe20003800200 */
[----:B0-----:R-:W-:-:S11]  /*56c0*/  IADD3 R2, PT, PT, -R0, UR4, RZ ;  /* 0x0000000400027c10 */ /* 0x001fd6000fffe1ff */
[----:B------:R-:W-:Y:S05]  /*56d0*/  @P0 BRA `(.L_x_864) ;  /* 0x0000003000c00947 */ /* 0x000fea0003800000 */
[----:B------:R-:W0:Y:S01]  /*56e0*/  S2R R3, SR_TID.X ;  /* 0x0000000000037919 */ /* 0x000e220000002100 */
[----:B------:R-:W1:Y:S01]  /*56f0*/  LDC.64 R4, c[0x0][0x380] ;  /* 0x0000e000ff047b82 */ /* 0x000e620000000a00 */
[C---:B0-----:R-:W-:Y:S02]  /*5700*/  LOP3.LUT R7, R3.reuse, 0x1f, RZ, 0xc0, !PT ;  /* 0x0000001f03077812 */ /* 0x041fe400078ec0ff */
[----:B------:R-:W-:-:S05]  /*5710*/  LOP3.LUT R26, R3, 0x3e0, RZ, 0xc0, !PT ;  /* 0x000003e0031a7812 */ /* 0x000fca00078ec0ff */
[----:B------:R-:W-:-:S04]  /*5720*/  IMAD R27, R26, 0x13, R7 ;  /* 0x000000131a1b7824 */ /* 0x000fc800078e0207 */
[C---:B------:R-:W-:Y:S01]  /*5730*/  VIADD R7, R27.reuse, 0x20 ;  /* 0x000000201b077836 */ /* 0x040fe20000000000 */
[CC--:B------:R-:W-:Y:S01]  /*5740*/  ISETP.GE.AND P1, PT, R27.reuse, R2.reuse, PT ;  /* 0x000000021b00720c */ /* 0x0c0fe20003f26270 */
[----:B------:R-:W-:Y:S02]  /*5750*/  VIADD R9, R27, 0x40 ;  /* 0x000000401b097836 */ /* 0x000fe40000000000 */
[----:B------:R-:W-:Y:S01]  /*5760*/  IMAD.IADD R29, R0, 0x1, R27 ;  /* 0x00000001001d7824 */ /* 0x000fe200078e021b */
[-C--:B------:R-:W-:Y:S01]  /*5770*/  ISETP.GE.AND P2, PT, R7, R2.reuse, PT ;  /* 0x000000020700720c */ /* 0x080fe20003f46270 */
[----:B------:R-:W-:Y:S01]  /*5780*/  VIADD R7, R27, 0x60 ;  /* 0x000000601b077836 */ /* 0x000fe20000000000 */
[-C--:B------:R-:W-:Y:S01]  /*5790*/  ISETP.GE.AND P3, PT, R9, R2.reuse, PT ;  /* 0x000000020900720c */ /* 0x080fe20003f66270 */
[----:B------:R-:W-:Y:S02]  /*57a0*/  VIADD R9, R27, 0x80 ;  /* 0x000000801b097836 */ /* 0x000fe40000000000 */
[----:B-1----:R-:W-:Y:S01]  /*57b0*/  IMAD.WIDE.U32 R4, R29, 0x4, R4 ;  /* 0x000000041d047825 */ /* 0x002fe200078e0004 */
[----:B------:R-:W-:-:S02]  /*57c0*/  ISETP.GE.AND P4, PT, R7, R2, PT ;  /* 0x000000020700720c */ /* 0x000fc40003f86270 */
[----:B------:R-:W-:Y:S01]  /*57d0*/  ISETP.GE.AND P5, PT, R9, R2, PT ;  /* 0x000000020900720c */ /* 0x000fe20003fa6270 */
[C---:B------:R-:W-:Y:S01]  /*57e0*/  VIADD R7, R27.reuse, 0xa0 ;  /* 0x000000a01b077836 */ /* 0x040fe20000000000 */
[----:B------:R-:W2:Y:S01]  /*57f0*/  @!P1 LDG.E R0, desc[UR8][R4.64] ;  /* 0x0000000804009981 */ /* 0x000ea2000c1e1900 */
[----:B------:R-:W-:-:S03]  /*5800*/  VIADD R9, R27, 0xc0 ;  /* 0x000000c01b097836 */ /* 0x000fc60000000000 */
[-C--:B------:R-:W-:Y:S01]  /*5810*/  ISETP.GE.AND P6, PT, R7, R2.reuse, PT ;  /* 0x000000020700720c */ /* 0x080fe20003fc6270 */
[----:B------:R-:W-:Y:S01]  /*5820*/  VIADD R7, R27, 0xe0 ;  /* 0x000000e01b077836 */ /* 0x000fe20000000000 */
[-C--:B------:R-:W-:Y:S01]  /*5830*/  ISETP.GE.AND P0, PT, R9, R2.reuse, PT ;  /* 0x000000020900720c */ /* 0x080fe20003f06270 */
[----:B------:R-:W-:Y:S01]  /*5840*/  VIADD R9, R27, 0x100 ;  /* 0x000001001b097836 */ /* 0x000fe20000000000 */
[----:B------:R-:W3:Y:S02]  /*5850*/  @!P2 LDG.E R6, desc[UR8][R4.64+0x80] ;  /* 0x000080080406a981 */ /* 0x000ee4000c1e1900 */
[-C--:B------:R-:W-:Y:S01]  /*5860*/  ISETP.GE.AND P1, PT, R7, R2.reuse, PT ;  /* 0x000000020700720c */ /* 0x080fe20003f26270 */
[----:B------:R-:W-:Y:S01]  /*5870*/  VIADD R7, R27, 0x120 ;  /* 0x000001201b077836 */ /* 0x000fe20000000000 */
[-C--:B------:R-:W-:Y:S01]  /*5880*/  ISETP.GE.AND P2, PT, R9, R2.reuse, PT ;  /* 0x000000020900720c */ /* 0x080fe20003f46270 */
[----:B------:R-:W-:Y:S01]  /*5890*/  VIADD R9, R27, 0x140 ;  /* 0x000001401b097836 */ /* 0x000fe20000000000 */
[----:B------:R-:W4:Y:S02]  /*58a0*/  @!P3 LDG.E R8, desc[UR8][R4.64+0x100] ;  /* 0x000100080408b981 */ /* 0x000f24000c1e1900 */
[----:B------:R-:W-:-:S02]  /*58b0*/  ISETP.GE.AND P3, PT, R7, R2, PT ;  /* 0x000000020700720c */ /* 0x000fc40003f66270 */
[----:B------:R-:W5:Y:S01]  /*58c0*/  @!P4 LDG.E R10, desc[UR8][R4.64+0x180] ;  /* 0x00018008040ac981 */ /* 0x000f62000c1e1900 */
[-C--:B------:R-:W-:Y:S01]  /*58d0*/  ISETP.GE.AND P4, PT, R9, R2.reuse, PT ;  /* 0x000000020900720c */ /* 0x080fe20003f86270 */
[C---:B------:R-:W-:Y:S02]  /*58e0*/  VIADD R7, R27.reuse, 0x160 ;  /* 0x000001601b077836 */ /* 0x040fe40000000000 */
[----:B------:R-:W-:Y:S01]  /*58f0*/  VIADD R9, R27, 0x180 ;  /* 0x000001801b097836 */ /* 0x000fe20000000000 */
[----:B------:R-:W5:Y:S02]  /*5900*/  @!P5 LDG.E R11, desc[UR8][R4.64+0x200] ;  /* 0x00020008040bd981 */ /* 0x000f64000c1e1900 */
[-C--:B------:R-:W-:Y:S02]  /*5910*/  ISETP.GE.AND P5, PT, R7, R2.reuse, PT ;  /* 0x000000020700720c */ /* 0x080fe40003fa6270 */
[----:B------:R-:W5:Y:S01]  /*5920*/  @!P6 LDG.E R12, desc[UR8][R4.64+0x280] ;  /* 0x00028008040ce981 */ /* 0x000f62000c1e1900 */
[----:B------:R-:W-:Y:S01]  /*5930*/  ISETP.GE.AND P6, PT, R9, R2, PT ;  /* 0x000000020900720c */ /* 0x000fe20003fc6270 */
[----:B------:R-:W-:-:S02]  /*5940*/  VIADD R7, R27, 0x1a0 ;  /* 0x000001a01b077836 */ /* 0x000fc40000000000 */
[----:B------:R-:W-:Y:S01]  /*5950*/  VIADD R9, R27, 0x1c0 ;  /* 0x000001c01b097836 */ /* 0x000fe20000000000 */
[----:B------:R-:W5:Y:S02]  /*5960*/  @!P0 LDG.E R13, desc[UR8][R4.64+0x300] ;  /* 0x00030008040d8981 */ /* 0x000f64000c1e1900 */
[-C--:B------:R-:W-:Y:S02]  /*5970*/  ISETP.GE.AND P0, PT, R7, R2.reuse, PT ;  /* 0x000000020700720c */ /* 0x080fe40003f06270 */
[----:B------:R-:W5:Y:S01]  /*5980*/  @!P1 LDG.E R14, desc[UR8][R4.64+0x380] ;  /* 0x00038008040e9981 */ /* 0x000f62000c1e1900 */
[-C--:B------:R-:W-:Y:S01]  /*5990*/  ISETP.GE.AND P1, PT, R9, R2.reuse, PT ;  /* 0x000000020900720c */ /* 0x080fe20003f26270 */
[C---:B------:R-:W-:Y:S02]  /*59a0*/  VIADD R7, R27.reuse, 0x1e0 ;  /* 0x000001e01b077836 */ /* 0x040fe40000000000 */
[----:B------:R-:W-:Y:S01]  /*59b0*/  VIADD R9, R27, 0x200 ;  /* 0x000002001b097836 */ /* 0x000fe20000000000 */
[----:B------:R-:W5:Y:S02]  /*59c0*/  @!P2 LDG.E R15, desc[UR8][R4.64+0x400] ;  /* 0x00040008040fa981 */ /* 0x000f64000c1e1900 */
        /* <DEDUP_REMOVED lines=16> */
[----:B------:R-:W0:Y:S01]  /*5ad0*/  S2R R78, SR_LANEID ;  /* 0x00000000004e7919 */ /* 0x000e220000000000 */
[----:B------:R-:W1:Y:S01]  /*5ae0*/  S2UR UR5, SR_CgaCtaId ;  /* 0x00000000000579c3 */ /* 0x000e620000008800 */
[----:B------:R-:W-:Y:S01]  /*5af0*/  SHF.R.U32.HI R79, RZ, 0x5, R3 ;  /* 0x00000005ff4f7819 */ /* 0x000fe20000011603 */
[----:B------:R-:W-:-:S02]  /*5b00*/  UMOV UR4, 0x400 ;  /* 0x0000040000047882 */ /* 0x000fc40000000000 */
[----:B-1----:R-:W-:Y:S02]  /*5b10*/  ULEA UR4, UR5, UR4, 0x18 ;  /* 0x0000000405047291 */ /* 0x002fe4000f8ec0ff */
[----:B0-----:R-:W-:-:S05]  /*5b20*/  IMAD R7, R79, 0x260, R78 ;  /* 0x000002604f077824 */ /* 0x001fca00078e024e */
[----:B------:R-:W-:-:S05]  /*5b30*/  LEA R7, R7, UR4, 0x2 ;  /* 0x0000000407077c11 */ /* 0x000fca000f8e10ff */
[----:B--2---:R0:W-:Y:S02]  /*5b40*/  STS [R7], R0 ;  /* 0x0000000007007388 */ /* 0x0041e40000000800 */
[----:B0-----:R-:W-:Y:S02]  /*5b50*/  IMAD R0, R78, 0x48, R7 ;  /* 0x000000484e007824 */ /* 0x001fe400078e0207 */
[----:B---3--:R-:W-:Y:S04]  /*5b60*/  STS [R7+0x80], R6 ;  /* 0x0000800607007388 */ /* 0x008fe80000000800 */
[----:B----4-:R-:W-:Y:S04]  /*5b70*/  STS [R7+0x100], R8 ;  /* 0x0001000807007388 */ /* 0x010fe80000000800 */
[----:B-----5:R-:W-:Y:S04]  /*5b80*/  STS [R7+0x180], R10 ;  /* 0x0001800a07007388 */ /* 0x020fe80000000800 */
        /* <DEDUP_REMOVED lines=16> */
[----:B------:R-:W1:Y:S04]  /*5c90*/  LDS R52, [R0] ;  /* 0x0000000000347984 */ /* 0x000e680000000800 */
[----:B------:R-:W2:Y:S04]  /*5ca0*/  LDS R50, [R0+0x4] ;  /* 0x0000040000327984 */ /* 0x000ea80000000800 */
[----:B------:R-:W3:Y:S04]  /*5cb0*/  LDS R48, [R0+0x8] ;  /* 0x0000080000307984 */ /* 0x000ee80000000800 */
[----:B------:R-:W4:Y:S04]  /*5cc0*/  LDS R46, [R0+0xc] ;  /* 0x00000c00002e7984 */ /* 0x000f280000000800 */
[----:B------:R-:W5:Y:S04]  /*5cd0*/  LDS R44, [R0+0x10] ;  /* 0x00001000002c7984 */ /* 0x000f680000000800 */
[----:B------:R-:W5:Y:S04]  /*5ce0*/  LDS R42, [R0+0x14] ;  /* 0x00001400002a7984 */ /* 0x000f680000000800 */
[----:B------:R-:W5:Y:S04]  /*5cf0*/  LDS R40, [R0+0x18] ;  /* 0x0000180000287984 */ /* 0x000f680000000800 */
[----:B------:R-:W5:Y:S01]  /*5d00*/  LDS R38, [R0+0x1c] ;  /* 0x00001c0000267984 */ /* 0x000f620000000800 */
[----:B0-----:R-:W-:-:S03]  /*5d10*/  IMAD R13, R3, 0x13, RZ ;  /* 0x00000013030d7824 */ /* 0x001fc600078e02ff */
[----:B------:R-:W0:Y:S01]  /*5d20*/  LDS R36, [R0+0x20] ;  /* 0x0000200000247984 */ /* 0x000e220000000800 */
[----:B------:R-:W-:-:S03]  /*5d30*/  VIADD R53, R13, 0x1 ;  /* 0x000000010d357836 */ /* 0x000fc60000000000 */
[----:B------:R-:W0:Y:S01]  /*5d40*/  LDS R34, [R0+0x24] ;  /* 0x0000240000227984 */ /* 0x000e220000000800 */
[----:B------:R-:W-:-:S03]  /*5d50*/  VIADD R85, R13, 0x2 ;  /* 0x000000020d557836 */ /* 0x000fc60000000000 */
[----:B------:R-:W0:Y:S01]  /*5d60*/  LDS R32, [R0+0x28] ;  /* 0x0000280000207984 */ /* 0x000e220000000800 */
[-C--:B------:R-:W-:Y:S02]  /*5d70*/  ISETP.GE.AND P0, PT, R13, R2.reuse, PT ;  /* 0x000000020d00720c */ /* 0x080fe40003f06270 */
[-C--:B------:R-:W-:Y:S01]  /*5d80*/  ISETP.GE.AND P6, PT, R53, R2.reuse, PT ;  /* 0x000000023500720c */ /* 0x080fe20003fc6270 */
[----:B------:R-:W0:Y:S01]  /*5d90*/  LDS R30, [R0+0x2c] ;  /* 0x00002c00001e7984 */ /* 0x000e220000000800 */
[----:B-1----:R-:W-:Y:S02]  /*5da0*/  LOP3.LUT R51, R52, 0x1, RZ, 0xc, !PT ;  /* 0x0000000134337812 */ /* 0x002fe400078e0cff */
[----:B--2---:R-:W-:Y:S01]  /*5db0*/  LOP3.LUT R54, R50, 0x1, RZ, 0xc, !PT ;  /* 0x0000000132367812 */ /* 0x004fe200078e0cff */
[----:B------:R-:W-:Y:S01]  /*5dc0*/  VIADD R83, R13, 0x3 ;  /* 0x000000030d537836 */ /* 0x000fe20000000000 */
[----:B------:R-:W-:Y:S01]  /*5dd0*/  ISETP.GE.AND P5, PT, R85, R2, PT ;  /* 0x000000025500720c */ /* 0x000fe20003fa6270 */
[----:B------:R-:W1:Y:S01]  /*5de0*/  LDS R28, [R0+0x30] ;  /* 0x00003000001c7984 */ /* 0x000e620000000800 */
[----:B------:R-:W-:-:S02]  /*5df0*/  SEL R51, R51, 0x1, !P0 ;  /* 0x0000000133337807 */ /* 0x000fc40004000000 */
[----:B---3--:R-:W-:Y:S01]  /*5e00*/  LOP3.LUT R47, R48, 0x1, RZ, 0xc, !PT ;  /* 0x00000001302f7812 */ /* 0x008fe200078e0cff */
[----:B------:R-:W2:Y:S01]  /*5e10*/  LDS R25, [R0+0x34] ;  /* 0x0000340000197984 */ /* 0x000ea20000000800 */
[----:B------:R-:W-:Y:S01]  /*5e20*/  SEL R54, R54, 0x1, !P6 ;  /* 0x0000000136367807 */ /* 0x000fe20007000000 */
[----:B------:R-:W-:Y:S01]  /*5e30*/  VIADD R81, R13, 0x4 ;  /* 0x000000040d517836 */ /* 0x000fe20000000000 */
[-C--:B------:R-:W-:Y:S01]  /*5e40*/  ISETP.GE.AND P4, PT, R83, R2.reuse, PT ;  /* 0x000000025300720c */ /* 0x080fe20003f86270 */
[----:B------:R-:W3:Y:S01]  /*5e50*/  LDS R20, [R0+0x38] ;  /* 0x0000380000147984 */ /* 0x000ee20000000800 */
[----:B----4-:R-:W-:Y:S01]  /*5e60*/  LOP3.LUT R49, R46, 0x1, RZ, 0xc, !PT ;  /* 0x000000012e317812 */ /* 0x010fe200078e0cff */
[----:B------:R-:W-:Y:S01]  /*5e70*/  IMAD.IADD R80, R51, 0x1, R54 ;  /* 0x0000000133507824 */ /* 0x000fe200078e0236 */
[----:B------:R-:W-:Y:S01]  /*5e80*/  SEL R47, R47, 0x1, !P5 ;  /* 0x000000012f2f7807 */ /* 0x000fe20006800000 */
[----:B------:R-:W-:Y:S01]  /*5e90*/  VIADD R77, R13, 0x5 ;  /* 0x000000050d4d7836 */ /* 0x000fe20000000000 */
[-C--:B------:R-:W-:Y:S01]  /*5ea0*/  ISETP.GE.AND P3, PT, R81, R2.reuse, PT ;  /* 0x000000025100720c */ /* 0x080fe20003f66270 */
[----:B------:R-:W4:Y:S01]  /*5eb0*/  LDS R18, [R0+0x3c] ;  /* 0x00003c0000127984 */ /* 0x000f220000000800 */
[----:B-----5:R-:W-:Y:S01]  /*5ec0*/  LOP3.LUT R43, R44, 0x1, RZ, 0xc, !PT ;  /* 0x000000012c2b7812 */ /* 0x020fe200078e0cff */
[----:B------:R-:W-:Y:S01]  /*5ed0*/  IMAD.IADD R82, R47, 0x1, R80 ;  /* 0x000000012f527824 */ /* 0x000fe200078e0250 */
[----:B------:R-:W-:Y:S01]  /*5ee0*/  SEL R49, R49, 0x1, !P4 ;  /* 0x0000000131317807 */ /* 0x000fe20006000000 */
[----:B------:R-:W-:Y:S01]  /*5ef0*/  VIADD R75, R13, 0x6 ;  /* 0x000000060d4b7836 */ /* 0x000fe20000000000 */
[-C--:B------:R-:W-:Y:S01]  /*5f00*/  ISETP.GE.AND P2, PT, R77, R2.reuse, PT ;  /* 0x000000024d00720c */ /* 0x080fe20003f46270 */
[----:B------:R-:W5:Y:S01]  /*5f10*/  LDS R16, [R0+0x40] ;  /* 0x0000400000107984 */ /* 0x000f620000000800 */
[----:B------:R-:W-:Y:S01]  /*5f20*/  LOP3.LUT R45, R42, 0x1, RZ, 0xc, !PT ;  /* 0x000000012a2d7812 */ /* 0x000fe200078e0cff */
        /* <DEDUP_REMOVED lines=10> */
[----:B------:R5:W5:Y:S01]  /*5fd0*/  LDS R12, [R0+0x48] ;  /* 0x00004800000c7984 */ /* 0x000b620000000800 */
[----:B------:R-:W-:Y:S01]  /*5fe0*/  LOP3.LUT R41, R38, 0x1, RZ, 0xc, !PT ;  /* 0x0000000126297812 */ /* 0x000fe200078e0cff */
[----:B------:R-:W-:Y:S01]  /*5ff0*/  IMAD.IADD R74, R45, 0x1, R76 ;  /* 0x000000012d4a7824 */ /* 0x000fe200078e024c */
[----:B------:R-:W-:Y:S01]  /*6000*/  SEL R39, R39, 0x1, !P1 ;  /* 0x0000000127277807 */ /* 0x000fe20004800000 */
[----:B------:R-:W-:Y:S01]  /*6010*/  VIADD R69, R13, 0x9 ;  /* 0x000000090d457836 */ /* 0x000fe20000000000 */
[----:B------:R-:W-:-:S02]  /*6020*/  ISETP.GE.AND P6, PT, R71, R2, PT ;  /* 0x000000024700720c */ /* 0x000fc40003fc6270 */
[----:B0-----:R-:W-:Y:S01]  /*6030*/  LOP3.LUT R35, R36, 0x1, RZ, 0xc, !PT ;  /* 0x0000000124237812 */ /* 0x001fe200078e0cff */
[----:B------:R-:W-:Y:S01]  /*6040*/  IMAD.IADD R72, R39, 0x1, R74 ;  /* 0x0000000127487824 */ /* 0x000fe200078e024a */
[----:B------:R-:W-:Y:S01]  /*6050*/  SEL R41, R41, 0x1, !P0 ;  /* 0x0000000129297807 */ /* 0x000fe20004000000 */
[----:B------:R-:W-:Y:S01]  /*6060*/  VIADD R67, R13, 0xa ;  /* 0x0000000a0d437836 */ /* 0x000fe20000000000 */
[-C--:B------:R-:W-:Y:S02]  /*6070*/  ISETP.GE.AND P0, PT, R69, R2.reuse, PT ;  /* 0x000000024500720c */ /* 0x080fe40003f06270 */
[----:B------:R-:W-:Y:S01]  /*6080*/  LOP3.LUT R37, R34, 0x1, RZ, 0xc, !PT ;  /* 0x0000000122257812 */ /* 0x000fe200078e0cff */
[----:B------:R-:W-:Y:S01]  /*6090*/  IMAD.IADD R70, R41, 0x1, R72 ;  /* 0x0000000129467824 */ /* 0x000fe200078e0248 */
[----:B------:R-:W-:Y:S01]  /*60a0*/  SEL R35, R35, 0x1, !P6 ;  /* 0x0000000123237807 */ /* 0x000fe20007000000 */
[----:B------:R-:W-:Y:S01]  /*60b0*/  VIADD R65, R13, 0xb ;  /* 0x0000000b0d417836 */ /* 0x000fe20000000000 */
[----:B------:R-:W-:-:S02]  /*60c0*/  ISETP.GE.AND P1, PT, R67, R2, PT ;  /* 0x000000024300720c */ /* 0x000fc40003f26270 */
[----:B------:R-:W-:Y:S01]  /*60d0*/  LOP3.LUT R29, R32, 0x1, RZ, 0xc, !PT ;  /* 0x00000001201d7812 */ /* 0x000fe200078e0cff */
        /* <DEDUP_REMOVED lines=9> */
[----:B-1----:R-:W-:Y:S01]  /*6170*/  LOP3.LUT R24, R28, 0x1, RZ, 0xc, !PT ;  /* 0x000000011c187812 */ /* 0x002fe200078e0cff */
[----:B------:R-:W-:Y:S01]  /*6180*/  IMAD.IADD R64, R29, 0x1, R66 ;  /* 0x000000011d407824 */ /* 0x000fe200078e0242 */
[----:B------:R-:W-:Y:S01]  /*6190*/  SEL R33, R33, 0x1, !P0 ;  /* 0x0000000121217807 */ /* 0x000fe20004000000 */
[----:B------:R-:W-:Y:S01]  /*61a0*/  VIADD R61, R13, 0xe ;  /* 0x0000000e0d3d7836 */ /* 0x000fe20000000000 */
[-C--:B------:R-:W-:Y:S02]  /*61b0*/  ISETP.GE.AND P0, PT, R63, R2.reuse, PT ;  /* 0x000000023f00720c */ /* 0x080fe40003f06270 */
[----:B--2---:R-:W-:Y:S01]  /*61c0*/  LOP3.LUT R31, R25, 0x1, RZ, 0xc, !PT ;  /* 0x00000001191f7812 */ /* 0x004fe200078e0cff */
[----:B------:R-:W-:Y:S01]  /*61d0*/  IMAD.IADD R59, R33, 0x1, R64 ;  /* 0x00000001213b7824 */ /* 0x000fe200078e0240 */
[----:B------:R-:W-:Y:S01]  /*61e0*/  SEL R24, R24, 0x1, !P1 ;  /* 0x0000000118187807 */ /* 0x000fe20004800000 */
[----:B------:R-:W-:Y:S01]  /*61f0*/  VIADD R27, R13, 0xf ;  /* 0x0000000f0d1b7836 */ /* 0x000fe20000000000 */
[----:B------:R-:W-:-:S02]  /*6200*/  ISETP.GE.AND P1, PT, R61, R2, PT ;  /* 0x000000023d00720c */ /* 0x000fc40003f26270 */
[----:B---3--:R-:W-:Y:S01]  /*6210*/  LOP3.LUT R21, R20, 0x1, RZ, 0xc, !PT ;  /* 0x0000000114157812 */ /* 0x008fe200078e0cff */
[----:B------:R-:W-:Y:S01]  /*6220*/  IMAD.IADD R60, R24, 0x1, R59 ;  /* 0x00000001183c7824 */ /* 0x000fe200078e023b */
[----:B------:R-:W-:Y:S01]  /*6230*/  SEL R31, R31, 0x1, !P0 ;  /* 0x000000011f1f7807 */ /* 0x000fe20004000000 */
[----:B------:R-:W-:Y:S01]  /*6240*/  VIADD R57, R13, 0x10 ;  /* 0x000000100d397836 */ /* 0x000fe20000000000 */
[-C--:B------:R-:W-:Y:S02]  /*6250*/  ISETP.GE.AND P0, PT, R27, R2.reuse, PT ;  /* 0x000000021b00720c */ /* 0x080fe40003f06270 */
[----:B----4-:R-:W-:Y:S01]  /*6260*/  LOP3.LUT R15, R18, 0x1, RZ, 0xc, !PT ;  /* 0x00000001120f7812 */ /* 0x010fe200078e0cff */
[----:B------:R-:W-:Y:S01]  /*6270*/  IMAD.IADD R58, R31, 0x1, R60 ;  /* 0x000000011f3a7824 */ /* 0x000fe200078e023c */
[----:B------:R-:W-:Y:S01]  /*6280*/  SEL R21, R21, 0x1, !P1 ;  /* 0x0000000115157807 */ /* 0x000fe20004800000 */
[----:B------:R-:W-:Y:S01]  /*6290*/  VIADD R23, R13, 0x11 ;  /* 0x000000110d177836 */ /* 0x000fe20000000000 */
[----:B------:R-:W-:-:S02]  /*62a0*/  ISETP.GE.AND P1, PT, R57, R2, PT ;  /* 0x000000023900720c */ /* 0x000fc40003f26270 */
[----:B-----5:R-:W-:Y:S01]  /*62b0*/  LOP3.LUT R19, R16, 0x1, RZ, 0xc, !PT ;  /* 0x0000000110137812 */ /* 0x020fe200078e0cff */
[----:B------:R-:W-:Y:S01]  /*62c0*/  IMAD.IADD R0, R21, 0x1, R58 ;  /* 0x0000000115007824 */ /* 0x000fe200078e023a */
[----:B------:R-:W-:Y:S01]  /*62d0*/  SEL R15, R15, 0x1, !P0 ;  /* 0x000000010f0f7807 */ /* 0x000fe20004000000 */
[----:B------:R-:W-:Y:S01]  /*62e0*/  VIADD R55, R13, 0x12 ;  /* 0x000000120d377836 */ /* 0x000fe20000000000 */
[----:B------:R-:W-:Y:S01]  /*62f0*/  BAR.SYNC.DEFER_BLOCKING 0x0 ;  /* 0x0000000000007b1d */ /* 0x000fe20000010000 */
[-C--:B------:R-:W-:Y:S02]  /*6300*/  ISETP.GE.AND P0, PT, R23, R2.reuse, PT ;  /* 0x000000021700720c */ /* 0x080fe40003f06270 */
[----:B------:R-:W-:Y:S01]  /*6310*/  LOP3.LUT R17, R14, 0x1, RZ, 0xc, !PT ;  /* 0x000000010e117812 */ /* 0x000fe200078e0cff */
[----:B------:R-:W-:Y:S01]  /*6320*/  IMAD.IADD R22, R15, 0x1, R0 ;  /* 0x000000010f167824 */ /* 0x000fe200078e0200 */
[----:B------:R-:W-:Y:S02]  /*6330*/  SEL R19, R19, 0x1, !P1 ;  /* 0x0000000113137807 */ /* 0x000fe40004800000 */
[----:B------:R-:W-:-:S02]  /*6340*/  ISETP.GE.AND P1, PT, R55, R2, PT ;  /* 0x000000023700720c */ /* 0x000fc40003f26270 */
[----:B------:R-:W-:Y:S01]  /*6350*/  LOP3.LUT R87, R12, 0x1, RZ, 0xc, !PT ;  /* 0x000000010c577812 */ /* 0x000fe200078e0cff */
[----:B------:R-:W-:Y:S01]  /*6360*/  IMAD.IADD R26, R19, 0x1, R22 ;  /* 0x00000001131a7824 */ /* 0x000fe200078e0216 */
[----:B------:R-:W-:Y:S02]  /*6370*/  SEL R17, R17, 0x1, !P0 ;  /* 0x0000000111117807 */ /* 0x000fe40004000000 */
[----:B------:R-:W-:-:S03]  /*6380*/  SEL R87, R87, 0x1, !P1 ;  /* 0x0000000157577807 */ /* 0x000fc60004800000 */
[----:B------:R-:W-:-:S04]  /*6390*/  IMAD.IADD R56, R17, 0x1, R26 ;  /* 0x0000000111387824 */ /* 0x000fc800078e021a */
[----:B------:R-:W-:-:S05]  /*63a0*/  IMAD.IADD R86, R87, 0x1, R56 ;  /* 0x0000000157567824 */ /* 0x000fca00078e0238 */
        /* <DEDUP_REMOVED lines=10> */
[----:B------:R-:W-:Y:S01]  /*6450*/  @!P1 LEA R90, R79, UR4, 0x2 ;  /* 0x000000044f5a9c11 */ /* 0x000fe2000f8e10ff */
[----:B0-----:R-:W-:-:S05]  /*6460*/  @P0 IMAD.IADD R89, R88, 0x1, R89 ;  /* 0x0000000158590824 */ /* 0x001fca00078e0259 */
[----:B------:R-:W-:Y:S01]  /*6470*/  @!P1 STS [R90], R89 ;  /* 0x000000595a009388 */ /* 0x000fe20000000800 */
[----:B------:R-:W-:Y:S06]  /*6480*/  BAR.SYNC.DEFER_BLOCKING 0x0 ;  /* 0x0000000000007b1d */ /* 0x000fec0000010000 */
[----:B------:R-:W0:Y:S04]  /*6490*/  LDS.128 R4, [UR4] ;  /* 0x00000004ff047984 */ /* 0x000e280008000c00 */
[----:B------:R-:W1:Y:S01]  /*64a0*/  LDS.128 R8, [UR4+0x10] ;  /* 0x00001004ff087984 */ /* 0x000e620008000c00 */
[----:B------:R-:W-:Y:S01]  /*64b0*/  ISETP.NE.AND P0, PT, R79, 0x2, PT ;  /* 0x000000024f00780c */ /* 0x000fe20003f05270 */
[----:B0-----:R-:W-:-:S04]  /*64c0*/  IMAD.IADD R5, R4, 0x1, R5 ;  /* 0x0000000104057824 */ /* 0x001fc800078e0205 */
[----:B------:R-:W-:Y:S01]  /*64d0*/  IMAD.IADD R6, R6, 0x1, R5 ;  /* 0x0000000106067824 */ /* 0x000fe200078e0205 */
[----:B------:R-:W-:Y:S02]  /*64e0*/  SEL R88, R5, R4, !P0 ;  /* 0x0000000405587207 */ /* 0x000fe40004000000 */
[----:B------:R-:W0:Y:S01]  /*64f0*/  LDS.64 R4, [UR4+0x20] ;  /* 0x00002004ff047984 */ /* 0x000e220008000a00 */
[----:B------:R-:W-:Y:S01]  /*6500*/  BAR.SYNC.DEFER_BLOCKING 0x0 ;  /* 0x0000000000007b1d */ /* 0x000fe20000010000 */
        /* <DEDUP_REMOVED lines=16> */
[----:B------:R-:W-:Y:S02]  /*6610*/  ISETP.NE.AND P1, PT, R79, 0x9, PT ;  /* 0x000000094f00780c */ /* 0x000fe40003f25270 */
[C---:B------:R-:W-:Y:S01]  /*6620*/  SEL R88, R11.reuse, R88, !P0 ;  /* 0x000000580b587207 */ /* 0x040fe20004000000 */
[----:B0-----:R-:W-:Y:S01]  /*6630*/  IMAD.IADD R11, R11, 0x1, R4 ;  /* 0x000000010b0b7824 */ /* 0x001fe200078e0204 */
[----:B------:R-:W-:Y:S01]  /*6640*/  ISETP.NE.AND P2, PT, R78, RZ, PT ;  /* 0x000000ff4e00720c */ /* 0x000fe20003f45270 */
[----:B------:R-:W-:Y:S01]  /*6650*/  IMAD.IADD R86, R89, 0x1, -R86 ;  /* 0x0000000159567824 */ /* 0x000fe200078e0a56 */
[----:B------:R-:W-:-:S02]  /*6660*/  ISETP.GE.U32.AND P0, PT, R3, 0x20, PT ;  /* 0x000000200300780c */ /* 0x000fc40003f06070 */
[C---:B------:R-:W-:Y:S02]  /*6670*/  SEL R88, R11.reuse, R88, !P1 ;  /* 0x000000580b587207 */ /* 0x040fe40004800000 */
[----:B------:R-:W-:Y:S02]  /*6680*/  IADD3 R5, PT, PT, R11, R2, R5 ;  /* 0x000000020b057210 */ /* 0x000fe40007ffe005 */
[----:B------:R-:W-:Y:S02]  /*6690*/  SEL R7, R86, RZ, P2 ;  /* 0x000000ff56077207 */ /* 0x000fe40001000000 */
[----:B------:R-:W-:Y:S01]  /*66a0*/  SEL R4, R88, RZ, P0 ;  /* 0x000000ff58047207 */ /* 0x000fe20000000000 */
[----:B------:R-:W-:-:S04]  /*66b0*/  VIADD R5, R5, 0xffffe840 ;  /* 0xffffe84005057836 */ /* 0x000fc80000000000 */
[----:B------:R-:W-:Y:S02]  /*66c0*/  IMAD.IADD R4, R4, 0x1, R7 ;  /* 0x0000000104047824 */ /* 0x000fe400078e0207 */
[----:B------:R-:W-:Y:S01]  /*66d0*/  IMAD.IADD R6, R2, 0x1, -R5 ;  /* 0x0000000102067824 */ /* 0x000fe200078e0a05 */
[----:B------:R-:W-:-:S03]  /*66e0*/  ISETP.NE.AND P1, PT, R51, RZ, PT ;  /* 0x000000ff3300720c */ /* 0x000fc60003f25270 */
[----:B------:R-:W-:Y:S01]  /*66f0*/  IMAD.IADD R8, R4, 0x1, R6 ;  /* 0x0000000104087824 */ /* 0x000fe200078e0206 */
[----:B------:R-:W-:Y:S02]  /*6700*/  IADD3 R53, PT, PT, R53, -R4, -R51 ;  /* 0x8000000435357210 */ /* 0x000fe40007ffe833 */
[----:B------:R-:W-:Y:S01]  /*6710*/  ISETP.NE.AND P2, PT, R54, RZ, PT ;  /* 0x000000ff3600720c */ /* 0x000fe20003f45270 */
[----:B------:R-:W-:Y:S02]  /*6720*/  IMAD.IADD R51, R51, 0x1, R8 ;  /* 0x0000000133337824 */ /* 0x000fe400078e0208 */
[----:B------:R-:W-:-:S03]  /*6730*/  IMAD.IADD R13, R13, 0x1, -R4 ;  /* 0x000000010d0d7824 */ /* 0x000fc600078e0a04 */
[----:B------:R-:W-:Y:S01]  /*6740*/  SEL R53, R53, R51, !P2 ;  /* 0x0000003335357207 */ /* 0x000fe20005000000 */
[----:B------:R-:W-:Y:S01]  /*6750*/  IMAD.IADD R51, R54, 0x1, R51 ;  /* 0x0000000136337824 */ /* 0x000fe200078e0233 */
[----:B------:R-:W-:Y:S02]  /*6760*/  SEL R13, R13, R8, !P1 ;  /* 0x000000080d0d7207 */ /* 0x000fe40004800000 */
[C---:B------:R-:W-:Y:S01]  /*6770*/  ISETP.NE.AND P1, PT, R47.reuse, RZ, PT ;  /* 0x000000ff2f00720c */ /* 0x040fe20003f25270 */
[----:B------:R-:W-:Y:S01]  /*6780*/  IMAD.IADD R47, R47, 0x1, R51 ;  /* 0x000000012f2f7824 */ /* 0x000fe200078e0233 */
[--C-:B------:R-:W-:Y:S02]  /*6790*/  IADD3 R80, PT, PT, R85, -R80, -R4.reuse ;  /* 0x8000005055507210 */ /* 0x100fe40007ffe804 */
[----:B------:R-:W-:Y:S01]  /*67a0*/  IADD3 R82, PT, PT, R83, -R82, -R4 ;  /* 0x8000005253527210 */ /* 0x000fe20007ffe804 */
[C---:B------:R-:W-:Y:S01]  /*67b0*/  IMAD.IADD R8, R49.reuse, 0x1, R47 ;  /* 0x0000000131087824 */ /* 0x040fe200078e022f */
[----:B------:R-:W-:-:S02]  /*67c0*/  ISETP.NE.AND P2, PT, R49, RZ, PT ;  /* 0x000000ff3100720c */ /* 0x000fc40003f45270 */
[----:B------:R-:W-:Y:S02]  /*67d0*/  SEL R80, R80, R51, !P1 ;  /* 0x0000003350507207 */ /* 0x000fe40004800000 */
[C---:B------:R-:W-:Y:S01]  /*67e0*/  ISETP.NE.AND P1, PT, R43.reuse, RZ, PT ;  /* 0x000000ff2b00720c */ /* 0x040fe20003f25270 */
[----:B------:R-:W-:Y:S01]  /*67f0*/  IMAD.IADD R43, R43, 0x1, R8 ;  /* 0x000000012b2b7824 */ /* 0x000fe200078e0208 */
[----:B------:R-:W-:Y:S02]  /*6800*/  SEL R82, R82, R47, !P2 ;  /* 0x0000002f52527207 */ /* 0x000fe40005000000 */
[--C-:B------:R-:W-:Y:S02]  /*6810*/  IADD3 R76, PT, PT, R77, -R76, -R4.reuse ;  /* 0x8000004c4d4c7210 */ /* 0x100fe40007ffe804 */
[----:B------:R-:W-:Y:S02]  /*6820*/  ISETP.NE.AND P2, PT, R45, RZ, PT ;  /* 0x000000ff2d00720c */ /* 0x000fe40003f45270 */
[----:B------:R-:W-:-:S02]  /*6830*/  IADD3 R81, PT, PT, R81, -R84, -R4 ;  /* 0x8000005451517210 */ /* 0x000fc40007ffe804 */
[----:B------:R-:W-:Y:S01]  /*6840*/  SEL R76, R76, R43, !P2 ;  /* 0x0000002b4c4c7207 */ /* 0x000fe20005000000 */
[----:B------:R-:W-:Y:S01]  /*6850*/  IMAD.IADD R43, R45, 0x1, R43 ;  /* 0x000000012d2b7824 */ /* 0x000fe200078e022b */
[----:B------:R-:W-:Y:S02]  /*6860*/  SEL R81, R81, R8, !P1 ;  /* 0x0000000851517207 */ /* 0x000fe40004800000 */
[C---:B------:R-:W-:Y:S01]  /*6870*/  ISETP.NE.AND P1, PT, R39.reuse, RZ, PT ;  /* 0x000000ff2700720c */ /* 0x040fe20003f25270 */
[----:B------:R-:W-:Y:S01]  /*6880*/  IMAD.IADD R39, R39, 0x1, R43 ;  /* 0x0000000127277824 */ /* 0x000fe200078e022b */
        /* <DEDUP_REMOVED lines=27> */
[----:B------:R-:W-:Y:S02]  /*6a40*/  LEA R13, R13, UR4, 0x2 ;  /* 0x000000040d0d7c11 */ /* 0x000fe4000f8e10ff */
[----:B------:R-:W-:Y:S01]  /*6a50*/  SEL R60, R60, R24, !P2 ;  /* 0x000000183c3c7207 */ /* 0x000fe20005000000 */
[----:B------:R-:W-:Y:S01]  /*6a60*/  IMAD.IADD R24, R31, 0x1, R24 ;  /* 0x000000011f187824 */ /* 0x000fe200078e0218 */
[----:B------:R-:W-:Y:S02]  /*6a70*/  LEA R53, R53, UR4, 0x2 ;  /* 0x0000000435357c11 */ /* 0x000fe4000f8e10ff */
[----:B------:R-:W-:Y:S02]  /*6a80*/  LEA R7, R80, UR4, 0x2 ;  /* 0x0000000450077c11 */ /* 0x000fe4000f8e10ff */
[----:B------:R-:W-:Y:S02]  /*6a90*/  SEL R59, R59, R29, !P1 ;  /* 0x0000001d3b3b7207 */ /* 0x000fe40004800000 */
[----:B------:R-:W-:-:S02]  /*6aa0*/  IADD3 R58, PT, PT, R61, -R58, -R4 ;  /* 0x8000003a3d3a7210 */ /* 0x000fc40007ffe804 */
[----:B------:R-:W-:Y:S02]  /*6ab0*/  LEA R9, R82, UR4, 0x2 ;  /* 0x0000000452097c11 */ /* 0x000fe4000f8e10ff */
[----:B------:R-:W-:Y:S01]  /*6ac0*/  ISETP.NE.AND P1, PT, R21, RZ, PT ;  /* 0x000000ff1500720c */ /* 0x000fe20003f25270 */
[----:B------:R-:W-:Y:S01]  /*6ad0*/  STS [R13], R52 ;  /* 0x000000340d007388 */ /* 0x000fe20000000800 */
[----:B------:R-:W-:Y:S01]  /*6ae0*/  ISETP.NE.AND P0, PT, R87, RZ, PT ;  /* 0x000000ff5700720c */ /* 0x000fe20003f05270 */
[----:B------:R-:W-:Y:S01]  /*6af0*/  IMAD.IADD R21, R21, 0x1, R24 ;  /* 0x0000000115157824 */ /* 0x000fe200078e0218 */
[----:B------:R-:W-:Y:S01]  /*6b00*/  LEA R81, R81, UR4, 0x2 ;  /* 0x0000000451517c11 */ /* 0x000fe2000f8e10ff */
[----:B------:R-:W-:Y:S01]  /*6b10*/  STS [R53], R50 ;  /* 0x0000003235007388 */ /* 0x000fe20000000800 */
[----:B------:R-:W-:Y:S02]  /*6b20*/  LEA R11, R76, UR4, 0x2 ;  /* 0x000000044c0b7c11 */ /* 0x000fe4000f8e10ff */
[----:B------:R-:W-:Y:S01]  /*6b30*/  SEL R58, R58, R24, !P1 ;  /* 0x000000183a3a7207 */ /* 0x000fe20004800000 */
[----:B------:R0:W-:Y:S01]  /*6b40*/  STS [R7], R48 ;  /* 0x0000003007007388 */ /* 0x0001e20000000800 */
[C---:B------:R-:W-:Y:S01]  /*6b50*/  ISETP.NE.AND P1, PT, R15.reuse, RZ, PT ;  /* 0x000000ff0f00720c */ /* 0x040fe20003f25270 */
[----:B------:R-:W-:-:S02]  /*6b60*/  IMAD.IADD R15, R15, 0x1, R21 ;  /* 0x000000010f0f7824 */ /* 0x000fc400078e0215 */
[----:B------:R1:W-:Y:S01]  /*6b70*/  STS [R9], R46 ;  /* 0x0000002e09007388 */ /* 0x0003e20000000800 */
[----:B------:R-:W-:-:S03]  /*6b80*/  IADD3 R0, PT, PT, R27, -R0, -R4 ;  /* 0x800000001b007210 */ /* 0x000fc60007ffe804 */
[----:B------:R-:W-:Y:S01]  /*6b90*/  STS [R81], R44 ;  /* 0x0000002c51007388 */ /* 0x000fe20000000800 */
[----:B0-----:R-:W-:-:S03]  /*6ba0*/  LEA R7, R74, UR4, 0x2 ;  /* 0x000000044a077c11 */ /* 0x001fc6000f8e10ff */
[----:B------:R0:W-:Y:S01]  /*6bb0*/  STS [R11], R42 ;  /* 0x0000002a0b007388 */ /* 0x0001e20000000800 */
[----:B-1----:R-:W-:Y:S01]  /*6bc0*/  LEA R9, R72, UR4, 0x2 ;  /* 0x0000000448097c11 */ /* 0x002fe2000f8e10ff */
[----:B------:R-:W-:Y:S02]  /*6bd0*/  IMAD.IADD R8, R19, 0x1, R15 ;  /* 0x0000000113087824 */ /* 0x000fe400078e020f */
[----:B------:R1:W-:Y:S01]  /*6be0*/  STS [R7], R40 ;  /* 0x0000002807007388 */ /* 0x0003e20000000800 */
[----:B------:R-:W-:Y:S02]  /*6bf0*/  LEA R13, R68, UR4, 0x2 ;  /* 0x00000004440d7c11 */ /* 0x000fe4000f8e10ff */
[----:B------:R-:W-:Y:S01]  /*6c00*/  IADD3 R22, PT, PT, R57, -R22, -R4 ;  /* 0x8000001639167210 */ /* 0x000fe20007ffe804 */
[----:B------:R2:W-:Y:S01]  /*6c10*/  STS [R9], R38 ;  /* 0x0000002609007388 */ /* 0x0005e20000000800 */
[----:B0-----:R-:W-:Y:S02]  /*6c20*/  LEA R11, R70, UR4, 0x2 ;  /* 0x00000004460b7c11 */ /* 0x001fe4000f8e10ff */
[----:B------:R-:W-:-:S02]  /*6c30*/  ISETP.NE.AND P2, PT, R19, RZ, PT ;  /* 0x000000ff1300720c */ /* 0x000fc40003f45270 */
[----:B-1----:R-:W-:Y:S02]  /*6c40*/  LEA R7, R66, UR4, 0x2 ;  /* 0x0000000442077c11 */ /* 0x002fe4000f8e10ff */
[----:B------:R-:W-:Y:S02]  /*6c50*/  SEL R0, R0, R21, !P1 ;  /* 0x0000001500007207 */ /* 0x000fe40004800000 */
[--C-:B------:R-:W-:Y:S02]  /*6c60*/  IADD3 R23, PT, PT, R23, -R26, -R4.reuse ;  /* 0x8000001a17177210 */ /* 0x100fe40007ffe804 */
[----:B--2---:R-:W-:Y:S02]  /*6c70*/  LEA R9, R64, UR4, 0x2 ;  /* 0x0000000440097c11 */ /* 0x004fe4000f8e10ff */
[----:B------:R-:W-:Y:S01]  /*6c80*/  ISETP.NE.AND P1, PT, R17, RZ, PT ;  /* 0x000000ff1100720c */ /* 0x000fe20003f25270 */
[----:B------:R0:W-:Y:S01]  /*6c90*/  STS [R11], R36 ;  /* 0x000000240b007388 */ /* 0x0001e20000000800 */
[----:B------:R-:W-:Y:S01]  /*6ca0*/  IADD3 R4, PT, PT, R55, -R56, -R4 ;  /* 0x8000003837047210 */ /* 0x000fe20007ffe804 */
[----:B------:R-:W-:Y:S01]  /*6cb0*/  @P0 IMAD.IADD R4, R17, 0x1, R8 ;  /* 0x0000000111040824 */ /* 0x000fe200078e0208 */
[----:B------:R-:W-:Y:S01]  /*6cc0*/  LEA R59, R59, UR4, 0x2 ;  /* 0x000000043b3b7c11 */ /* 0x000fe2000f8e10ff */
[----:B------:R-:W-:Y:S01]  /*6cd0*/  STS [R13], R34 ;  /* 0x000000220d007388 */ /* 0x000fe20000000800 */
[----:B------:R-:W-:-:S02]  /*6ce0*/  SEL R22, R22, R15, !P2 ;  /* 0x0000000f16167207 */ /* 0x000fc40005000000 */
[----:B------:R-:W-:Y:S01]  /*6cf0*/  ISETP.GE.AND P0, PT, R3, R2, PT ;  /* 0x000000020300720c */ /* 0x000fe20003f06270 */
[----:B------:R1:W-:Y:S01]  /*6d00*/  STS [R7], R32 ;  /* 0x0000002007007388 */ /* 0x0003e20000000800 */
[----:B------:R-:W-:Y:S02]  /*6d10*/  LEA R60, R60, UR4, 0x2 ;  /* 0x000000043c3c7c11 */ /* 0x000fe4000f8e10ff */
[----:B------:R-:W-:Y:S01]  /*6d20*/  SEL R23, R23, R8, !P1 ;  /* 0x0000000817177207 */ /* 0x000fe20004800000 */
[----:B------:R2:W-:Y:S01]  /*6d30*/  STS [R9], R30 ;  /* 0x0000001e09007388 */ /* 0x0005e20000000800 */
[----:B0-----:R-:W-:Y:S02]  /*6d40*/  LEA R11, R22, UR4, 0x2 ;  /* 0x00000004160b7c11 */ /* 0x001fe4000f8e10ff */
[----:B------:R-:W-:Y:S02]  /*6d50*/  LEA R23, R23, UR4, 0x2 ;  /* 0x0000000417177c11 */ /* 0x000fe4000f8e10ff */
[----:B-1----:R-:W-:Y:S01]  /*6d60*/  LEA R7, R58, UR4, 0x2 ;  /* 0x000000043a077c11 */ /* 0x002fe2000f8e10ff */
[----:B------:R0:W-:Y:S01]  /*6d70*/  STS [R59], R28 ;  /* 0x0000001c3b007388 */ /* 0x0001e20000000800 */
[----:B--2---:R-:W-:-:S03]  /*6d80*/  LEA R9, R0, UR4, 0x2 ;  /* 0x0000000400097c11 */ /* 0x004fc6000f8e10ff */
[----:B------:R0:W-:Y:S01]  /*6d90*/  STS [R60], R25 ;  /* 0x000000193c007388 */ /* 0x0001e20000000800 */
[----:B------:R-:W-:-:S03]  /*6da0*/  LEA R13, R4, UR4, 0x2 ;  /* 0x00000004040d7c11 */ /* 0x000fc6000f8e10ff */
[----:B------:R0:W-:Y:S01]  /*6db0*/  STS [R7], R20 ;  /* 0x0000001407007388 */ /* 0x0001e20000000800 */
[----:B------:R-:W-:-:S03]  /*6dc0*/  VIADD R15, R3, 0x140 ;  /* 0x00000140030f7836 */ /* 0x000fc60000000000 */
[----:B------:R0:W-:Y:S01]  /*6dd0*/  STS [R9], R18 ;  /* 0x0000001209007388 */ /* 0x0001e20000000800 */
[----:B------:R-:W-:-:S03]  /*6de0*/  LEA R0, R3, UR4, 0x2 ;  /* 0x0000000403007c11 */ /* 0x000fc6000f8e10ff */
[----:B------:R0:W-:Y:S01]  /*6df0*/  STS [R11], R16 ;  /* 0x000000100b007388 */ /* 0x0001e20000000800 */
[----:B------:R-:W-:Y:S03]  /*6e00*/  BSSY.RECONVERGENT B1, `(.L_x_865) ;  /* 0x0000010000017945 */ /* 0x000fe60003800200 */
        /* <DEDUP_REMOVED lines=15> */
.L_x_866:
[----:B------:R-:W-:Y:S05]  /*6f00*/  BSYNC.RECONVERGENT B1 ;  /* 0x0000000000017941 */ /* 0x000fea0003800200 */
.L_x_865:
        /* <DEDUP_REMOVED lines=14> */
.L_x_869:
[----:B------:R-:W0:Y:S01]  /*6ff0*/  LDCU.64 UR4, c[0x0][0x398] ;  /* 0x00007300ff0477ac */ /* 0x000e220008000a00 */
[----:B-1----:R-:W-:Y:S02]  /*7000*/  SHF.R.S32.HI R8, RZ, 0x1f, R4 ;  /* 0x0000001fff087819 */ /* 0x002fe40000011404 */
[----:B------:R-:W-:-:S05]  /*7010*/  IADD3 R4, P0, PT, -R4, R3, RZ ;  /* 0x0000000304047210 */ /* 0x000fca0007f1e1ff */
[----:B------:R-:W-:Y:S01]  /*7020*/  IMAD.X R9, RZ, RZ, ~R8, P0 ;  /* 0x000000ffff097224 */ /* 0x000fe200000e0e08 */
[----:B0-----:R-:W-:-:S04]  /*7030*/  LEA R8, P0, R4, UR4, 0x2 ;  /* 0x0000000404087c11 */ /* 0x001fc8000f8010ff */
[----:B------:R-:W-:-:S05]  /*7040*/  LEA.HI.X R9, R4, UR5, R9, 0x2, P0 ;  /* 0x0000000504097c11 */ /* 0x000fca00080f1409 */
[----:B--2---:R3:W-:Y:S04]  /*7050*/  STG.E desc[UR8][R8.64+0x500], R7 ;  /* 0x0005000708007986 */ /* 0x0047e8000c101908 */
.L_x_868:
[----:B------:R-:W-:Y:S05]  /*7060*/  BSYNC.RECONVERGENT B1 ;  /* 0x0000000000017941 */ /* 0x000fea0003800200 */
.L_x_867:
[----:B0123--:R-:W-:Y:S01]  /*7070*/  VIADD R9, R3, 0x280 ;  /* 0x0000028003097836 */ /* 0x00ffe20000000000 */
        /* <DEDUP_REMOVED lines=15> */
.L_x_872:
[----:B------:R-:W0:Y:S01]  /*7170*/  LDCU.64 UR4, c[0x0][0x398] ;  /* 0x00007300ff0477ac */ /* 0x000e220008000a00 */
[----:B------:R-:W-:Y:S02]  /*7180*/  SHF.R.S32.HI R8, RZ, 0x1f, R4 ;  /* 0x0000001fff087819 */ /* 0x000fe40000011404 */
[----:B------:R-:W-:-:S05]  /*7190*/  IADD3 R4, P0, PT, -R4, R3, RZ ;  /* 0x0000000304047210 */ /* 0x000fca0007f1e1ff */
[----:B------:R-:W-:Y:S01]  /*71a0*/  IMAD.X R9, RZ, RZ, ~R8, P0 ;  /* 0x000000ffff097224 */ /* 0x000fe200000e0e08 */
[----:B0-----:R-:W-:-:S04]  /*71b0*/  LEA R8, P0, R4, UR4, 0x2 ;  /* 0x0000000404087c11 */ /* 0x001fc8000f8010ff */
[----:B------:R-:W-:-:S05]  /*71c0*/  LEA.HI.X R9, R4, UR5, R9, 0x2, P0 ;  /* 0x0000000504097c11 */ /* 0x000fca00080f1409 */
[----:B-1----:R0:W-:Y:S04]  /*71d0*/  STG.E desc[UR8][R8.64+0xa00], R7 ;  /* 0x000a000708007986 */ /* 0x0021e8000c101908 */
.L_x_871:
[----:B------:R-:W-:Y:S05]  /*71e0*/  BSYNC.RECONVERGENT B1 ;  /* 0x0000000000017941 */ /* 0x000fea0003800200 */
.L_x_870:
        /* <DEDUP_REMOVED lines=16> */
.L_x_875:
[----:B------:R-:W0:Y:S01]  /*72f0*/  LDCU.64 UR4, c[0x0][0x398] ;  /* 0x00007300ff0477ac */ /* 0x000e220008000a00 */
[----:B------:R-:W-:Y:S02]  /*7300*/  SHF.R.S32.HI R8, RZ, 0x1f, R4 ;  /* 0x0000001fff087819 */ /* 0x000fe40000011404 */
[----:B------:R-:W-:-:S05]  /*7310*/  IADD3 R4, P0, PT, -R4, R3, RZ ;  /* 0x0000000304047210 */ /* 0x000fca0007f1e1ff */
[----:B------:R-:W-:Y:S01]  /*7320*/  IMAD.X R9, RZ, RZ, ~R8, P0 ;  /* 0x000000ffff097224 */ /* 0x000fe200000e0e08 */
[----:B0-----:R-:W-:-:S04]  /*7330*/  LEA R8, P0, R4, UR4, 0x2 ;  /* 0x0000000404087c11 */ /* 0x001fc8000f8010ff */
[----:B------:R-:W-:-:S05]  /*7340*/  LEA.HI.X R9, R4, UR5, R9, 0x2, P0 ;  /* 0x0000000504097c11 */ /* 0x000fca00080f1409 */
[----:B-1----:R1:W-:Y:S04]  /*7350*/  STG.E desc[UR8][R8.64+0xf00], R7 ;  /* 0x000f000708007986 */ /* 0x0023e8000c101908 */
.L_x_874:
[----:B------:R-:W-:Y:S05]  /*7360*/  BSYNC.RECONVERGENT B1 ;  /* 0x0000000000017941 */ /* 0x000fea0003800200 */
.L_x_873:
        /* <DEDUP_REMOVED lines=16> */
.L_x_878:
[----:B------:R-:W0:Y:S01]  /*7470*/  LDCU.64 UR4, c[0x0][0x398] ;  /* 0x00007300ff0477ac */ /* 0x000e220008000a00 */
[----:B------:R-:W-:Y:S02]  /*7480*/  SHF.R.S32.HI R8, RZ, 0x1f, R4 ;  /* 0x0000001fff087819 */ /* 0x000fe40000011404 */
[----:B------:R-:W-:-:S05]  /*7490*/  IADD3 R4, P0, PT, -R4, R3, RZ ;  /* 0x0000000304047210 */ /* 0x000fca0007f1e1ff */
[----:B------:R-:W-:Y:S01]  /*74a0*/  IMAD.X R9, RZ, RZ, ~R8, P0 ;  /* 0x000000ffff097224 */ /* 0x000fe200000e0e08 */
[----:B0-----:R-:W-:-:S04]  /*74b0*/  LEA R8, P0, R4, UR4, 0x2 ;  /* 0x0000000404087c11 */ /* 0x001fc8000f8010ff */
[----:B------:R-:W-:-:S05]  /*74c0*/  LEA.HI.X R9, R4, UR5, R9, 0x2, P0 ;  /* 0x0000000504097c11 */ /* 0x000fca00080f1409 */
[----:B-1----:R0:W-:Y:S04]  /*74d0*/  STG.E desc[UR8][R8.64+0x1400], R7 ;  /* 0x0014000708007986 */ /* 0x0021e8000c101908 */
.L_x_877:
[----:B------:R-:W-:Y:S05]  /*74e0*/  BSYNC.RECONVERGENT B1 ;  /* 0x0000000000017941 */ /* 0x000fea0003800200 */
.L_x_876:
        /* <DEDUP_REMOVED lines=16> */
.L_x_881:
[----:B------:R-:W0:Y:S01]  /*75f0*/  LDCU.64 UR4, c[0x0][0x398] ;  /* 0x00007300ff0477ac */ /* 0x000e220008000a00 */
[----:B------:R-:W-:Y:S02]  /*7600*/  SHF.R.S32.HI R8, RZ, 0x1f, R4 ;  /* 0x0000001fff087819 */ /* 0x000fe40000011404 */
[----:B------:R-:W-:-:S05]  /*7610*/  IADD3 R4, P0, PT, -R4, R3, RZ ;  /* 0x0000000304047210 */ /* 0x000fca0007f1e1ff */
[----:B------:R-:W-:Y:S01]  /*7620*/  IMAD.X R9, RZ, RZ, ~R8, P0 ;  /* 0x000000ffff097224 */ /* 0x000fe200000e0e08 */
[----:B0-----:R-:W-:-:S04]  /*7630*/  LEA R8, P0, R4, UR4, 0x2 ;  /* 0x0000000404087c11 */ /* 0x001fc8000f8010ff */
[----:B------:R-:W-:-:S05]  /*7640*/  LEA.HI.X R9, R4, UR5, R9, 0x2, P0 ;  /* 0x0000000504097c11 */ /* 0x000fca00080f1409 */
[----:B-1----:R1:W-:Y:S04]  /*7650*/  STG.E desc[UR8][R8.64+0x1900], R7 ;  /* 0x0019000708007986 */ /* 0x0023e8000c101908 */
.L_x_880:
[----:B------:R-:W-:Y:S05]  /*7660*/  BSYNC.RECONVERGENT B1 ;  /* 0x0000000000017941 */ /* 0x000fea0003800200 */
.L_x_879:
        /* <DEDUP_REMOVED lines=16> */
.L_x_884:
[----:B------:R-:W0:Y:S01]  /*7770*/  LDCU.64 UR4, c[0x0][0x398] ;  /* 0x00007300ff0477ac */ /* 0x000e220008000a00 */
[----:B------:R-:W-:Y:S02]  /*7780*/  SHF.R.S32.HI R8, RZ, 0x1f, R4 ;  /* 0x0000001fff087819 */ /* 0x000fe40000011404 */
[----:B------:R-:W-:-:S05]  /*7790*/  IADD3 R4, P0, PT, -R4, R3, RZ ;  /* 0x0000000304047210 */ /* 0x000fca0007f1e1ff */
[----:B------:R-:W-:Y:S01]  /*77a0*/  IMAD.X R9, RZ, RZ, ~R8, P0 ;  /* 0x000000ffff097224 */ /* 0x000fe200000e0e08 */
[----:B0-----:R-:W-:-:S04]  /*77b0*/  LEA R8, P0, R4, UR4, 0x2 ;  /* 0x0000000404087c11 */ /* 0x001fc8000f8010ff */
[----:B------:R-:W-:-:S05]  /*77c0*/  LEA.HI.X R9, R4, UR5, R9, 0x2, P0 ;  /* 0x0000000504097c11 */ /* 0x000fca00080f1409 */
[----:B-1----:R0:W-:Y:S04]  /*77d0*/  STG.E desc[UR8][R8.64+0x1e00], R7 ;  /* 0x001e000708007986 */ /* 0x0021e8000c101908 */
.L_x_883:
[----:B------:R-:W-:Y:S05]  /*77e0*/  BSYNC.RECONVERGENT B1 ;  /* 0x0000000000017941 */ /* 0x000fea0003800200 */
.L_x_882:
        /* <DEDUP_REMOVED lines=16> */
.L_x_887:
[----:B------:R-:W0:Y:S01]  /*78f0*/  LDCU.64 UR4, c[0x0][0x398] ;  /* 0x00007300ff0477ac */ /* 0x000e220008000a00 */
[----:B------:R-:W-:Y:S02]  /*7900*/  SHF.R.S32.HI R8, RZ, 0x1f, R4 ;  /* 0x0000001fff087819 */ /* 0x000fe40000011404 */
[----:B------:R-:W-:-:S05]  /*7910*/  IADD3 R4, P0, PT, -R4, R3, RZ ;  /* 0x0000000304047210 */ /* 0x000fca0007f1e1ff */
[----:B------:R-:W-:Y:S01]  /*7920*/  IMAD.X R9, RZ, RZ, ~R8, P0 ;  /* 0x000000ffff097224 */ /* 0x000fe200000e0e08 */
[----:B0-----:R-:W-:-:S04]  /*7930*/  LEA R8, P0, R4, UR4, 0x2 ;  /* 0x0000000404087c11 */ /* 0x001fc8000f8010ff */
[----:B------:R-:W-:-:S05]  /*7940*/  LEA.HI.X R9, R4, UR5, R9, 0x2, P0 ;  /* 0x0000000504097c11 */ /* 0x000fca00080f1409 */
[----:B-1----:R1:W-:Y:S04]  /*7950*/  STG.E desc[UR8][R8.64+0x2300], R7 ;  /* 0x0023000708007986 */ /* 0x0023e8000c101908 */
.L_x_886:
[----:B------:R-:W-:Y:S05]  /*7960*/  BSYNC.RECONVERGENT B1 ;  /* 0x0000000000017941 */ /* 0x000fea0003800200 */
.L_x_885:
        /* <DEDUP_REMOVED lines=16> */
.L_x_890:
[----:B------:R-:W0:Y:S01]  /*7a70*/  LDCU.64 UR4, c[0x0][0x398] ;  /* 0x00007300ff0477ac */ /* 0x000e220008000a00 */
[----:B------:R-:W-:Y:S02]  /*7a80*/  SHF.R.S32.HI R8, RZ, 0x1f, R4 ;  /* 0x0000001fff087819 */ /* 0x000fe40000011404 */
[----:B------:R-:W-:-:S05]  /*7a90*/  IADD3 R4, P0, PT, -R4, R3, RZ ;  /* 0x0000000304047210 */ /* 0x000fca0007f1e1ff */
[----:B------:R-:W-:Y:S01]  /*7aa0*/  IMAD.X R9, RZ, RZ, ~R8, P0 ;  /* 0x000000ffff097224 */ /* 0x000fe200000e0e08 */
[----:B0-----:R-:W-:-:S04]  /*7ab0*/  LEA R8, P0, R4, UR4, 0x2 ;  /* 0x0000000404087c11 */ /* 0x001fc8000f8010ff */
[----:B------:R-:W-:-:S05]  /*7ac0*/  LEA.HI.X R9, R4, UR5, R9, 0x2, P0 ;  /* 0x0000000504097c11 */ /* 0x000fca00080f1409 */
[----:B-1----:R1:W-:Y:S04]  /*7ad0*/  STG.E desc[UR8][R8.64+0x2800], R7 ;  /* 0x0028000708007986 */ /* 0x0023e8000c101908 */
.L_x_889:
[----:B------:R-:W-:Y:S05]  /*7ae0*/  BSYNC.RECONVERGENT B1 ;  /* 0x0000000000017941 */ /* 0x000fea0003800200 */
.L_x_888:
        /* <DEDUP_REMOVED lines=16> */
.L_x_893:
[----:B------:R-:W0:Y:S01]  /*7bf0*/  LDCU.64 UR4, c[0x0][0x398] ;  /* 0x00007300ff0477ac */ /* 0x000e220008000a00 */
[----:B------:R-:W-:Y:S02]  /*7c00*/  SHF.R.S32.HI R8, RZ, 0x1f, R4 ;  /* 0x0000001fff087819 */ /* 0x000fe40000011404 */
[----:B------:R-:W-:-:S05]  /*7c10*/  IADD3 R4, P0, PT, -R4, R3, RZ ;  /* 0x0000000304047210 */ /* 0x000fca0007f1e1ff */
[----:B------:R-:W-:Y:S01]  /*7c20*/  IMAD.X R9, RZ, RZ, ~R8, P0 ;  /* 0x000000ffff097224 */ /* 0x000fe200000e0e08 */
[----:B0-----:R-:W-:-:S04]  /*7c30*/  LEA R8, P0, R4, UR4, 0x2 ;  /* 0x0000000404087c11 */ /* 0x001fc8000f8010ff */
[----:B------:R-:W-:-:S05]  /*7c40*/  LEA.HI.X R9, R4, UR5, R9, 0x2, P0 ;  /* 0x0000000504097c11 */ /* 0x000fca00080f1409 */
[----:B-1----:R1:W-:Y:S04]  /*7c50*/  STG.E desc[UR8][R8.64+0x2d00], R7 ;  /* 0x002d000708007986 */ /* 0x0023e8000c101908 */
.L_x_892:
[----:B------:R-:W-:Y:S05]  /*7c60*/  BSYNC.RECONVERGENT B1 ;  /* 0x0000000000017941 */ /* 0x000fea0003800200 */
.L_x_891:
        /* <DEDUP_REMOVED lines=16> */
.L_x_896:
[----:B------:R-:W0:Y:S01]  /*7d70*/  LDCU.64 UR4, c[0x0][0x398] ;  /* 0x00007300ff0477ac */ /* 0x000e220008000a00 */
[----:B------:R-:W-:Y:S02]  /*7d80*/  SHF.R.S32.HI R8, RZ, 0x1f, R4 ;  /* 0x0000001fff087819 */ /* 0x000fe40000011404 */
[----:B------:R-:W-:-:S05]  /*7d90*/  IADD3 R4, P0, PT, -R4, R3, RZ ;  /* 0x0000000304047210 */ /* 0x000fca0007f1e1ff */
[----:B------:R-:W-:Y:S01]  /*7da0*/  IMAD.X R9, RZ, RZ, ~R8, P0 ;  /* 0x000000ffff097224 */ /* 0x000fe200000e0e08 */
[----:B0-----:R-:W-:-:S04]  /*7db0*/  LEA R8, P0, R4, UR4, 0x2 ;  /* 0x0000000404087c11 */ /* 0x001fc8000f8010ff */
[----:B------:R-:W-:-:S05]  /*7dc0*/  LEA.HI.X R9, R4, UR5, R9, 0x2, P0 ;  /* 0x0000000504097c11 */ /* 0x000fca00080f1409 */
[----:B-1----:R0:W-:Y:S04]  /*7dd0*/  STG.E desc[UR8][R8.64+0x3200], R7 ;  /* 0x0032000708007986 */ /* 0x0021e8000c101908 */
.L_x_895:
[----:B------:R-:W-:Y:S05]  /*7de0*/  BSYNC.RECONVERGENT B1 ;  /* 0x0000000000017941 */ /* 0x000fea0003800200 */
.L_x_894:
        /* <DEDUP_REMOVED lines=16> */
.L_x_899:
[----:B------:R-:W0:Y:S01]  /*7ef0*/  LDCU.64 UR4, c[0x0][0x398] ;  /* 0x00007300ff0477ac */ /* 0x000e220008000a00 */
[----:B------:R-:W-:Y:S02]  /*7f00*/  SHF.R.S32.HI R8, RZ, 0x1f, R4 ;  /* 0x0000001fff087819 */ /* 0x000fe40000011404 */
[----:B------:R-:W-:-:S05]  /*7f10*/  IADD3 R4, P0, PT, -R4, R3, RZ ;  /* 0x0000000304047210 */ /* 0x000fca0007f1e1ff */
[----:B------:R-:W-:Y:S01]  /*7f20*/  IMAD.X R9, RZ, RZ, ~R8, P0 ;  /* 0x000000ffff097224 */ /* 0x000fe200000e0e08 */
[----:B0-----:R-:W-:-:S04]  /*7f30*/  LEA R8, P0, R4, UR4, 0x2 ;  /* 0x0000000404087c11 */ /* 0x001fc8000f8010ff */
[----:B------:R-:W-:-:S05]  /*7f40*/  LEA.HI.X R9, R4, UR5, R9, 0x2, P0 ;  /* 0x0000000504097c11 */ /* 0x000fca00080f1409 */
[----:B-1----:R1:W-:Y:S04]  /*7f50*/  STG.E desc[UR8][R8.64+0x3700], R7 ;  /* 0x0037000708007986 */ /* 0x0023e8000c101908 */
.L_x_898:
[----:B------:R-:W-:Y:S05]  /*7f60*/  BSYNC.RECONVERGENT B1 ;  /* 0x0000000000017941 */ /* 0x000fea0003800200 */
.L_x_897:
        /* <DEDUP_REMOVED lines=16> */
.L_x_902:
[----:B------:R-:W0:Y:S01]  /*8070*/  LDCU.64 UR4, c[0x0][0x398] ;  /* 0x00007300ff0477ac */ /* 0x000e220008000a00 */
[----:B------:R-:W-:Y:S02]  /*8080*/  SHF.R.S32.HI R8, RZ, 0x1f, R4 ;  /* 0x0000001fff087819 */ /* 0x000fe40000011404 */
[----:B------:R-:W-:-:S05]  /*8090*/  IADD3 R4, P0, PT, -R4, R3, RZ ;  /* 0x0000000304047210 */ /* 0x000fca0007f1e1ff */
[----:B------:R-:W-:Y:S01]  /*80a0*/  IMAD.X R9, RZ, RZ, ~R8, P0 ;  /* 0x000000ffff097224 */ /* 0x000fe200000e0e08 */
[----:B0-----:R-:W-:-:S04]  /*80b0*/  LEA R8, P0, R4, UR4, 0x2 ;  /* 0x0000000404087c11 */ /* 0x001fc8000f8010ff */
[----:B------:R-:W-:-:S05]  /*80c0*/  LEA.HI.X R9, R4, UR5, R9, 0x2, P0 ;  /* 0x0000000504097c11 */ /* 0x000fca00080f1409 */
[----:B-1----:R0:W-:Y:S04]  /*80d0*/  STG.E desc[UR8][R8.64+0x3c00], R7 ;  /* 0x003c000708007986 */ /* 0x0021e8000c101908 */
.L_x_901:
[----:B------:R-:W-:Y:S05]  /*80e0*/  BSYNC.RECONVERGENT B1 ;  /* 0x0000000000017941 */ /* 0x000fea0003800200 */
.L_x_900:
        /* <DEDUP_REMOVED lines=16> */
.L_x_905:
[----:B------:R-:W0:Y:S01]  /*81f0*/  LDCU.64 UR4, c[0x0][0x398] ;  /* 0x00007300ff0477ac */ /* 0x000e220008000a00 */
[----:B------:R-:W-:Y:S02]  /*8200*/  SHF.R.S32.HI R8, RZ, 0x1f, R4 ;  /* 0x0000001fff087819 */ /* 0x000fe40000011404 */
[----:B------:R-:W-:-:S05]  /*8210*/  IADD3 R4, P0, PT, -R4, R3, RZ ;  /* 0x0000000304047210 */ /* 0x000fca0007f1e1ff */
[----:B------:R-:W-:Y:S01]  /*8220*/  IMAD.X R9, RZ, RZ, ~R8, P0 ;  /* 0x000000ffff097224 */ /* 0x000fe200000e0e08 */
[----:B0-----:R-:W-:-:S04]  /*8230*/  LEA R8, P0, R4, UR4, 0x2 ;  /* 0x0000000404087c11 */ /* 0x001fc8000f8010ff */
[----:B------:R-:W-:-:S05]  /*8240*/  LEA.HI.X R9, R4, UR5, R9, 0x2, P0 ;  /* 0x0000000504097c11 */ /* 0x000fca00080f1409 */
[----:B-1----:R1:W-:Y:S04]  /*8250*/  STG.E desc[UR8][R8.64+0x4100], R7 ;  /* 0x0041000708007986 */ /* 0x0023e8000c101908 */
.L_x_904:
[----:B------:R-:W-:Y:S05]  /*8260*/  BSYNC.RECONVERGENT B1 ;  /* 0x0000000000017941 */ /* 0x000fea0003800200 */
.L_x_903:
        /* <DEDUP_REMOVED lines=16> */
.L_x_908:
[----:B------:R-:W0:Y:S01]  /*8370*/  LDCU.64 UR4, c[0x0][0x398] ;  /* 0x00007300ff0477ac */ /* 0x000e220008000a00 */
[----:B------:R-:W-:Y:S02]  /*8380*/  SHF.R.S32.HI R8, RZ, 0x1f, R4 ;  /* 0x0000001fff087819 */ /* 0x000fe40000011404 */
[----:B------:R-:W-:-:S05]  /*8390*/  IADD3 R4, P0, PT, -R4, R3, RZ ;  /* 0x0000000304047210 */ /* 0x000fca0007f1e1ff */
[----:B------:R-:W-:Y:S01]  /*83a0*/  IMAD.X R9, RZ, RZ, ~R8, P0 ;  /* 0x000000ffff097224 */ /* 0x000fe200000e0e08 */
[----:B0-----:R-:W-:-:S04]  /*83b0*/  LEA R8, P0, R4, UR4, 0x2 ;  /* 0x0000000404087c11 */ /* 0x001fc8000f8010ff */
[----:B------:R-:W-:-:S05]  /*83c0*/  LEA.HI.X R9, R4, UR5, R9, 0x2, P0 ;  /* 0x0000000504097c11 */ /* 0x000fca00080f1409 */
[----:B-1----:R0:W-:Y:S04]  /*83d0*/  STG.E desc[UR8][R8.64+0x4600], R7 ;  /* 0x0046000708007986 */ /* 0x0021e8000c101908 */
.L_x_907:
[----:B------:R-:W-:Y:S05]  /*83e0*/  BSYNC.RECONVERGENT B1 ;  /* 0x0000000000017941 */ /* 0x000fea0003800200 */
.L_x_906:
        /* <DEDUP_REMOVED lines=16> */
.L_x_911:
[----:B------:R-:W0:Y:S01]  /*84f0*/  LDCU.64 UR4, c[0x0][0x398] ;  /* 0x00007300ff0477ac */ /* 0x000e220008000a00 */
[----:B------:R-:W-:Y:S02]  /*8500*/  SHF.R.S32.HI R8, RZ, 0x1f, R4 ;  /* 0x0000001fff087819 */ /* 0x000fe40000011404 */
[----:B------:R-:W-:-:S05]  /*8510*/  IADD3 R4, P0, PT, -R4, R3, RZ ;  /* 0x0000000304047210 */ /* 0x000fca0007f1e1ff */
[----:B------:R-:W-:Y:S01]  /*8520*/  IMAD.X R9, RZ, RZ, ~R8, P0 ;  /* 0x000000ffff097224 */ /* 0x000fe200000e0e08 */
[----:B0-----:R-:W-:-:S04]  /*8530*/  LEA R8, P0, R4, UR4, 0x2 ;  /* 0x0000000404087c11 */ /* 0x001fc8000f8010ff */
[----:B------:R-:W-:-:S05]  /*8540*/  LEA.HI.X R9, R4, UR5, R9, 0x2, P0 ;  /* 0x0000000504097c11 */ /* 0x000fca00080f1409 */
[----:B-1----:R1:W-:Y:S04]  /*8550*/  STG.E desc[UR8][R8.64+0x4b00], R7 ;  /* 0x004b000708007986 */ /* 0x0023e8000c101908 */
.L_x_910:
[----:B------:R-:W-:Y:S05]  /*8560*/  BSYNC.RECONVERGENT B1 ;  /* 0x0000000000017941 */ /* 0x000fea0003800200 */
.L_x_909:
        /* <DEDUP_REMOVED lines=16> */
.L_x_914:
[----:B------:R-:W0:Y:S01]  /*8670*/  LDCU.64 UR4, c[0x0][0x398] ;  /* 0x00007300ff0477ac */ /* 0x000e220008000a00 */
[----:B------:R-:W-:Y:S02]  /*8680*/  SHF.R.S32.HI R8, RZ, 0x1f, R4 ;  /* 0x0000001fff087819 */ /* 0x000fe40000011404 */
[----:B------:R-:W-:-:S05]  /*8690*/  IADD3 R4, P0, PT, -R4, R3, RZ ;  /* 0x0000000304047210 */ /* 0x000fca0007f1e1ff */
[----:B------:R-:W-:Y:S01]  /*86a0*/  IMAD.X R9, RZ, RZ, ~R8, P0 ;  /* 0x000000ffff097224 */ /* 0x000fe200000e0e08 */
[----:B0-----:R-:W-:-:S04]  /*86b0*/  LEA R8, P0, R4, UR4, 0x2 ;  /* 0x0000000404087c11 */ /* 0x001fc8000f8010ff */
[----:B------:R-:W-:-:S05]  /*86c0*/  LEA.HI.X R9, R4, UR5, R9, 0x2, P0 ;  /* 0x0000000504097c11 */ /* 0x000fca00080f1409 */
[----:B-1----:R1:W-:Y:S04]  /*86d0*/  STG.E desc[UR8][R8.64+0x5000], R7 ;  /* 0x0050000708007986 */ /* 0x0023e8000c101908 */
.L_x_913:
[----:B------:R-:W-:Y:S05]  /*86e0*/  BSYNC.RECONVERGENT B1 ;  /* 0x0000000000017941 */ /* 0x000fea0003800200 */
.L_x_912:
        /* <DEDUP_REMOVED lines=16> */
.L_x_917:
[----:B------:R-:W0:Y:S01]  /*87f0*/  LDCU.64 UR4, c[0x0][0x398] ;  /* 0x00007300ff0477ac */ /* 0x000e220008000a00 */
[----:B------:R-:W-:Y:S02]  /*8800*/  SHF.R.S32.HI R8, RZ, 0x1f, R4 ;  /* 0x0000001fff087819 */ /* 0x000fe40000011404 */
[----:B------:R-:W-:-:S05]  /*8810*/  IADD3 R4, P0, PT, -R4, R3, RZ ;  /* 0x0000000304047210 */ /* 0x000fca0007f1e1ff */
[----:B------:R-:W-:Y:S01]  /*8820*/  IMAD.X R9, RZ, RZ, ~R8, P0 ;  /* 0x000000ffff097224 */ /* 0x000fe200000e0e08 */
[----:B0-----:R-:W-:-:S04]  /*8830*/  LEA R8, P0, R4, UR4, 0x2 ;  /* 0x0000000404087c11 */ /* 0x001fc8000f8010ff */
[----:B------:R-:W-:-:S05]  /*8840*/  LEA.HI.X R9, R4, UR5, R9, 0x2, P0 ;  /* 0x0000000504097c11 */ /* 0x000fca00080f1409 */
[----:B-1----:R1:W-:Y:S04]  /*8850*/  STG.E desc[UR8][R8.64+0x5500], R7 ;  /* 0x0055000708007986 */ /* 0x0023e8000c101908 */
.L_x_916:
[----:B------:R-:W-:Y:S05]  /*8860*/  BSYNC.RECONVERGENT B1 ;  /* 0x0000000000017941 */ /* 0x000fea0003800200 */
.L_x_915:
        /* <DEDUP_REMOVED lines=15> */
.L_x_919:
        /* <DEDUP_REMOVED lines=8> */
.L_x_864:
[----:B------:R-:W0:Y:S01]  /*89e0*/  S2R R3, SR_TID.X ;  /* 0x0000000000037919 */ /* 0x000e220000002100 */
[----:B------:R-:W1:Y:S01]  /*89f0*/  LDCU.64 UR4, c[0x0][0x380] ;  /* 0x00007000ff0477ac */ /* 0x000e620008000a00 */
[C---:B0-----:R-:W-:Y:S02]  /*8a00*/  LOP3.LUT R4, R3.reuse, 0x1f, RZ, 0xc0, !PT ;  /* 0x0000001f03047812 */ /* 0x041fe400078ec0ff */
[----:B------:R-:W-:-:S05]  /*8a10*/  LOP3.LUT R5, R3, 0x3e0, RZ, 0xc0, !PT ;  /* 0x000003e003057812 */ /* 0x000fca00078ec0ff */
[----:B------:R-:W-:-:S04]  /*8a20*/  IMAD R25, R5, 0x13, R4 ;  /* 0x0000001305197824 */ /* 0x000fc800078e0204 */
[C---:B------:R-:W-:Y:S01]  /*8a30*/  VIADD R5, R25.reuse, 0x20 ;  /* 0x0000002019057836 */ /* 0x040fe20000000000 */
[CC--:B------:R-:W-:Y:S01]  /*8a40*/  ISETP.GE.AND P4, PT, R25.reuse, R2.reuse, PT ;  /* 0x000000021900720c */ /* 0x0c0fe20003f86270 */
[C---:B------:R-:W-:Y:S02]  /*8a50*/  VIADD R27, R25.reuse, 0x40 ;  /* 0x00000040191b7836 */ /* 0x040fe40000000000 */
[----:B------:R-:W-:Y:S01]  /*8a60*/  VIADD R29, R25, 0x60 ;  /* 0x00000060191d7836 */ /* 0x000fe20000000000 */
[-C--:B------:R-:W-:Y:S01]  /*8a70*/  ISETP.GE.AND P3, PT, R5, R2.reuse, PT ;  /* 0x000000020500720c */ /* 0x080fe20003f66270 */
[----:B------:R-:W-:Y:S01]  /*8a80*/  VIADD R31, R25, 0xc0 ;  /* 0x000000c0191f7836 */ /* 0x000fe20000000000 */
[C---:B------:R-:W-:Y:S02]  /*8a90*/  IADD3 R5, P0, PT, R0.reuse, R25, RZ ;  /* 0x0000001900057210 */ /* 0x040fe40007f1e0ff */
[----:B------:R-:W-:Y:S01]  /*8aa0*/  ISETP.GE.AND P2, PT, R27, R2, PT ;  /* 0x000000021b00720c */ /* 0x000fe20003f46270 */
[----:B------:R-:W-:Y:S01]  /*8ab0*/  VIADD R27, R25, 0x80 ;  /* 0x00000080191b7836 */ /* 0x000fe20000000000 */
[----:B------:R-:W-:-:S02]  /*8ac0*/  LEA.HI.X.SX32 R26, R0, RZ, 0x1, P0 ;  /* 0x000000ff001a7211 */ /* 0x000fc400000f0eff */
[----:B-1----:R-:W-:Y:S02]  /*8ad0*/  LEA R4, P5, R5, UR4, 0x2 ;  /* 0x0000000405047c11 */ /* 0x002fe4000f8a10ff */
[-C--:B------:R-:W-:Y:S01]  /*8ae0*/  ISETP.GE.AND P1, PT, R29, R2.reuse, PT ;  /* 0x000000021d00720c */ /* 0x080fe20003f26270 */
[----:B------:R-:W-:Y:S01]  /*8af0*/  VIADD R29, R25, 0xa0 ;  /* 0x000000a0191d7836 */ /* 0x000fe20000000000 */
[-C--:B------:R-:W-:Y:S01]  /*8b00*/  ISETP.GE.AND P0, PT, R27, R2.reuse, PT ;  /* 0x000000021b00720c */ /* 0x080fe20003f06270 */
[----:B------:R-:W-:Y:S01]  /*8b10*/  VIADD R27, R25, 0xe0 ;  /* 0x000000e0191b7836 */ /* 0x000fe20000000000 */
[----:B------:R-:W-:Y:S02]  /*8b20*/  LEA.HI.X R5, R5, UR5, R26, 0x2, P5 ;  /* 0x0000000505057c11 */ /* 0x000fe4000a8f141a */
[-C--:B------:R-:W-:Y:S01]  /*8b30*/  ISETP.GE.AND P6, PT, R29, R2.reuse, PT ;  /* 0x000000021d00720c */ /* 0x080fe20003fc6270 */
[----:B------:R-:W-:Y:S01]  /*8b40*/  VIADD R29, R25, 0x100 ;  /* 0x00000100191d7836 */ /* 0x000fe20000000000 */
[-C--:B------:R-:W-:Y:S01]  /*8b50*/  ISETP.GE.AND P5, PT, R31, R2.reuse, PT ;  /* 0x000000021f00720c */ /* 0x080fe20003fa6270 */
[----:B------:R-:W2:Y:S01]  /*8b60*/  @!P4 LDG.E R6, desc[UR8][R4.64] ;  /* 0x000000080406c981 */ /* 0x000ea2000c1e1900 */
[----:B------:R-:W-:Y:S01]  /*8b70*/  ISETP.GE.AND P4, PT, R27, R2, PT ;  /* 0x000000021b00720c */ /* 0x000fe20003f86270 */
[----:B------:R-:W-:-:S02]  /*8b80*/  VIADD R27, R25, 0x120 ;  /* 0x00000120191b7836 */ /* 0x000fc40000000000 */
[----:B------:R-:W3:Y:S01]  /*8b90*/  @!P3 LDG.E R7, desc[UR8][R4.64+0x80] ;  /* 0x000080080407b981 */ /* 0x000ee2000c1e1900 */
[-C--:B------:R-:W-:Y:S01]  /*8ba0*/  ISETP.GE.AND P3, PT, R29, R2.reuse, PT ;  /* 0x000000021d00720c */ /* 0x080fe20003f66270 */
[----:B------:R-:W-:Y:S02]  /*8bb0*/  VIADD R29, R25, 0x140 ;  /* 0x00000140191d7836 */ /* 0x000fe40000000000 */
[----:B------:R-:W4:Y:S01]  /*8bc0*/  @!P2 LDG.E R8, desc[UR8][R4.64+0x100] ;  /* 0x000100080408a981 */ /* 0x000f22000c1e1900 */
        /* <DEDUP_REMOVED lines=19> */
[C---:B------:R-:W-:Y:S02]  /*8d00*/  VIADD R27, R25.reuse, 0x220 ;  /* 0x00000220191b7836 */ /* 0x040fe40000000000 */
        /* <DEDUP_REMOVED lines=19> */
[C---:B------:R-:W-:Y:S01]  /*8e40*/  VIADD R40, R45.reuse, 0xe ;  /* 0x0000000e2d287836 */ /* 0x040fe20000000000 */
[C---:B------:R-:W-:Y:S01]  /*8e50*/  ISETP.GE.AND P1, PT, R45.reuse, R2, PT ;  /* 0x000000022d00720c */ /* 0x040fe20003f26270 */
        /* <DEDUP_REMOVED lines=10> */
[----:B-----5:R-:W-:Y:S04]  /*8f00*/  STS [R25+0x180], R9 ;  /* 0x0001800919007388 */ /* 0x020fe80000000800 */
[----:B------:R-:W-:Y:S04]  /*8f10*/  STS [R25+0x200], R10 ;  /* 0x0002000a19007388 */ /* 0x000fe80000000800 */
[----:B------:R0:W-:Y:S04]  /*8f20*/  STS [R25+0x280], R11 ;  /* 0x0002800b19007388 */ /* 0x0001e80000000800 */
[----:B------:R-:W-:Y:S04]  /*8f30*/  STS [R25+0x300], R12 ;  /* 0x0003000c19007388 */ /* 0x000fe80000000800 */
[----:B------:R1:W-:Y:S01]  /*8f40*/  STS [R25+0x380], R13 ;  /* 0x0003800d19007388 */ /* 0x0003e20000000800 */
[----:B0-----:R-:W-:-:S03]  /*8f50*/  VIADD R11, R45, 0x1 ;  /* 0x000000012d0b7836 */ /* 0x001fc60000000000 */
[----:B------:R-:W-:Y:S02]  /*8f60*/  STS [R25+0x400], R14 ;  /* 0x0004000e19007388 */ /* 0x000fe40000000800 */
[----:B------:R-:W-:Y:S01]  /*8f70*/  ISETP.GE.AND P2, PT, R11, R2, PT ;  /* 0x000000020b00720c */ /* 0x000fe20003f46270 */
[C---:B------:R-:W-:Y:S01]  /*8f80*/  VIADD R11, R45.reuse, 0x3 ;  /* 0x000000032d0b7836 */ /* 0x040fe20000000000 */
[----:B------:R0:W-:Y:S01]  /*8f90*/  STS [R25+0x480], R15 ;  /* 0x0004800f19007388 */ /* 0x0001e20000000800 */
[----:B-1----:R-:W-:-:S03]  /*8fa0*/  VIADD R13, R45, 0x2 ;  /* 0x000000022d0d7836 */ /* 0x002fc60000000000 */
[----:B------:R-:W-:Y:S01]  /*8fb0*/  STS [R25+0x500], R16 ;  /* 0x0005001019007388 */ /* 0x000fe20000000800 */
[-C--:B------:R-:W-:Y:S01]  /*8fc0*/  ISETP.GE.AND P4, PT, R11, R2.reuse, PT ;  /* 0x000000020b00720c */ /* 0x080fe20003f86270 */
[----:B------:R-:W-:Y:S01]  /*8fd0*/  VIADD R11, R45, 0x7 ;  /* 0x000000072d0b7836 */ /* 0x000fe20000000000 */
[-C--:B------:R-:W-:Y:S01]  /*8fe0*/  ISETP.GE.AND P3, PT, R13, R2.reuse, PT ;  /* 0x000000020d00720c */ /* 0x080fe20003f66270 */
[----:B------:R1:W-:Y:S01]  /*8ff0*/  STS [R25+0x580], R17 ;  /* 0x0005801119007388 */ /* 0x0003e20000000800 */
[C---:B------:R-:W-:Y:S02]  /*9000*/  VIADD R13, R45.reuse, 0x4 ;  /* 0x000000042d0d7836 */ /* 0x040fe40000000000 */
[----:B0-----:R-:W-:Y:S01]  /*9010*/  VIADD R15, R45, 0x5 ;  /* 0x000000052d0f7836 */ /* 0x001fe20000000000 */
[----:B------:R-:W-:Y:S02]  /*9020*/  STS [R25+0x600], R18 ;  /* 0x0006001219007388 */ /* 0x000fe40000000800 */
[----:B------:R-:W-:-:S02]  /*9030*/  ISETP.GE.AND P5, PT, R13, R2, PT ;  /* 0x000000020d00720c */ /* 0x000fc40003fa6270 */
[----:B------:R0:W-:Y:S01]  /*9040*/  STS [R25+0x680], R19 ;  /* 0x0006801319007388 */ /* 0x0001e20000000800 */
[-C--:B------:R-:W-:Y:S01]  /*9050*/  ISETP.GE.AND P6, PT, R15, R2.reuse, PT ;  /* 0x000000020f00720c */ /* 0x080fe20003fc6270 */
[C---:B-1----:R-:W-:Y:S02]  /*9060*/  VIADD R17, R45.reuse, 0x6 ;  /* 0x000000062d117836 */ /* 0x042fe40000000000 */
[----:B------:R-:W-:Y:S01]  /*9070*/  STS [R25+0x700], R20 ;  /* 0x0007001419007388 */ /* 0x000fe20000000800 */
[----:B------:R-:W-:Y:S02]  /*9080*/  VIADD R15, R45, 0x8 ;  /* 0x000000082d0f7836 */ /* 0x000fe40000000000 */
[----:B------:R-:W-:Y:S01]  /*9090*/  ISETP.GE.AND P0, PT, R17, R2, PT ;  /* 0x000000021100720c */ /* 0x000fe20003f06270 */
[----:B------:R-:W-:Y:S01]  /*90a0*/  STS [R25+0x780], R21 ;  /* 0x0007801519007388 */ /* 0x000fe20000000800 */
[C---:B------:R-:W-:Y:S02]  /*90b0*/  VIADD R17, R45.reuse, 0x9 ;  /* 0x000000092d117836 */ /* 0x040fe40000000000 */
[----:B0-----:R-:W-:Y:S01]  /*90c0*/  VIADD R19, R45, 0xa ;  /* 0x0000000a2d137836 */ /* 0x001fe20000000000 */
[----:B------:R-:W-:Y:S04]  /*90d0*/  STS [R25+0x800], R22 ;  /* 0x0008001619007388 */ /* 0x000fe80000000800 */
[----:B------:R0:W-:Y:S04]  /*90e0*/  STS [R25+0x880], R23 ;  /* 0x0008801719007388 */ /* 0x0001e80000000800 */
[----:B------:R1:W-:Y:S01]  /*90f0*/  STS [R25+0x900], R24 ;  /* 0x0009001819007388 */ /* 0x0003e20000000800 */
[----:B------:R-:W-:-:S03]  /*9100*/  NOP ;  /* 0x0000000000007918 */ /* 0x000fc60000000000 */
[----:B------:R-:W2:Y:S01]  /*9110*/  LDS R4, [R26] ;  /* 0x000000001a047984 */ /* 0x000ea20000000800 */
[C---:B0-----:R-:W-:Y:S02]  /*9120*/  VIADD R23, R45.reuse, 0xb ;  /* 0x0000000b2d177836 */ /* 0x041fe40000000000 */
[----:B-1----:R-:W-:Y:S01]  /*9130*/  VIADD R25, R45, 0xc ;  /* 0x0000000c2d197836 */ /* 0x002fe20000000000 */
[----:B------:R-:W0:Y:S04]  /*9140*/  LDS R5, [R26+0x4] ;  /* 0x000004001a057984 */ /* 0x000e280000000800 */
[----:B------:R-:W1:Y:S04]  /*9150*/  LDS R6, [R26+0x8] ;  /* 0x000008001a067984 */ /* 0x000e680000000800 */
[----:B------:R-:W3:Y:S04]  /*9160*/  LDS R7, [R26+0xc] ;  /* 0x00000c001a077984 */ /* 0x000ee80000000800 */
[----:B------:R-:W4:Y:S04]  /*9170*/  LDS R8, [R26+0x10] ;  /* 0x000010001a087984 */ /* 0x000f280000000800 */
[----:B------:R-:W5:Y:S04]  /*9180*/  LDS R9, [R26+0x14] ;  /* 0x000014001a097984 */ /* 0x000f680000000800 */
[----:B------:R-:W5:Y:S04]  /*9190*/  LDS R10, [R26+0x18] ;  /* 0x000018001a0a7984 */ /* 0x000f680000000800 */
[----:B------:R-:W5:Y:S04]  /*91a0*/  LDS R14, [R26+0x20] ;  /* 0x000020001a0e7984 */ /* 0x000f680000000800 */
[----:B------:R-:W5:Y:S04]  /*91b0*/  LDS R22, [R26+0x30] ;  /* 0x000030001a167984 */ /* 0x000f680000000800 */
[----:B------:R-:W-:Y:S01]  /*91c0*/  LDS R32, [R26+0x38] ;  /* 0x000038001a207984 */ /* 0x000fe20000000800 */
[----:B--2---:R-:W-:-:S03]  /*91d0*/  LOP3.LUT R12, R4, 0x1, RZ, 0xc, !PT ;  /* 0x00000001040c7812 */ /* 0x004fc600078e0cff */
[----:B------:R-:W-:Y:S01]  /*91e0*/  LDS R33, [R26+0x3c] ;  /* 0x00003c001a217984 */ /* 0x000fe20000000800 */
[----:B------:R-:W-:-:S03]  /*91f0*/  SEL R12, R12, 0x1, !P1 ;  /* 0x000000010c0c7807 */ /* 0x000fc60004800000 */
[----:B------:R-:W-:Y:S01]  /*9200*/  LDS R34, [R26+0x40] ;  /* 0x000040001a227984 */ /* 0x000fe20000000800 */
[-C--:B------:R-:W-:Y:S02]  /*9210*/  ISETP.GE.AND P1, PT, R11, R2.reuse, PT ;  /* 0x000000020b00720c */ /* 0x080fe40003f26270 */
[----:B0-----:R-:W-:Y:S01]  /*9220*/  LOP3.LUT R13, R5, 0x1, RZ, 0xc, !PT ;  /* 0x00000001050d7812 */ /* 0x001fe200078e0cff */
[----:B------:R-:W0:Y:S01]  /*9230*/  LDS R11, [R26+0x1c] ;  /* 0x00001c001a0b7984 */ /* 0x000e220000000800 */
[----:B-1----:R-:W-:Y:S02]  /*9240*/  LOP3.LUT R16, R6, 0x1, RZ, 0xc, !PT ;  /* 0x0000000106107812 */ /* 0x002fe400078e0cff */
[----:B------:R-:W-:Y:S01]  /*9250*/  SEL R13, R13, 0x1, !P2 ;  /* 0x000000010d0d7807 */ /* 0x000fe20005000000 */
[----:B------:R-:W-:Y:S01]  /*9260*/  LDS R36, [R26+0x44] ;  /* 0x000044001a247984 */ /* 0x000fe20000000800 */
[-C--:B------:R-:W-:Y:S02]  /*9270*/  ISETP.GE.AND P2, PT, R15, R2.reuse, PT ;  /* 0x000000020f00720c */ /* 0x080fe40003f46270 */
[----:B---3--:R-:W-:Y:S01]  /*9280*/  LOP3.LUT R18, R7, 0x1, RZ, 0xc, !PT ;  /* 0x0000000107127812 */ /* 0x008fe200078e0cff */
[----:B------:R-:W1:Y:S01]  /*9290*/  LDS R15, [R26+0x24] ;  /* 0x000024001a0f7984 */ /* 0x000e620000000800 */
[----:B------:R-:W-:Y:S01]  /*92a0*/  SEL R16, R16, 0x1, !P3 ;  /* 0x0000000110107807 */ /* 0x000fe20005800000 */
[----:B------:R-:W-:Y:S01]  /*92b0*/  IMAD.IADD R35, R12, 0x1, R13 ;  /* 0x000000010c237824 */ /* 0x000fe200078e020d */
[-C--:B------:R-:W-:Y:S01]  /*92c0*/  ISETP.GE.AND P3, PT, R17, R2.reuse, PT ;  /* 0x000000021100720c */ /* 0x080fe20003f66270 */
[----:B------:R-:W-:Y:S01]  /*92d0*/  LDS R39, [R26+0x48] ;  /* 0x000048001a277984 */ /* 0x000fe20000000800 */
[----:B------:R-:W-:Y:S01]  /*92e0*/  SEL R18, R18, 0x1, !P4 ;  /* 0x0000000112127807 */ /* 0x000fe20006000000 */
[----:B------:R-:W-:Y:S01]  /*92f0*/  IMAD.IADD R38, R16, 0x1, R35 ;  /* 0x0000000110267824 */ /* 0x000fe200078e0223 */
[----:B------:R-:W-:Y:S01]  /*9300*/  ISETP.GE.AND P4, PT, R19, R2, PT ;  /* 0x000000021300720c */ /* 0x000fe20003f86270 */
[----:B------:R-:W2:Y:S01]  /*9310*/  LDS R17, [R26+0x28] ;  /* 0x000028001a117984 */ /* 0x000ea20000000800 */
[----:B----4-:R-:W-:Y:S01]  /*9320*/  LOP3.LUT R20, R8, 0x1, RZ, 0xc, !PT ;  /* 0x0000000108147812 */ /* 0x010fe200078e0cff */
[----:B------:R-:W-:Y:S01]  /*9330*/  IMAD.IADD R42, R18, 0x1, R38 ;  /* 0x00000001122a7824 */ /* 0x000fe200078e0226 */
[----:B-----5:R-:W-:Y:S01]  /*9340*/  LOP3.LUT R21, R9, 0x1, RZ, 0xc, !PT ;  /* 0x0000000109157812 */ /* 0x020fe200078e0cff */
[----:B------:R-:W3:Y:S01]  /*9350*/  LDS R19, [R26+0x2c] ;  /* 0x00002c001a137984 */ /* 0x000ee20000000800 */
[----:B------:R-:W-:-:S02]  /*9360*/  SEL R20, R20, 0x1, !P5 ;  /* 0x0000000114147807 */ /* 0x000fc40006800000 */
[----:B------:R-:W-:Y:S02]  /*9370*/  ISETP.GE.AND P5, PT, R23, R2, PT ;  /* 0x000000021700720c */ /* 0x000fe40003fa6270 */
[----:B------:R-:W4:Y:S01]  /*9380*/  LDS R23, [R26+0x34] ;  /* 0x000034001a177984 */ /* 0x000f220000000800 */
[----:B------:R-:W-:Y:S01]  /*9390*/  SEL R21, R21, 0x1, !P6 ;  /* 0x0000000115157807 */ /* 0x000fe20007000000 */
[----:B------:R-:W-:Y:S01]  /*93a0*/  IMAD.IADD R46, R20, 0x1, R42 ;  /* 0x00000001142e7824 */ /* 0x000fe200078e022a */
[----:B------:R-:W-:Y:S02]  /*93b0*/  LOP3.LUT R37, R10, 0x1, RZ, 0xc, !PT ;  /* 0x000000010a257812 */ /* 0x000fe400078e0cff */
[----:B------:R-:W-:Y:S01]  /*93c0*/  LOP3.LUT R49, R14, 0x1, RZ, 0xc, !PT ;  /* 0x000000010e317812 */ /* 0x000fe200078e0cff */
[----:B------:R-:W-:Y:S01]  /*93d0*/  IMAD.IADD R48, R21, 0x1, R46 ;  /* 0x0000000115307824 */ /* 0x000fe200078e022e */
[----:B------:R-:W-:Y:S02]  /*93e0*/  SEL R37, R37, 0x1, !P0 ;  /* 0x0000000125257807 */ /* 0x000fe40004000000 */
[----:B------:R-:W-:-:S02]  /*93f0*/  SEL R49, R49, 0x1, !P2 ;  /* 0x0000000131317807 */ /* 0x000fc40005000000 */
[-C--:B------:R-:W-:Y:S01]  /*9400*/  ISETP.GE.AND P6, PT, R25, R2.reuse, PT ;  /* 0x000000021900720c */ /* 0x080fe20003fc6270 */
[----:B------:R-:W-:Y:S01]  /*9410*/  IMAD.IADD R52, R37, 0x1, R48 ;  /* 0x0000000125347824 */ /* 0x000fe200078e0230 */
[----:B------:R-:W-:Y:S01]  /*9420*/  LOP3.LUT R59, R22, 0x1, RZ, 0xc, !PT ;  /* 0x00000001163b7812 */ /* 0x000fe200078e0cff */
[----:B------:R-:W-:Y:S01]  /*9430*/  VIADD R25, R45, 0xd ;  /* 0x0000000d2d197836 */ /* 0x000fe20000000000 */
[----:B0-----:R-:W-:Y:S01]  /*9440*/  LOP3.LUT R47, R11, 0x1, RZ, 0xc, !PT ;  /* 0x000000010b2f7812 */ /* 0x001fe200078e0cff */
[----:B------:R-:W-:Y:S01]  /*9450*/  VIADD R45, R45, 0x12 ;  /* 0x000000122d2d7836 */ /* 0x000fe20000000000 */
[----:B------:R-:W-:Y:S02]  /*9460*/  SEL R59, R59, 0x1, !P6 ;  /* 0x000000013b3b7807 */ /* 0x000fe40007000000 */
[----:B------:R-:W-:Y:S02]  /*9470*/  SEL R47, R47, 0x1, !P1 ;  /* 0x000000012f2f7807 */ /* 0x000fe40004800000 */
[----:B------:R-:W-:-:S02]  /*9480*/  ISETP.GE.AND P0, PT, R25, R2, PT ;  /* 0x000000021900720c */ /* 0x000fc40003f06270 */
[----:B-1----:R-:W-:Y:S01]  /*9490*/  LOP3.LUT R53, R15, 0x1, RZ, 0xc, !PT ;  /* 0x000000010f357812 */ /* 0x002fe200078e0cff */
[----:B------:R-:W-:Y:S01]  /*94a0*/  IMAD.IADD R54, R47, 0x1, R52 ;  /* 0x000000012f367824 */ /* 0x000fe200078e0234 */
[-C--:B------:R-:W-:Y:S02]  /*94b0*/  ISETP.GE.AND P1, PT, R40, R2.reuse, PT ;  /* 0x000000022800720c */ /* 0x080fe40003f26270 */
[----:B------:R-:W-:Y:S01]  /*94c0*/  SEL R53, R53, 0x1, !P3 ;  /* 0x0000000135357807 */ /* 0x000fe20005800000 */
[----:B------:R-:W-:Y:S01]  /*94d0*/  IMAD.IADD R56, R49, 0x1, R54 ;  /* 0x0000000131387824 */ /* 0x000fe200078e0236 */
[----:B------:R-:W-:Y:S02]  /*94e0*/  LOP3.LUT R64, R32, 0x1, RZ, 0xc, !PT ;  /* 0x0000000120407812 */ /* 0x000fe400078e0cff */
[----:B--2---:R-:W-:Y:S01]  /*94f0*/  LOP3.LUT R55, R17, 0x1, RZ, 0xc, !PT ;  /* 0x0000000111377812 */ /* 0x004fe200078e0cff */
[----:B------:R-:W-:Y:S01]  /*9500*/  IMAD.IADD R58, R53, 0x1, R56 ;  /* 0x00000001353a7824 */ /* 0x000fe200078e0238 */
[----:B------:R-:W-:-:S02]  /*9510*/  ISETP.GE.AND P2, PT, R41, R2, PT ;  /* 0x000000022900720c */ /* 0x000fc40003f46270 */
[----:B---3--:R-:W-:Y:S02]  /*9520*/  LOP3.LUT R57, R19, 0x1, RZ, 0xc, !PT ;  /* 0x0000000113397812 */ /* 0x008fe400078e0cff */
[----:B------:R-:W-:Y:S02]  /*9530*/  SEL R55, R55, 0x1, !P4 ;  /* 0x0000000137377807 */ /* 0x000fe40006000000 */
[----:B------:R-:W-:Y:S02]  /*9540*/  SEL R57, R57, 0x1, !P5 ;  /* 0x0000000139397807 */ /* 0x000fe40006800000 */
[----:B----4-:R-:W-:Y:S01]  /*9550*/  LOP3.LUT R61, R23, 0x1, RZ, 0xc, !PT ;  /* 0x00000001173d7812 */ /* 0x010fe200078e0cff */
[----:B------:R-:W-:Y:S01]  /*9560*/  IMAD.IADD R60, R55, 0x1, R58 ;  /* 0x00000001373c7824 */ /* 0x000fe200078e023a */
[----:B------:R-:W-:Y:S02]  /*9570*/  ISETP.GE.AND P3, PT, R43, R2, PT ;  /* 0x000000022b00720c */ /* 0x000fe40003f66270 */
[----:B------:R-:W-:Y:S01]  /*9580*/  LOP3.LUT R66, R33, 0x1, RZ, 0xc, !PT ;  /* 0x0000000121427812 */ /* 0x000fe200078e0cff */
[----:B------:R-:W-:Y:S01]  /*9590*/  IMAD.IADD R62, R57, 0x1, R60 ;  /* 0x00000001393e7824 */ /* 0x000fe200078e023c */
[----:B------:R-:W-:-:S02]  /*95a0*/  LOP3.LUT R65, R34, 0x1, RZ, 0xc, !PT ;  /* 0x0000000122417812 */ /* 0x000fc400078e0cff */
[----:B------:R-:W-:Y:S01]  /*95b0*/  SEL R61, R61, 0x1, !P0 ;  /* 0x000000013d3d7807 */ /* 0x000fe20004000000 */
[----:B------:R-:W-:Y:S01]  /*95c0*/  IMAD.IADD R63, R59, 0x1, R62 ;  /* 0x000000013b3f7824 */ /* 0x000fe200078e023e */
[----:B------:R-:W-:Y:S02]  /*95d0*/  SEL R64, R64, 0x1, !P1 ;  /* 0x0000000140407807 */ /* 0x000fe40004800000 */
[-C--:B------:R-:W-:Y:S01]  /*95e0*/  ISETP.GE.AND P4, PT, R44, R2.reuse, PT ;  /* 0x000000022c00720c */ /* 0x080fe20003f86270 */
[----:B------:R-:W-:Y:S01]  /*95f0*/  BAR.SYNC.DEFER_BLOCKING 0x0 ;  /* 0x0000000000007b1d */ /* 0x000fe20000010000 */
[----:B------:R-:W-:Y:S02]  /*9600*/  ISETP.GE.AND P5, PT, R45, R2, PT ;  /* 0x000000022d00720c */ /* 0x000fe40003fa6270 */
[----:B------:R-:W-:Y:S02]  /*9610*/  LOP3.LUT R68, R36, 0x1, RZ, 0xc, !PT ;  /* 0x0000000124447812 */ /* 0x000fe400078e0cff */
[----:B------:R-:W-:-:S02]  /*9620*/  LOP3.LUT R67, R39, 0x1, RZ, 0xc, !PT ;  /* 0x0000000127437812 */ /* 0x000fc400078e0cff */
[----:B------:R-:W-:Y:S02]  /*9630*/  SEL R66, R66, 0x1, !P2 ;  /* 0x0000000142427807 */ /* 0x000fe40005000000 */
[----:B------:R-:W-:Y:S02]  /*9640*/  SEL R65, R65, 0x1, !P3 ;  /* 0x0000000141417807 */ /* 0x000fe40005800000 */
[----:B------:R-:W-:Y:S02]  /*9650*/  IADD3 R69, PT, PT, R64, R61, R63 ;  /* 0x0000003d40457210 */ /* 0x000fe40007ffe03f */
[----:B------:R-:W-:Y:S02]  /*9660*/  SEL R68, R68, 0x1, !P4 ;  /* 0x0000000144447807 */ /* 0x000fe40006000000 */
[----:B------:R-:W-:Y:S02]  /*9670*/  SEL R67, R67, 0x1, !P5 ;  /* 0x0000000143437807 */ /* 0x000fe40006800000 */
[----:B------:R-:W-:-:S02]  /*9680*/  IADD3 R69, PT, PT, R65, R66, R69 ;  /* 0x0000004241457210 */ /* 0x000fc40007ffe045 */
[----:B------:R-:W-:Y:S02]  /*9690*/  ISETP.NE.AND P1, PT, R71, 0x1f, PT ;  /* 0x0000001f4700780c */ /* 0x000fe40003f25270 */
[----:B------:R-:W-:Y:S02]  /*96a0*/  IADD3 R73, PT, PT, R67, R68, R69 ;  /* 0x0000004443497210 */ /* 0x000fe40007ffe045 */
[----:B------:R-:W-:-:S03]  /*96b0*/  ISETP.NE.AND P2, PT, R71, RZ, PT ;  /* 0x000000ff4700720c */ /* 0x000fc60003f45270 */
[----:B------:R-:W0:Y:S06]  /*96c0*/  SHFL.UP P0, R24, R73, 0x1, RZ ;  /* 0x0420000049187989 */ /* 0x000e2c00000000ff */
        /* <DEDUP_REMOVED lines=37> */
[----:B------:R-:W-:Y:S01]  /*9920*/  ISETP.NE.AND P0, PT, R72, 0x8, PT ;  /* 0x000000084800780c */ /* 0x000fe20003f05270 */
[----:B------:R-:W-:-:S03]  /*9930*/  IMAD.IADD R72, R74, 0x1, -R73 ;  /* 0x000000014a487824 */ /* 0x000fc600078e0a49 */
[----:B------:R-:W-:Y:S02]  /*9940*/  SEL R24, R31, R24, !P0 ;  /* 0x000000181f187207 */ /* 0x000fe40004000000 */
[C---:B------:R-:W-:Y:S02]  /*9950*/  ISETP.GT.U32.AND P0, PT, R3.reuse, 0x1f, PT ;  /* 0x0000001f0300780c */ /* 0x040fe40003f04070 */
[----:B------:R-:W-:Y:S02]  /*9960*/  SEL R25, R72, RZ, P2 ;  /* 0x000000ff48197207 */ /* 0x000fe40001000000 */
[----:B------:R-:W-:Y:S02]  /*9970*/  SEL R24, R50, R24, !P1 ;  /* 0x0000001832187207 */ /* 0x000fe40004800000 */
        /* <DEDUP_REMOVED lines=19> */
.L_x_1001:
[----:B------:R-:W-:Y:S05]  /*9ab0*/  @!P0 BRA `(.L_x_922) ;  /* 0x00000000007c8947 */ /* 0x000fea0003800000 */
[----:B------:R-:W-:-:S07]  /*9ac0*/  IMAD.MOV.U32 R27, RZ, RZ, 0x166 ;  /* 0x00000166ff1b7424 */ /* 0x000fce00078e00ff */
.L_x_924:
        /* <DEDUP_REMOVED lines=29> */
.L_x_1004:
[----:B------:R-:W-:Y:S05]  /*9ca0*/  @P0 BRA `(.L_x_924) ;  /* 0xfffffffc00880947 */ /* 0x000fea000383ffff */
.L_x_922:
        /* <DEDUP_REMOVED lines=38> */
.L_x_1013:
[----:B------:R-:W-:Y:S05]  /*9f10*/  @!P0 BRA `(.L_x_926) ;  /* 0x00000004002c8947 */ /* 0x000fea0003800000 */
[----:B------:R-:W-:-:S07]  /*9f20*/  IMAD.MOV.U32 R81, RZ, RZ, 0x166 ;  /* 0x00000166ff517424 */ /* 0x000fce00078e00ff */
.L_x_932:
        /* <DEDUP_REMOVED lines=10> */
.L_x_1016:
[----:B------:R-:W-:Y:S05]  /*9fd0*/  @!P0 BRA `(.L_x_928) ;  /* 0x00000000007c8947 */ /* 0x000fea0003800000 */
[----:B------:R-:W-:-:S07]  /*9fe0*/  IMAD.MOV.U32 R27, RZ, RZ, R81 ;  /* 0x000000ffff1b7224 */ /* 0x000fce00078e0051 */
.L_x_930:
        /* <DEDUP_REMOVED lines=29> */
.L_x_1019:
[----:B------:R-:W-:Y:S05]  /*a1c0*/  @P0 BRA `(.L_x_930) ;  /* 0xfffffffc00880947 */ /* 0x000fea000383ffff */
.L_x_928:
        /* <DEDUP_REMOVED lines=31> */
.L_x_1028:
[----:B------:R-:W-:Y:S05]  /*a3c0*/  @P0 BRA `(.L_x_932) ;  /* 0xfffffff800d80947 */ /* 0x000fea000383ffff */
.L_x_926:
[----:B------:R-:W-:Y:S01]  /*a3d0*/  ISETP.NE.AND P0, PT, R71, RZ, PT ;  /* 0x000000ff4700720c */ /* 0x000fe20003f05270 */
[----:B------:R-:W0:Y:S01]  /*a3e0*/  @!P1 S2R R25, SR_CgaCtaId ;  /* 0x0000000000199919 */ /* 0x000e220000008800 */
[----:B------:R-:W-:Y:S01]  /*a3f0*/  @!P1 MOV R24, 0x400 ;  /* 0x0000040000189802 */ /* 0x000fe20000000f00 */
[----:B------:R-:W-:Y:S02]  /*a400*/  @!P1 IMAD.IADD R51, R51, 0x1, R78 ;  /* 0x0000000133339824 */ /* 0x000fe400078e024e */
[----:B------:R-:W-:Y:S02]  /*a410*/  @!P1 IMAD.MOV.U32 R50, RZ, RZ, 0x65 ;  /* 0x00000065ff329424 */ /* 0x000fe400078e00ff */
[----:B------:R-:W-:-:S03]  /*a420*/  IMAD.MOV.U32 R73, RZ, RZ, R72 ;  /* 0x000000ffff497224 */ /* 0x000fc600078e0048 */
[----:B------:R1:W-:Y:S03]  /*a430*/  @!P1 ST.E.64.STRONG.GPU desc[UR8][R30.64+0x100], R50 ;  /* 0x000100321e009985 */ /* 0x0003e6000c10fb08 */
[----:B------:R-:W-:Y:S01]  /*a440*/  @!P0 MOV R26, 0x400 ;  /* 0x00000400001a8802 */ /* 0x000fe20000000f00 */
[----:B------:R-:W2:Y:S01]  /*a450*/  @!P0 S2R R27, SR_CgaCtaId ;  /* 0x00000000001b8919 */ /* 0x000ea20000008800 */
[----:B------:R-:W-:Y:S01]  /*a460*/  @!P0 IMAD.MOV.U32 R73, RZ, RZ, R78 ;  /* 0x000000ffff498224 */ /* 0x000fe200078e004e */
[----:B0-----:R-:W-:-:S05]  /*a470*/  @!P1 LEA R24, R25, R24, 0x18 ;  /* 0x0000001819189211 */ /* 0x001fca00078ec0ff */
[----:B------:R1:W-:Y:S04]  /*a480*/  @!P1 STS [R24+0x48], R51 ;  /* 0x0000483318009388 */ /* 0x0003e80000000800 */
[----:B------:R1:W-:Y:S01]  /*a490*/  @!P1 STS [R24+0x44], R78 ;  /* 0x0000444e18009388 */ /* 0x0003e20000000800 */
[----:B--2---:R-:W-:-:S05]  /*a4a0*/  @!P0 LEA R27, R27, R26, 0x18 ;  /* 0x0000001a1b1b8211 */ /* 0x004fca00078ec0ff */
[----:B------:R1:W-:Y:S02]  /*a4b0*/  @!P0 STS [R27+0x34], R78 ;  /* 0x0000344e1b008388 */ /* 0x0003e40000000800 */
.L_x_920:
        /* <DEDUP_REMOVED lines=11> */
[----:B-1----:R-:W1:Y:S01]  /*a570*/  LDS.128 R24, [UR4+0x40] ;  /* 0x00004004ff187984 */ /* 0x002e620008000c00 */
[----:B0-----:R-:W-:Y:S01]  /*a580*/  SEL R28, R28, RZ, P0 ;  /* 0x000000ff1c1c7207 */ /* 0x001fe20000000000 */
[----:B------:R-:W-:Y:S01]  /*a590*/  BAR.SYNC.DEFER_BLOCKING 0x0 ;  /* 0x0000000000007b1d */ /* 0x000fe20000010000 */
[----:B------:R-:W-:Y:S02]  /*a5a0*/  ISETP.NE.AND P0, PT, R67, RZ, PT ;  /* 0x000000ff4300720c */ /* 0x000fe40003f05270 */
[----:B-1----:R-:W-:Y:S01]  /*a5b0*/  IADD3 R24, PT, PT, R2, R29, -R27 ;  /* 0x0000001d02187210 */ /* 0x002fe20007ffe81b */
[----:B------:R-:W-:-:S02]  /*a5c0*/  IMAD.IADD R30, R28, 0x1, R73 ;  /* 0x000000011c1e7824 */ /* 0x000fc400078e0249 */
[--C-:B------:R-:W-:Y:S02]  /*a5d0*/  IMAD.IADD R0, R0, 0x1, -R25.reuse ;  /* 0x0000000100007824 */ /* 0x100fe400078e0a19 */
[----:B------:R-:W-:Y:S01]  /*a5e0*/  IMAD.IADD R27, R30, 0x1, -R25 ;  /* 0x000000011e1b7824 */ /* 0x000fe200078e0a19 */
[--C-:B------:R-:W-:Y:S01]  /*a5f0*/  IADD3 R70, PT, PT, R25, -R38, -R30.reuse ;  /* 0x8000002619467210 */ /* 0x100fe20007ffe81e */
[----:B------:R-:W-:Y:S01]  /*a600*/  IMAD.IADD R28, R63, 0x1, R30 ;  /* 0x000000013f1c7824 */ /* 0x000fe200078e021e */
[----:B------:R-:W-:Y:S01]  /*a610*/  IADD3 R38, PT, PT, R25, -R30, -R12 ;  /* 0x8000001e19267210 */ /* 0x000fe20007ffe80c */
[--C-:B------:R-:W-:Y:S01]  /*a620*/  IMAD R31, R3, 0x13, -R27.reuse ;  /* 0x00000013031f7824 */ /* 0x100fe200078e0a1b */
[C-C-:B------:R-:W-:Y:S01]  /*a630*/  IADD3 R50, PT, PT, R25.reuse, -R35, -R30.reuse ;  /* 0x8000002319327210 */ /* 0x140fe20007ffe81e */
[----:B------:R-:W-:Y:S01]  /*a640*/  IMAD.IADD R27, R24, 0x1, R27 ;  /* 0x00000001181b7824 */ /* 0x000fe200078e021b */
[----:B------:R-:W-:Y:S01]  /*a650*/  IADD3 R42, PT, PT, R25, -R42, -R30 ;  /* 0x8000002a192a7210 */ /* 0x000fe20007ffe81e */
[----:B------:R-:W-:Y:S01]  /*a660*/  IMAD R38, R3, 0x13, R38 ;  /* 0x0000001303267824 */ /* 0x000fe200078e0226 */
[----:B------:R-:W-:Y:S01]  /*a670*/  IADD3 R46, PT, PT, R25, -R46, -R30 ;  /* 0x8000002e192e7210 */ /* 0x000fe20007ffe81e */
[----:B------:R-:W-:Y:S01]  /*a680*/  IMAD.IADD R12, R12, 0x1, R27 ;  /* 0x000000010c0c7824 */ /* 0x000fe200078e021b */
[----:B------:R-:W-:Y:S01]  /*a690*/  SEL R31, R31, R27, !P1 ;  /* 0x0000001b1f1f7207 */ /* 0x000fe20004800000 */
[----:B------:R-:W-:Y:S01]  /*a6a0*/  VIADD R38, R38, 0x1 ;  /* 0x0000000126267836 */ /* 0x000fe20000000000 */
[----:B------:R-:W-:Y:S01]  /*a6b0*/  ISETP.NE.AND P1, PT, R13, RZ, PT ;  /* 0x000000ff0d00720c */ /* 0x000fe20003f25270 */
        /* <DEDUP_REMOVED lines=8> */
[----:B------:R-:W-:Y:S01]  /*a740*/  IMAD R42, R3, 0x13, R42 ;  /* 0x00000013032a7824 */ /* 0x000fe200078e022a */
[----:B------:R-:W-:Y:S01]  /*a750*/  SEL R50, R50, R27, !P1 ;  /* 0x0000001b32327207 */ /* 0x000fe20004800000 */
[----:B------:R-:W-:Y:S01]  /*a760*/  IMAD.IADD R27, R16, 0x1, R27 ;  /* 0x00000001101b7824 */ /* 0x000fe200078e021b */
[----:B------:R-:W-:Y:S01]  /*a770*/  ISETP.NE.AND P1, PT, R18, RZ, PT ;  /* 0x000000ff1200720c */ /* 0x000fe20003f25270 */
[----:B------:R-:W-:Y:S01]  /*a780*/  VIADD R70, R70, 0x3 ;  /* 0x0000000346467836 */ /* 0x000fe20000000000 */
[C-C-:B------:R-:W-:Y:S01]  /*a790*/  IADD3 R56, PT, PT, R25.reuse, -R56, -R30.reuse ;  /* 0x8000003819387210 */ /* 0x140fe20007ffe81e */
[----:B------:R-:W-:Y:S01]  /*a7a0*/  VIADD R42, R42, 0x4 ;  /* 0x000000042a2a7836 */ /* 0x000fe20000000000 */
[----:B------:R-:W-:Y:S01]  /*a7b0*/  IADD3 R54, PT, PT, R25, -R54, -R30 ;  /* 0x8000003619367210 */ /* 0x000fe20007ffe81e */
[----:B------:R-:W-:Y:S01]  /*a7c0*/  IMAD R46, R3, 0x13, R46 ;  /* 0x00000013032e7824 */ /* 0x000fe200078e022e */
[----:B------:R-:W-:Y:S01]  /*a7d0*/  SEL R70, R70, R27, !P1 ;  /* 0x0000001b46467207 */ /* 0x000fe20004800000 */
[----:B------:R-:W-:Y:S01]  /*a7e0*/  IMAD.IADD R27, R18, 0x1, R27 ;  /* 0x00000001121b7824 */ /* 0x000fe200078e021b */
[----:B------:R-:W-:Y:S01]  /*a7f0*/  ISETP.NE.AND P1, PT, R20, RZ, PT ;  /* 0x000000ff1400720c */ /* 0x000fe20003f25270 */
[----:B------:R-:W-:Y:S01]  /*a800*/  VIADD R46, R46, 0x5 ;  /* 0x000000052e2e7836 */ /* 0x000fe20000000000 */
[----:B------:R-:W-:Y:S01]  /*a810*/  IADD3 R58, PT, PT, R25, -R58, -R30 ;  /* 0x8000003a193a7210 */ /* 0x000fe20007ffe81e */
[----:B------:R-:W-:Y:S01]  /*a820*/  IMAD.IADD R20, R20, 0x1, R27 ;  /* 0x0000000114147824 */ /* 0x000fe200078e021b */
[----:B------:R-:W-:Y:S01]  /*a830*/  SEL R42, R42, R27, !P1 ;  /* 0x0000001b2a2a7207 */ /* 0x000fe20004800000 */
[----:B------:R-:W-:Y:S01]  /*a840*/  IMAD R48, R3, 0x13, R48 ;  /* 0x0000001303307824 */ /* 0x000fe200078e0230 */
[----:B------:R-:W-:Y:S01]  /*a850*/  ISETP.NE.AND P1, PT, R21, RZ, PT ;  /* 0x000000ff1500720c */ /* 0x000fe20003f25270 */
[----:B------:R-:W-:Y:S01]  /*a860*/  IMAD R52, R3, 0x13, R52 ;  /* 0x0000001303347824 */ /* 0x000fe200078e0234 */
[----:B------:R-:W-:Y:S01]  /*a870*/  IADD3 R62, PT, PT, R25, -R62, -R30 ;  /* 0x8000003e193e7210 */ /* 0x000fe20007ffe81e */
[----:B------:R-:W-:Y:S01]  /*a880*/  VIADD R48, R48, 0x6 ;  /* 0x0000000630307836 */ /* 0x000fe20000000000 */
[----:B------:R-:W-:Y:S01]  /*a890*/  SEL R46, R46, R20, !P1 ;  /* 0x000000142e2e7207 */ /* 0x000fe20004800000 */
[----:B------:R-:W-:Y:S01]  /*a8a0*/  IMAD.IADD R20, R21, 0x1, R20 ;  /* 0x0000000115147824 */ /* 0x000fe200078e0214 */
[----:B------:R-:W-:Y:S01]  /*a8b0*/  ISETP.NE.AND P1, PT, R37, RZ, PT ;  /* 0x000000ff2500720c */ /* 0x000fe20003f25270 */
[----:B------:R-:W-:Y:S01]  /*a8c0*/  VIADD R52, R52, 0x7 ;  /* 0x0000000734347836 */ /* 0x000fe20000000000 */
[----:B------:R-:W-:Y:S01]  /*a8d0*/  IADD3 R60, PT, PT, R25, -R60, -R30 ;  /* 0x8000003c193c7210 */ /* 0x000fe20007ffe81e */
[----:B------:R-:W-:Y:S01]  /*a8e0*/  IMAD R56, R3, 0x13, R56 ;  /* 0x0000001303387824 */ /* 0x000fe200078e0238 */
[----:B------:R-:W-:Y:S01]  /*a8f0*/  SEL R48, R48, R20, !P1 ;  /* 0x0000001430307207 */ /* 0x000fe20004800000 */
[----:B------:R-:W-:Y:S01]  /*a900*/  IMAD.IADD R20, R37, 0x1, R20 ;  /* 0x0000000125147824 */ /* 0x000fe200078e0214 */
[----:B------:R-:W-:Y:S01]  /*a910*/  ISETP.NE.AND P1, PT, R47, RZ, PT ;  /* 0x000000ff2f00720c */ /* 0x000fe20003f25270 */
[----:B------:R-:W-:Y:S01]  /*a920*/  IMAD R54, R3, 0x13, R54 ;  /* 0x0000001303367824 */ /* 0x000fe200078e0236 */
[----:B------:R-:W-:Y:S01]  /*a930*/  LEA R31, R31, UR4, 0x2 ;  /* 0x000000041f1f7c11 */ /* 0x000fe2000f8e10ff */
[----:B------:R-:W-:Y:S01]  /*a940*/  VIADD R56, R56, 0x9 ;  /* 0x0000000938387836 */ /* 0x000fe20000000000 */
[----:B------:R-:W-:Y:S01]  /*a950*/  SEL R52, R52, R20, !P1 ;  /* 0x0000001434347207 */ /* 0x000fe20004800000 */
[----:B------:R-:W-:Y:S01]  /*a960*/  IMAD.IADD R20, R47, 0x1, R20 ;  /* 0x000000012f147824 */ /* 0x000fe200078e0214 */
[C---:B------:R-:W-:Y:S01]  /*a970*/  ISETP.NE.AND P1, PT, R49.reuse, RZ, PT ;  /* 0x000000ff3100720c */ /* 0x040fe20003f25270 */
[----:B------:R-:W-:Y:S01]  /*a980*/  VIADD R54, R54, 0x8 ;  /* 0x0000000836367836 */ /* 0x000fe20000000000 */
[----:B------:R-:W-:Y:S01]  /*a990*/  LEA R38, R38, UR4, 0x2 ;  /* 0x0000000426267c11 */ /* 0x000fe2000f8e10ff */
[----:B------:R-:W-:Y:S01]  /*a9a0*/  IMAD.IADD R49, R49, 0x1, R20 ;  /* 0x0000000131317824 */ /* 0x000fe200078e0214 */
[----:B------:R-:W-:Y:S01]  /*a9b0*/  LEA R70, R70, UR4, 0x2 ;  /* 0x0000000446467c11 */ /* 0x000fe2000f8e10ff */
[C---:B------:R-:W-:Y:S01]  /*a9c0*/  IMAD R58, R3.reuse, 0x13, R58 ;  /* 0x00000013033a7824 */ /* 0x040fe200078e023a */
[----:B------:R-:W-:Y:S01]  /*a9d0*/  SEL R54, R54, R20, !P1 ;  /* 0x0000001436367207 */ /* 0x000fe20004800000 */
[----:B------:R-:W-:Y:S01]  /*a9e0*/  IMAD R62, R3, 0x13, R62 ;  /* 0x00000013033e7824 */ /* 0x000fe200078e023e */
[----:B------:R-:W-:Y:S01]  /*a9f0*/  SEL R56, R56, R49, !P2 ;  /* 0x0000003138387207 */ /* 0x000fe20005000000 */
[----:B------:R-:W-:Y:S01]  /*aa00*/  IMAD.IADD R49, R53, 0x1, R49 ;  /* 0x0000000135317824 */ /* 0x000fe200078e0231 */
[----:B------:R-:W-:Y:S01]  /*aa10*/  ISETP.NE.AND P1, PT, R55, RZ, PT ;  /* 0x000000ff3700720c */ /* 0x000fe20003f25270 */
[----:B------:R-:W-:Y:S01]  /*aa20*/  VIADD R58, R58, 0xa ;  /* 0x0000000a3a3a7836 */ /* 0x000fe20000000000 */
[----:B------:R-:W-:Y:S01]  /*aa30*/  ISETP.NE.AND P2, PT, R59, RZ, PT ;  /* 0x000000ff3b00720c */ /* 0x000fe20003f45270 */
[----:B------:R-:W-:Y:S01]  /*aa40*/  IMAD.IADD R13, R61, 0x1, R28 ;  /* 0x000000013d0d7824 */ /* 0x000fe200078e021c */
[----:B------:R-:W-:Y:S01]  /*aa50*/  STS [R31], R4 ;  /* 0x000000041f007388 */ /* 0x000fe20000000800 */
[----:B------:R-:W-:Y:S01]  /*aa60*/  IMAD R60, R3, 0x13, R60 ;  /* 0x00000013033c7824 */ /* 0x000fe200078e023c */
[----:B------:R-:W-:Y:S01]  /*aa70*/  SEL R58, R58, R49, !P1 ;  /* 0x000000313a3a7207 */ /* 0x000fe20004800000 */
[----:B------:R-:W-:Y:S01]  /*aa80*/  IMAD.IADD R49, R55, 0x1, R49 ;  /* 0x0000000137317824 */ /* 0x000fe200078e0231 */
[----:B------:R-:W-:Y:S01]  /*aa90*/  ISETP.NE.AND P1, PT, R57, RZ, PT ;  /* 0x000000ff3900720c */ /* 0x000fe20003f25270 */
[----:B------:R-:W-:Y:S01]  /*aaa0*/  IMAD.IADD R28, R25, 0x1, -R28 ;  /* 0x00000001191c7824 */ /* 0x000fe200078e0a1c */
[----:B------:R-:W-:Y:S01]  /*aab0*/  IADD3 R40, PT, PT, R40, R25, -R13 ;  /* 0x0000001928287210 */ /* 0x000fe20007ffe80d */
[----:B------:R-:W-:Y:S01]  /*aac0*/  VIADD R62, R62, 0xc ;  /* 0x0000000c3e3e7836 */ /* 0x000fe20000000000 */
[----:B------:R0:W-:Y:S01]  /*aad0*/  STS [R38], R5 ;  /* 0x0000000526007388 */ /* 0x0001e20000000800 */
[----:B------:R-:W-:Y:S01]  /*aae0*/  IMAD.IADD R57, R57, 0x1, R49 ;  /* 0x0000000139397824 */ /* 0x000fe200078e0231 */
[----:B------:R-:W-:Y:S01]  /*aaf0*/  LEA R46, R46, UR4, 0x2 ;  /* 0x000000042e2e7c11 */ /* 0x000fe2000f8e10ff */
[----:B------:R-:W-:Y:S01]  /*ab00*/  VIADD R60, R60, 0xb ;  /* 0x0000000b3c3c7836 */ /* 0x000fe20000000000 */
[----:B------:R-:W-:Y:S01]  /*ab10*/  LEA R52, R52, UR4, 0x2 ;  /* 0x0000000434347c11 */ /* 0x000fe2000f8e10ff */
[----:B------:R-:W-:Y:S01]  /*ab20*/  IMAD R28, R3, 0x13, R28 ;  /* 0x00000013031c7824 */ /* 0x000fe200078e021c */
[----:B------:R-:W-:Y:S01]  /*ab30*/  SEL R62, R62, R57, !P2 ;  /* 0x000000393e3e7207 */ /* 0x000fe20005000000 */
[----:B------:R-:W-:Y:S01]  /*ab40*/  IMAD.IADD R57, R59, 0x1, R57 ;  /* 0x000000013b397824 */ /* 0x000fe200078e0239 */
[----:B------:R-:W-:Y:S01]  /*ab50*/  SEL R60, R60, R49, !P1 ;  /* 0x000000313c3c7207 */ /* 0x000fe20004800000 */
[----:B------:R-:W-:Y:S01]  /*ab60*/  VIADD R28, R28, 0xd ;  /* 0x0000000d1c1c7836 */ /* 0x000fe20000000000 */
[----:B------:R-:W-:Y:S01]  /*ab70*/  ISETP.NE.AND P1, PT, R61, RZ, PT ;  /* 0x000000ff3d00720c */ /* 0x000fe20003f25270 */
[----:B------:R-:W-:Y:S01]  /*ab80*/  IMAD.IADD R12, R64, 0x1, R13 ;  /* 0x00000001400c7824 */ /* 0x000fe200078e020d */
[----:B------:R-:W-:Y:S01]  /*ab90*/  LEA R13, R50, UR4, 0x2 ;  /* 0x00000004320d7c11 */ /* 0x000fe2000f8e10ff */
[----:B------:R-:W-:Y:S01]  /*aba0*/  IMAD.IADD R69, R69, 0x1, R30 ;  /* 0x0000000145457824 */ /* 0x000fe200078e021e */
[----:B------:R-:W-:Y:S01]  /*abb0*/  SEL R28, R28, R57, !P1 ;  /* 0x000000391c1c7207 */ /* 0x000fe20004800000 */
[----:B------:R-:W-:Y:S01]  /*abc0*/  IMAD.IADD R57, R61, 0x1, R57 ;  /* 0x000000013d397824 */ /* 0x000fe200078e0239 */
[----:B------:R-:W-:Y:S01]  /*abd0*/  ISETP.NE.AND P1, PT, R64, RZ, PT ;  /* 0x000000ff4000720c */ /* 0x000fe20003f25270 */
[----:B------:R-:W-:Y:S01]  /*abe0*/  STS [R13], R6 ;  /* 0x000000060d007388 */ /* 0x000fe20000000800 */
[----:B0-----:R-:W-:-:S02]  /*abf0*/  LEA R5, R42, UR4, 0x2 ;  /* 0x000000042a057c11 */ /* 0x001fc4000f8e10ff */
[----:B------:R-:W-:Y:S01]  /*ac00*/  SEL R40, R40, R57, !P1 ;  /* 0x0000003928287207 */ /* 0x000fe20004800000 */
[----:B------:R0:W-:Y:S01]  /*ac10*/  STS [R70], R7 ;  /* 0x0000000746007388 */ /* 0x0001e20000000800 */
[----:B------:R-:W-:Y:S01]  /*ac20*/  IMAD.IADD R57, R64, 0x1, R57 ;  /* 0x0000000140397824 */ /* 0x000fe200078e0239 */
[----:B------:R-:W-:Y:S02]  /*ac30*/  IADD3 R41, PT, PT, R41, R25, -R12 ;  /* 0x0000001929297210 */ /* 0x000fe40007ffe80c */
[----:B------:R1:W-:Y:S01]  /*ac40*/  STS [R5], R8 ;  /* 0x0000000805007388 */ /* 0x0003e20000000800 */
[C---:B------:R-:W-:Y:S02]  /*ac50*/  ISETP.NE.AND P1, PT, R66.reuse, RZ, PT ;  /* 0x000000ff4200720c */ /* 0x040fe40003f25270 */
[----:B------:R-:W-:Y:S01]  /*ac60*/  IADD3 R12, PT, PT, R25, -R12, -R66 ;  /* 0x8000000c190c7210 */ /* 0x000fe20007ffe842 */
[----:B------:R-:W-:Y:S01]  /*ac70*/  STS [R46], R9 ;  /* 0x000000092e007388 */ /* 0x000fe20000000800 */
[----:B------:R-:W-:Y:S01]  /*ac80*/  IMAD.IADD R66, R66, 0x1, R57 ;  /* 0x0000000142427824 */ /* 0x000fe200078e0239 */
[----:B0-----:R-:W-:-:S02]  /*ac90*/  LEA R7, R48, UR4, 0x2 ;  /* 0x0000000430077c11 */ /* 0x001fc4000f8e10ff */
[----:B------:R-:W-:Y:S01]  /*aca0*/  IADD3 R30, PT, PT, R25, -R69, -R68 ;  /* 0x80000045191e7210 */ /* 0x000fe20007ffe844 */
[----:B------:R-:W-:Y:S01]  /*acb0*/  IMAD.IADD R43, R43, 0x1, R12 ;  /* 0x000000012b2b7824 */ /* 0x000fe200078e020c */
[----:B-1----:R-:W-:Y:S01]  /*acc0*/  LEA R5, R54, UR4, 0x2 ;  /* 0x0000000436057c11 */ /* 0x002fe2000f8e10ff */
[----:B------:R0:W-:Y:S01]  /*acd0*/  STS [R7], R10 ;  /* 0x0000000a07007388 */ /* 0x0001e20000000800 */
[----:B------:R-:W-:Y:S01]  /*ace0*/  SEL R41, R41, R57, !P1 ;  /* 0x0000003929297207 */ /* 0x000fe20004800000 */
[----:B------:R-:W-:Y:S01]  /*acf0*/  IMAD.IADD R45, R45, 0x1, R30 ;  /* 0x000000012d2d7824 */ /* 0x000fe200078e021e */
[C---:B------:R-:W-:Y:S01]  /*ad00*/  ISETP.NE.AND P1, PT, R65.reuse, RZ, PT ;  /* 0x000000ff4100720c */ /* 0x040fe20003f25270 */
[----:B------:R-:W-:Y:S01]  /*ad10*/  IMAD.IADD R65, R65, 0x1, R66 ;  /* 0x0000000141417824 */ /* 0x000fe200078e0242 */
[----:B------:R-:W-:Y:S01]  /*ad20*/  LEA R56, R56, UR4, 0x2 ;  /* 0x0000000438387c11 */ /* 0x000fe2000f8e10ff */
[----:B------:R-:W-:Y:S01]  /*ad30*/  STS [R52], R11 ;  /* 0x0000000b34007388 */ /* 0x000fe20000000800 */
[----:B------:R-:W-:Y:S01]  /*ad40*/  IADD3 R44, PT, PT, R44, R25, -R69 ;  /* 0x000000192c2c7210 */ /* 0x000fe20007ffe845 */
[----:B------:R-:W-:Y:S01]  /*ad50*/  @P0 IMAD.IADD R45, R68, 0x1, R65 ;  /* 0x00000001442d0824 */ /* 0x000fe200078e0241 */
[----:B------:R-:W-:Y:S01]  /*ad60*/  LEA R58, R58, UR4, 0x2 ;  /* 0x000000043a3a7c11 */ /* 0x000fe2000f8e10ff */
[----:B0-----:R-:W0:Y:S01]  /*ad70*/  LDC.64 R6, c[0x0][0x390] ;  /* 0x0000e400ff067b82 */ /* 0x001e220000000a00 */
[----:B------:R-:W-:Y:S01]  /*ad80*/  ISETP.NE.AND P2, PT, R68, RZ, PT ;  /* 0x000000ff4400720c */ /* 0x000fe20003f45270 */
[----:B------:R1:W-:Y:S01]  /*ad90*/  STS [R5], R14 ;  /* 0x0000000e05007388 */ /* 0x0003e20000000800 */
[----:B------:R-:W-:-:S02]  /*ada0*/  LEA R60, R60, UR4, 0x2 ;  /* 0x000000043c3c7c11 */ /* 0x000fc4000f8e10ff */
[----:B------:R-:W-:Y:S01]  /*adb0*/  SEL R43, R43, R66, !P1 ;  /* 0x000000422b2b7207 */ /* 0x000fe20004800000 */
[----:B------:R-:W-:Y:S01]  /*adc0*/  STS [R56], R15 ;  /* 0x0000000f38007388 */ /* 0x000fe20000000800 */
[----:B------:R-:W-:Y:S02]  /*add0*/  ISETP.GE.AND P0, PT, R3, R2, PT ;  /* 0x000000020300720c */ /* 0x000fe40003f06270 */
[----:B------:R-:W-:Y:S01]  /*ade0*/  LEA R28, R28, UR4, 0x2 ;  /* 0x000000041c1c7c11 */ /* 0x000fe2000f8e10ff */
[----:B------:R-:W-:Y:S01]  /*adf0*/  STS [R58], R17 ;  /* 0x000000113a007388 */ /* 0x000fe20000000800 */
[----:B------:R-:W-:Y:S02]  /*ae00*/  SEL R44, R44, R65, !P2 ;  /* 0x000000412c2c7207 */ /* 0x000fe40005000000 */
[----:B-1----:R-:W-:Y:S01]  /*ae10*/  LEA R5, R62, UR4, 0x2 ;  /* 0x000000043e057c11 */ /* 0x002fe2000f8e10ff */
[----:B------:R-:W-:Y:S01]  /*ae20*/  STS [R60], R19 ;  /* 0x000000133c007388 */ /* 0x000fe20000000800 */
[----:B------:R-:W-:-:S02]  /*ae30*/  LEA R9, R40, UR4, 0x2 ;  /* 0x0000000428097c11 */ /* 0x000fc4000f8e10ff */
[----:B------:R-:W-:Y:S01]  /*ae40*/  LEA R4, R41, UR4, 0x2 ;  /* 0x0000000429047c11 */ /* 0x000fe2000f8e10ff */
[----:B------:R1:W-:Y:S01]  /*ae50*/  STS [R5], R22 ;  /* 0x0000001605007388 */ /* 0x0003e20000000800 */
[----:B------:R-:W-:Y:S02]  /*ae60*/  LEA R43, R43, UR4, 0x2 ;  /* 0x000000042b2b7c11 */ /* 0x000fe4000f8e10ff */
[----:B------:R-:W-:Y:S01]  /*ae70*/  LEA R8, R45, UR4, 0x2 ;  /* 0x000000042d087c11 */ /* 0x000fe2000f8e10ff */
[----:B------:R2:W-:Y:S01]  /*ae80*/  STS [R28], R23 ;  /* 0x000000171c007388 */ /* 0x0005e20000000800 */
[C---:B------:R-:W-:Y:S02]  /*ae90*/  IADD3 R25, PT, PT, R3.reuse, R25, -R24 ;  /* 0x0000001903197210 */ /* 0x040fe40007ffe818 */
[----:B------:R-:W-:Y:S01]  /*aea0*/  LEA R10, R3, UR4, 0x2 ;  /* 0x00000004030a7c11 */ /* 0x000fe2000f8e10ff */
[----:B------:R2:W-:Y:S01]  /*aeb0*/  STS [R9], R32 ;  /* 0x0000002009007388 */ /* 0x0005e20000000800 */
[----:B-1----:R-:W-:Y:S01]  /*aec0*/  LEA R5, R44, UR4, 0x2 ;  /* 0x000000042c057c11 */ /* 0x002fe2000f8e10ff */
[----:B0-----:R-:W-:-:S02]  /*aed0*/  IMAD.WIDE R6, R25, 0x4, R6 ;  /* 0x0000000419067825 */ /* 0x001fc400078e0206 */
[----:B------:R2:W-:Y:S04]  /*aee0*/  STS [R4], R33 ;  /* 0x0000002104007388 */ /* 0x0005e80000000800 */
[----:B------:R2:W-:Y:S04]  /*aef0*/  STS [R43], R34 ;  /* 0x000000222b007388 */ /* 0x0005e80000000800 */
[----:B------:R2:W-:Y:S04]  /*af00*/  STS [R5], R36 ;  /* 0x0000002405007388 */ /* 0x0005e80000000800 */
[----:B------:R2:W-:Y:S01]  /*af10*/  STS [R8], R39 ;  /* 0x0000002708007388 */ /* 0x0005e20000000800 */
[----:B------:R-:W-:Y:S06]  /*af20*/  BAR.SYNC.DEFER_BLOCKING 0x0 ;  /* 0x0000000000007b1d */ /* 0x000fec0000010000 */
[----:B------:R-:W-:Y:S05]  /*af30*/  @P0 BRA `(.L_x_934) ;  /* 0x00000000001c0947 */ /* 0x000fea0003800000 */
[----:B------:R-:W-:Y:S01]  /*af40*/  ISETP.GE.AND P0, PT, R3, R24, PT ;  /* 0x000000180300720c */ /* 0x000fe20003f06270 */
[----:B--2---:R-:W0:-:S12]  /*af50*/  LDS R9, [R10] ;  /* 0x000000000a097984 */ /* 0x004e180000000800 */
[----:B------:R-:W1:Y:S01]  /*af60*/  @!P0 LDC.64 R4, c[0x0][0x398] ;  /* 0x0000e600ff048b82 */ /* 0x000e620000000a00 */
[----:B------:R-:W-:-:S04]  /*af70*/  @!P0 IMAD.IADD R11, R0, 0x1, R3 ;  /* 0x00000001000b8824 */ /* 0x000fc800078e0203 */
[----:B-1----:R-:W-:Y:S01]  /*af80*/  @!P0 IMAD.WIDE R4, R11, 0x4, R4 ;  /* 0x000000040b048825 */ /* 0x002fe200078e0204 */
[----:B0-----:R0:W-:Y:S04]  /*af90*/  @P0 STG.E desc[UR8][R6.64], R9 ;  /* 0x0000000906000986 */ /* 0x0011e8000c101908 */
[----:B------:R0:W-:Y:S02]  /*afa0*/  @!P0 STG.E desc[UR8][R4.64], R9 ;  /* 0x0000000904008986 */ /* 0x0001e4000c101908 */
.L_x_934:
[----:B------:R-:W-:Y:S05]  /*afb0*/  BSYNC.RECONVERGENT B1 ;  /* 0x0000000000017941 */ /* 0x000fea0003800200 */
.L_x_933:
[----:B------:R-:W1:Y:S01]  /*afc0*/  LDCU.64 UR4, c[0x0][0x398] ;  /* 0x00007300ff0477ac */ /* 0x000e620008000a00 */
[C---:B------:R-:W-:Y:S01]  /*afd0*/  VIADD R11, R3.reuse, 0x140 ;  /* 0x00000140030b7836 */ /* 0x040fe20000000000 */
[C---:B0-2---:R-:W-:Y:S01]  /*afe0*/  IADD3 R4, P0, PT, R0.reuse, R3, RZ ;  /* 0x0000000300047210 */ /* 0x045fe20007f1e0ff */
[C---:B------:R-:W-:Y:S01]  /*aff0*/  VIADD R13, R3.reuse, 0x280 ;  /* 0x00000280030d7836 */ /* 0x040fe20000000000 */
[----:B------:R-:W-:Y:S01]  /*b000*/  BSSY.RECONVERGENT B1, `(.L_x_935) ;  /* 0x0000011000017945 */ /* 0x000fe20003800200 */
[----:B------:R-:W-:Y:S01]  /*b010*/  VIADD R15, R3, 0x3c0 ;  /* 0x000003c0030f7836 */ /* 0x000fe20000000000 */
[-C--:B------:R-:W-:Y:S01]  /*b020*/  ISETP.GE.AND P2, PT, R11, R2.reuse, PT ;  /* 0x000000020b00720c */ /* 0x080fe20003f46270 */
[C---:B------:R-:W-:Y:S01]  /*b030*/  VIADD R17, R3.reuse, 0x500 ;  /* 0x0000050003117836 */ /* 0x040fe20000000000 */
[----:B------:R-:W-:Y:S01]  /*b040*/  LEA.HI.X.SX32 R5, R0, RZ, 0x1, P0 ;  /* 0x000000ff00057211 */ /* 0x000fe200000f0eff */
[----:B------:R-:W-:Y:S01]  /*b050*/  VIADD R19, R3, 0x640 ;  /* 0x0000064003137836 */ /* 0x000fe20000000000 */
[-C--:B------:R-:W-:Y:S01]  /*b060*/  ISETP.GE.AND P3, PT, R13, R2.reuse, PT ;  /* 0x000000020d00720c */ /* 0x080fe20003f66270 */
[----:B------:R-:W-:Y:S01]  /*b070*/  VIADD R21, R3, 0x780 ;  /* 0x0000078003157836 */ /* 0x000fe20000000000 */
[----:B------:R-:W-:-:S02]  /*b080*/  ISETP.GE.AND P4, PT, R15, R2, PT ;  /* 0x000000020f00720c */ /* 0x000fc40003f86270 */
[----:B------:R-:W-:Y:S02]  /*b090*/  ISETP.GE.AND P0, PT, R17, R2, PT ;  /* 0x000000021100720c */ /* 0x000fe40003f06270 */
[----:B-1----:R-:W-:-:S04]  /*b0a0*/  LEA R8, P1, R4, UR4, 0x2 ;  /* 0x0000000404087c11 */ /* 0x002fc8000f8210ff */
[----:B------:R-:W-:Y:S01]  /*b0b0*/  LEA.HI.X R9, R4, UR5, R5, 0x2, P1 ;  /* 0x0000000504097c11 */ /* 0x000fe200088f1405 */
[----:B------:R-:W-:Y:S08]  /*b0c0*/  @P2 BRA `(.L_x_936) ;  /* 0x0000000000102947 */ /* 0x000ff00003800000 */
[----:B------:R-:W0:Y:S01]  /*b0d0*/  LDS R5, [R10+0x500] ;  /* 0x000500000a057984 */ /* 0x000e220000000800 */
[----:B------:R-:W-:-:S13]  /*b0e0*/  ISETP.GE.AND P1, PT, R11, R24, PT ;  /* 0x000000180b00720c */ /* 0x000fda0003f26270 */
[----:B0-----:R0:W-:Y:S04]  /*b0f0*/  @P1 STG.E desc[UR8][R6.64+0x500], R5 ;  /* 0x0005000506001986 */ /* 0x0011e8000c101908 */
[----:B------:R0:W-:Y:S02]  /*b100*/  @!P1 STG.E desc[UR8][R8.64+0x500], R5 ;  /* 0x0005000508009986 */ /* 0x0001e4000c101908 */
.L_x_936:
[----:B------:R-:W-:Y:S05]  /*b110*/  BSYNC.RECONVERGENT B1 ;  /* 0x0000000000017941 */ /* 0x000fea0003800200 */
.L_x_935:
[----:B------:R-:W-:Y:S04]  /*b120*/  BSSY.RECONVERGENT B1, `(.L_x_937) ;  /* 0x0000006000017945 */ /* 0x000fe80003800200 */
[----:B------:R-:W-:Y:S05]  /*b130*/  @P3 BRA `(.L_x_938) ;  /* 0x0000000000103947 */ /* 0x000fea0003800000 */
[----:B0-----:R-:W0:Y:S01]  /*b140*/  LDS R5, [R10+0xa00] ;  /* 0x000a00000a057984 */ /* 0x001e220000000800 */
[----:B------:R-:W-:-:S13]  /*b150*/  ISETP.GE.AND P1, PT, R13, R24, PT ;  /* 0x000000180d00720c */ /* 0x000fda0003f26270 */
[----:B0-----:R1:W-:Y:S04]  /*b160*/  @P1 STG.E desc[UR8][R6.64+0xa00], R5 ;  /* 0x000a000506001986 */ /* 0x0013e8000c101908 */
[----:B------:R1:W-:Y:S02]  /*b170*/  @!P1 STG.E desc[UR8][R8.64+0xa00], R5 ;  /* 0x000a000508009986 */ /* 0x0003e4000c101908 */
.L_x_938:
[----:B------:R-:W-:Y:S05]  /*b180*/  BSYNC.RECONVERGENT B1 ;  /* 0x0000000000017941 */ /* 0x000fea0003800200 */
.L_x_937:
[----:B------:R-:W-:Y:S04]  /*b190*/  BSSY.RECONVERGENT B1, `(.L_x_939) ;  /* 0x0000006000017945 */ /* 0x000fe80003800200 */
[----:B------:R-:W-:Y:S05]  /*b1a0*/  @P4 BRA `(.L_x_940) ;  /* 0x0000000000104947 */ /* 0x000fea0003800000 */
[----:B01----:R-:W0:Y:S01]  /*b1b0*/  LDS R5, [R10+0xf00] ;  /* 0x000f00000a057984 */ /* 0x003e220000000800 */
[----:B------:R-:W-:-:S13]  /*b1c0*/  ISETP.GE.AND P1, PT, R15, R24, PT ;  /* 0x000000180f00720c */ /* 0x000fda0003f26270 */
[----:B0-----:R2:W-:Y:S04]  /*b1d0*/  @P1 STG.E desc[UR8][R6.64+0xf00], R5 ;  /* 0x000f000506001986 */ /* 0x0015e8000c101908 */
[----:B------:R2:W-:Y:S02]  /*b1e0*/  @!P1 STG.E desc[UR8][R8.64+0xf00], R5 ;  /* 0x000f000508009986 */ /* 0x0005e4000c101908 */
.L_x_940:
[----:B------:R-:W-:Y:S05]  /*b1f0*/  BSYNC.RECONVERGENT B1 ;  /* 0x0000000000017941 */ /* 0x000fea0003800200 */
.L_x_939:
[----:B------:R-:W-:Y:S04]  /*b200*/  BSSY.RECONVERGENT B1, `(.L_x_941) ;  /* 0x0000006000017945 */ /* 0x000fe80003800200 */
[----:B------:R-:W-:Y:S05]  /*b210*/  @P0 BRA `(.L_x_942) ;  /* 0x0000000000100947 */ /* 0x000fea0003800000 */
[----:B012---:R-:W0:Y:S01]  /*b220*/  LDS R5, [R10+0x1400] ;  /* 0x001400000a057984 */ /* 0x007e220000000800 */
[----:B------:R-:W-:-:S13]  /*b230*/  ISETP.GE.AND P0, PT, R17, R24, PT ;  /* 0x000000181100720c */ /* 0x000fda0003f06270 */
[----:B0-----:R3:W-:Y:S04]  /*b240*/  @P0 STG.E desc[UR8][R6.64+0x1400], R5 ;  /* 0x0014000506000986 */ /* 0x0017e8000c101908 */
[----:B------:R3:W-:Y:S02]  /*b250*/  @!P0 STG.E desc[UR8][R8.64+0x1400], R5 ;  /* 0x0014000508008986 */ /* 0x0007e4000c101908 */
.L_x_942:
[----:B------:R-:W-:Y:S05]  /*b260*/  BSYNC.RECONVERGENT B1 ;  /* 0x0000000000017941 */ /* 0x000fea0003800200 */
.L_x_941:
[-C--:B------:R-:W-:Y:S01]  /*b270*/  ISETP.GE.AND P6, PT, R19, R2.reuse, PT ;  /* 0x000000021300720c */ /* 0x080fe20003fc6270 */
[C---:B------:R-:W-:Y:S01]  /*b280*/  VIADD R11, R3.reuse, 0x8c0 ;  /* 0x000008c0030b7836 */ /* 0x040fe20000000000 */
[----:B------:R-:W-:Y:S01]  /*b290*/  BSSY.RECONVERGENT B1, `(.L_x_943) ;  /* 0x0000012000017945 */ /* 0x000fe20003800200 */
        /* <DEDUP_REMOVED lines=12> */
[----:B------:R-:W-:-:S12]  /*b360*/  @P6 BRA `(.L_x_944) ;  /* 0x0000000000106947 */ /* 0x000fd80003800000 */
[----:B0123--:R-:W0:Y:S01]  /*b370*/  LDS R5, [R10+0x1900] ;  /* 0x001900000a057984 */ /* 0x00fe220000000800 */
[----:B------:R-:W-:-:S13]  /*b380*/  ISETP.GE.AND P6, PT, R19, R24, PT ;  /* 0x000000181300720c */ /* 0x000fda0003fc6270 */
[----:B0-----:R4:W-:Y:S04]  /*b390*/  @P6 STG.E desc[UR8][R6.64+0x1900], R5 ;  /* 0x0019000506006986 */ /* 0x0019e8000c101908 */
[----:B------:R4:W-:Y:S02]  /*b3a0*/  @!P6 STG.E desc[UR8][R8.64+0x1900], R5 ;  /* 0x001900050800e986 */ /* 0x0009e4000c101908 */
.L_x_944:
[----:B------:R-:W-:Y:S05]  /*b3b0*/  BSYNC.RECONVERGENT B1 ;  /* 0x0000000000017941 */ /* 0x000fea0003800200 */
.L_x_943:
[----:B------:R-:W-:Y:S04]  /*b3c0*/  BSSY.RECONVERGENT B1, `(.L_x_945) ;  /* 0x0000006000017945 */ /* 0x000fe80003800200 */
[----:B------:R-:W-:Y:S05]  /*b3d0*/  @P5 BRA `(.L_x_946) ;  /* 0x0000000000105947 */ /* 0x000fea0003800000 */
[----:B01234-:R-:W0:Y:S01]  /*b3e0*/  LDS R5, [R10+0x1e00] ;  /* 0x001e00000a057984 */ /* 0x01fe220000000800 */
[----:B------:R-:W-:-:S13]  /*b3f0*/  ISETP.GE.AND P5, PT, R21, R24, PT ;  /* 0x000000181500720c */ /* 0x000fda0003fa6270 */
[----:B0-----:R0:W-:Y:S04]  /*b400*/  @P5 STG.E desc[UR8][R6.64+0x1e00], R5 ;  /* 0x001e000506005986 */ /* 0x0011e8000c101908 */
[----:B------:R0:W-:Y:S02]  /*b410*/  @!P5 STG.E desc[UR8][R8.64+0x1e00], R5 ;  /* 0x001e00050800d986 */ /* 0x0001e4000c101908 */
.L_x_946:
[----:B------:R-:W-:Y:S05]  /*b420*/  BSYNC.RECONVERGENT B1 ;  /* 0x0000000000017941 */ /* 0x000fea0003800200 */
.L_x_945:
[----:B------:R-:W-:Y:S04]  /*b430*/  BSSY.RECONVERGENT B1, `(.L_x_947) ;  /* 0x0000006000017945 */ /* 0x000fe80003800200 */
[----:B------:R-:W-:Y:S05]  /*b440*/  @P0 BRA `(.L_x_948) ;  /* 0x0000000000100947 */ /* 0x000fea0003800000 */
[----:B01234-:R-:W0:Y:S01]  /*b450*/  LDS R5, [R10+0x2300] ;  /* 0x002300000a057984 */ /* 0x01fe220000000800 */
[----:B------:R-:W-:-:S13]  /*b460*/  ISETP.GE.AND P0, PT, R11, R24, PT ;  /* 0x000000180b00720c */ /* 0x000fda0003f06270 */
[----:B0-----:R0:W-:Y:S04]  /*b470*/  @P0 STG.E desc[UR8][R6.64+0x2300], R5 ;  /* 0x0023000506000986 */ /* 0x0011e8000c101908 */
[----:B------:R0:W-:Y:S02]  /*b480*/  @!P0 STG.E desc[UR8][R8.64+0x2300], R5 ;  /* 0x0023000508008986 */ /* 0x0001e4000c101908 */
.L_x_948:
[----:B------:R-:W-:Y:S05]  /*b490*/  BSYNC.RECONVERGENT B1 ;  /* 0x0000000000017941 */ /* 0x000fea0003800200 */
.L_x_947:
[----:B------:R-:W-:Y:S04]  /*b4a0*/  BSSY.RECONVERGENT B1, `(.L_x_949) ;  /* 0x0000006000017945 */ /* 0x000fe80003800200 */
[----:B------:R-:W-:Y:S05]  /*b4b0*/  @P1 BRA `(.L_x_950) ;  /* 0x0000000000101947 */ /* 0x000fea0003800000 */
[----:B01234-:R-:W0:Y:S01]  /*b4c0*/  LDS R5, [R10+0x2800] ;  /* 0x002800000a057984 */ /* 0x01fe220000000800 */
[----:B------:R-:W-:-:S13]  /*b4d0*/  ISETP.GE.AND P0, PT, R13, R24, PT ;  /* 0x000000180d00720c */ /* 0x000fda0003f06270 */
[----:B0-----:R0:W-:Y:S04]  /*b4e0*/  @P0 STG.E desc[UR8][R6.64+0x2800], R5 ;  /* 0x0028000506000986 */ /* 0x0011e8000c101908 */
[----:B------:R0:W-:Y:S02]  /*b4f0*/  @!P0 STG.E desc[UR8][R8.64+0x2800], R5 ;  /* 0x0028000508008986 */ /* 0x0001e4000c101908 */
.L_x_950:
[----:B------:R-:W-:Y:S05]  /*b500*/  BSYNC.RECONVERGENT B1 ;  /* 0x0000000000017941 */ /* 0x000fea0003800200 */
.L_x_949:
[----:B------:R-:W-:Y:S04]  /*b510*/  BSSY.RECONVERGENT B1, `(.L_x_951) ;  /* 0x0000006000017945 */ /* 0x000fe80003800200 */
[----:B------:R-:W-:Y:S05]  /*b520*/  @P2 BRA `(.L_x_952) ;  /* 0x0000000000102947 */ /* 0x000fea0003800000 */
[----:B01234-:R-:W0:Y:S01]  /*b530*/  LDS R5, [R10+0x2d00] ;  /* 0x002d00000a057984 */ /* 0x01fe220000000800 */
[----:B------:R-:W-:-:S13]  /*b540*/  ISETP.GE.AND P0, PT, R15, R24, PT ;  /* 0x000000180f00720c */ /* 0x000fda0003f06270 */
[----:B0-----:R0:W-:Y:S04]  /*b550*/  @P0 STG.E desc[UR8][R6.64+0x2d00], R5 ;  /* 0x002d000506000986 */ /* 0x0011e8000c101908 */
[----:B------:R0:W-:Y:S02]  /*b560*/  @!P0 STG.E desc[UR8][R8.64+0x2d00], R5 ;  /* 0x002d000508008986 */ /* 0x0001e4000c101908 */
.L_x_952:
[----:B------:R-:W-:Y:S05]  /*b570*/  BSYNC.RECONVERGENT B1 ;  /* 0x0000000000017941 */ /* 0x000fea0003800200 */
.L_x_951:
[----:B------:R-:W-:Y:S04]  /*b580*/  BSSY.RECONVERGENT B1, `(.L_x_953) ;  /* 0x0000006000017945 */ /* 0x000fe80003800200 */
[----:B------:R-:W-:Y:S05]  /*b590*/  @P3 BRA `(.L_x_954) ;  /* 0x0000000000103947 */ /* 0x000fea0003800000 */
[----:B01234-:R-:W0:Y:S01]  /*b5a0*/  LDS R5, [R10+0x3200] ;  /* 0x003200000a057984 */ /* 0x01fe220000000800 */
[----:B------:R-:W-:-:S13]  /*b5b0*/  ISETP.GE.AND P0, PT, R17, R24, PT ;  /* 0x000000181100720c */ /* 0x000fda0003f06270 */
[----:B0-----:R0:W-:Y:S04]  /*b5c0*/  @P0 STG.E desc[UR8][R6.64+0x3200], R5 ;  /* 0x0032000506000986 */ /* 0x0011e8000c101908 */
[----:B------:R0:W-:Y:S02]  /*b5d0*/  @!P0 STG.E desc[UR8][R8.64+0x3200], R5 ;  /* 0x0032000508008986 */ /* 0x0001e4000c101908 */
.L_x_954:
[----:B------:R-:W-:Y:S05]  /*b5e0*/  BSYNC.RECONVERGENT B1 ;  /* 0x0000000000017941 */ /* 0x000fea0003800200 */
.L_x_953:
[----:B------:R-:W-:Y:S04]  /*b5f0*/  BSSY.RECONVERGENT B1, `(.L_x_955) ;  /* 0x0000006000017945 */ /* 0x000fe80003800200 */
[----:B------:R-:W-:Y:S05]  /*b600*/  @P4 BRA `(.L_x_956) ;  /* 0x0000000000104947 */ /* 0x000fea0003800000 */
[----:B01234-:R-:W0:Y:S01]  /*b610*/  LDS R5, [R10+0x3700] ;  /* 0x003700000a057984 */ /* 0x01fe220000000800 */
[----:B------:R-:W-:-:S13]  /*b620*/  ISETP.GE.AND P0, PT, R23, R24, PT ;  /* 0x000000181700720c */ /* 0x000fda0003f06270 */
[----:B0-----:R0:W-:Y:S04]  /*b630*/  @P0 STG.E desc[UR8][R6.64+0x3700], R5 ;  /* 0x0037000506000986 */ /* 0x0011e8000c101908 */
[----:B------:R0:W-:Y:S02]  /*b640*/  @!P0 STG.E desc[UR8][R8.64+0x3700], R5 ;  /* 0x0037000508008986 */ /* 0x0001e4000c101908 */
.L_x_956:
[----:B------:R-:W-:Y:S05]  /*b650*/  BSYNC.RECONVERGENT B1 ;  /* 0x0000000000017941 */ /* 0x000fea0003800200 */
.L_x_955:
        /* <DEDUP_REMOVED lines=18> */
.L_x_958:
[----:B------:R-:W-:Y:S05]  /*b780*/  BSYNC.RECONVERGENT B1 ;  /* 0x0000000000017941 */ /* 0x000fea0003800200 */
.L_x_957:
[----:B------:R-:W-:Y:S04]  /*b790*/  BSSY.RECONVERGENT B1, `(.L_x_959) ;  /* 0x0000006000017945 */ /* 0x000fe80003800200 */
[----:B------:R-:W-:Y:S05]  /*b7a0*/  @P5 BRA `(.L_x_960) ;  /* 0x0000000000105947 */ /* 0x000fea0003800000 */
[----:B0-----:R-:W0:Y:S01]  /*b7b0*/  LDS R3, [R10+0x4100] ;  /* 0x004100000a037984 */ /* 0x001e220000000800 */
[----:B------:R-:W-:-:S13]  /*b7c0*/  ISETP.GE.AND P5, PT, R27, R24, PT ;  /* 0x000000181b00720c */ /* 0x000fda0003fa6270 */
[----:B0-----:R1:W-:Y:S04]  /*b7d0*/  @P5 STG.E desc[UR8][R6.64+0x4100], R3 ;  /* 0x0041000306005986 */ /* 0x0013e8000c101908 */
[----:B------:R1:W-:Y:S02]  /*b7e0*/  @!P5 STG.E desc[UR8][R8.64+0x4100], R3 ;  /* 0x004100030800d986 */ /* 0x0003e4000c101908 */
.L_x_960:
[----:B------:R-:W-:Y:S05]  /*b7f0*/  BSYNC.RECONVERGENT B1 ;  /* 0x0000000000017941 */ /* 0x000fea0003800200 */
.L_x_959:
[----:B------:R-:W-:Y:S04]  /*b800*/  BSSY.RECONVERGENT B1, `(.L_x_961) ;  /* 0x0000006000017945 */ /* 0x000fe80003800200 */
[----:B------:R-:W-:Y:S05]  /*b810*/  @P0 BRA `(.L_x_962) ;  /* 0x0000000000100947 */ /* 0x000fea0003800000 */
[----:B01----:R-:W0:Y:S01]  /*b820*/  LDS R3, [R10+0x4600] ;  /* 0x004600000a037984 */ /* 0x003e220000000800 */
[----:B------:R-:W-:-:S13]  /*b830*/  ISETP.GE.AND P0, PT, R5, R24, PT ;  /* 0x000000180500720c */ /* 0x000fda0003f06270 */
[----:B0-----:R2:W-:Y:S04]  /*b840*/  @P0 STG.E desc[UR8][R6.64+0x4600], R3 ;  /* 0x0046000306000986 */ /* 0x0015e8000c101908 */
[----:B------:R2:W-:Y:S02]  /*b850*/  @!P0 STG.E desc[UR8][R8.64+0x4600], R3 ;  /* 0x0046000308008986 */ /* 0x0005e4000c101908 */
.L_x_962:
[----:B------:R-:W-:Y:S05]  /*b860*/  BSYNC.RECONVERGENT B1 ;  /* 0x0000000000017941 */ /* 0x000fea0003800200 */
.L_x_961:
[----:B------:R-:W-:Y:S04]  /*b870*/  BSSY.RECONVERGENT B1, `(.L_x_963) ;  /* 0x0000006000017945 */ /* 0x000fe80003800200 */
[----:B------:R-:W-:Y:S05]  /*b880*/  @P1 BRA `(.L_x_964) ;  /* 0x0000000000101947 */ /* 0x000fea0003800000 */
[----:B012---:R-:W0:Y:S01]  /*b890*/  LDS R3, [R10+0x4b00] ;  /* 0x004b00000a037984 */ /* 0x007e220000000800 */
[----:B------:R-:W-:-:S13]  /*b8a0*/  ISETP.GE.AND P0, PT, R11, R24, PT ;  /* 0x000000180b00720c */ /* 0x000fda0003f06270 */
[----:B0-----:R3:W-:Y:S04]  /*b8b0*/  @P0 STG.E desc[UR8][R6.64+0x4b00], R3 ;  /* 0x004b000306000986 */ /* 0x0017e8000c101908 */
[----:B------:R3:W-:Y:S02]  /*b8c0*/  @!P0 STG.E desc[UR8][R8.64+0x4b00], R3 ;  /* 0x004b000308008986 */ /* 0x0007e4000c101908 */
.L_x_964:
[----:B------:R-:W-:Y:S05]  /*b8d0*/  BSYNC.RECONVERGENT B1 ;  /* 0x0000000000017941 */ /* 0x000fea0003800200 */
.L_x_963:
[----:B------:R-:W-:Y:S04]  /*b8e0*/  BSSY.RECONVERGENT B1, `(.L_x_965) ;  /* 0x0000006000017945 */ /* 0x000fe80003800200 */
[----:B------:R-:W-:Y:S05]  /*b8f0*/  @P2 BRA `(.L_x_966) ;  /* 0x0000000000102947 */ /* 0x000fea0003800000 */
[----:B0123--:R-:W0:Y:S01]  /*b900*/  LDS R3, [R10+0x5000] ;  /* 0x005000000a037984 */ /* 0x00fe220000000800 */
[----:B------:R-:W-:-:S13]  /*b910*/  ISETP.GE.AND P0, PT, R13, R24, PT ;  /* 0x000000180d00720c */ /* 0x000fda0003f06270 */
[----:B0-----:R4:W-:Y:S04]  /*b920*/  @P0 STG.E desc[UR8][R6.64+0x5000], R3 ;  /* 0x0050000306000986 */ /* 0x0019e8000c101908 */
[----:B------:R4:W-:Y:S02]  /*b930*/  @!P0 STG.E desc[UR8][R8.64+0x5000], R3 ;  /* 0x0050000308008986 */ /* 0x0009e4000c101908 */
.L_x_966:
[----:B------:R-:W-:Y:S05]  /*b940*/  BSYNC.RECONVERGENT B1 ;  /* 0x0000000000017941 */ /* 0x000fea0003800200 */
.L_x_965:
[----:B------:R-:W-:Y:S04]  /*b950*/  BSSY.RECONVERGENT B1, `(.L_x_967) ;  /* 0x0000006000017945 */ /* 0x000fe80003800200 */
[----:B------:R-:W-:Y:S05]  /*b960*/  @P3 BRA `(.L_x_968) ;  /* 0x0000000000103947 */ /* 0x000fea0003800000 */
[----:B01234-:R-:W0:Y:S01]  /*b970*/  LDS R3, [R10+0x5500] ;  /* 0x005500000a037984 */ /* 0x01fe220000000800 */
[----:B------:R-:W-:-:S13]  /*b980*/  ISETP.GE.AND P0, PT, R15, R24, PT ;  /* 0x000000180f00720c */ /* 0x000fda0003f06270 */
[----:B0-----:R0:W-:Y:S04]  /*b990*/  @P0 STG.E desc[UR8][R6.64+0x5500], R3 ;  /* 0x0055000306000986 */ /* 0x0011e8000c101908 */
[----:B------:R0:W-:Y:S02]  /*b9a0*/  @!P0 STG.E desc[UR8][R8.64+0x5500], R3 ;  /* 0x0055000308008986 */ /* 0x0001e4000c101908 */
.L_x_968:
[----:B------:R-:W-:Y:S05]  /*b9b0*/  BSYNC.RECONVERGENT B1 ;  /* 0x0000000000017941 */ /* 0x000fea0003800200 */
.L_x_967:
[----:B------:R-:W-:Y:S01]  /*b9c0*/  IMAD.IADD R5, R26, 0x1, -R29 ;  /* 0x000000011a057824 */ /* 0x000fe200078e0a1d */
[----:B------:R-:W-:Y:S06]  /*b9d0*/  @P4 BRA `(.L_x_918) ;  /* 0x0000000000104947 */ /* 0x000fec0003800000 */
[----:B01234-:R-:W0:Y:S01]  /*b9e0*/  LDS R3, [R10+0x5a00] ;  /* 0x005a00000a037984 */ /* 0x01fe220000000800 */
[----:B------:R-:W-:-:S13]  /*b9f0*/  ISETP.GE.AND P0, PT, R17, R24, PT ;  /* 0x000000181100720c */ /* 0x000fda0003f06270 */
[----:B0-----:R0:W-:Y:S04]  /*ba00*/  @P0 STG.E desc[UR8][R6.64+0x5a00], R3 ;  /* 0x005a000306000986 */ /* 0x0011e8000c101908 */
[----:B------:R0:W-:Y:S02]  /*ba10*/  @!P0 STG.E desc[UR8][R8.64+0x5a00], R3 ;  /* 0x005a000308008986 */ /* 0x0001e4000c101908 */
.L_x_918:
[----:B------:R-:W-:Y:S05]  /*ba20*/  BSYNC.RECONVERGENT B0 ;  /* 0x0000000000007941 */ /* 0x000fea0003800200 */
.L_x_863:
[----:B0-----:R-:W0:Y:S02]  /*ba30*/  S2R R0, SR_TID.X ;  /* 0x0000000000007919 */ /* 0x001e240000002100 */
[----:B0-----:R-:W-:-:S13]  /*ba40*/  ISETP.NE.AND P0, PT, R0, RZ, PT ;  /* 0x000000ff0000720c */ /* 0x001fda0003f05270 */
[----:B------:R-:W-:Y:S05]  /*ba50*/  @P0 EXIT ;  /* 0x000000000000094d */ /* 0x000fea0003800000 */
[----:B-1234-:R-:W0:Y:S02]  /*ba60*/  LDC.64 R2, c[0x0][0x3a0] ;  /* 0x0000e800ff027b82 */ /* 0x01ee240000000a00 */
[----:B0-----:R-:W-:Y:S01]  /*ba70*/  STG.E desc[UR8][R2.64], R5 ;  /* 0x0000000502007986 */ /* 0x001fe2000c101908 */
[----:B------:R-:W-:Y:S05]  /*ba80*/  EXIT ;  /* 0x000000000000794d */ /* 0x000fea0003800000 */
.L_x_851:
[----:B------:R-:W-:Y:S01]  /*ba90*/  BSSY B0, `(.L_x_969) ;  /* 0x0000006000007945 */ /* 0x000fe20003800000 */
[----:B------:R-:W-:Y:S01]  /*baa0*/  PLOP3.LUT P0, PT, P0, PT, PT, 0x8, 0x80 ;  /* 0x000000000080781c */ /* 0x000fe2000070e170 */
[----:B------:R-:W-:-:S12]  /*bab0*/  IMAD.MOV.U32 R26, RZ, RZ, -0x1 ;  /* 0xffffffffff1a7424 */ /* 0x000fd800078e00ff */
[----:B------:R-:W-:Y:S05]  /*bac0*/  WARPSYNC.COLLECTIVE R26, `(.L_x_970) ;  /* 0x000000001a087348 */ /* 0x000fea0003c00000 */
[----:B------:R-:W-:Y:S01]  /*bad0*/  VOTE.ANY P0, P0 ;  /* 0x0000000000ff7806 */ /* 0x000fe20000000100 */
[----:B------:R-:W-:-:S12]  /*bae0*/  ENDCOLLECTIVE ;  /* 0x000000000000791b */ /* 0x000fd80003800000 */
.L_x_970:
[----:B------:R-:W-:Y:S05]  /*baf0*/  BSYNC B0 ;  /* 0x0000000000007941 */ /* 0x000fea0003800000 */
.L_x_969:
[----:B------:R-:W-:Y:S05]  /*bb00*/  BRA `(.L_x_971) ;  /* 0xffffff8000047947 */ /* 0x000fea000383ffff */
.L_x_853:
[----:B------:R-:W-:Y:S01]  /*bb10*/  BSSY B0, `(.L_x_972) ;  /* 0x0000006000007945 */ /* 0x000fe20003800000 */
[----:B------:R-:W-:Y:S01]  /*bb20*/  PLOP3.LUT P0, PT, P0, PT, PT, 0x8, 0x80 ;  /* 0x000000000080781c */ /* 0x000fe2000070e170 */
[----:B------:R-:W-:-:S12]  /*bb30*/  IMAD.MOV.U32 R26, RZ, RZ, -0x1 ;  /* 0xffffffffff1a7424 */ /* 0x000fd800078e00ff */
[----:B------:R-:W-:Y:S05]  /*bb40*/  WARPSYNC.COLLECTIVE R26, `(.L_x_973) ;  /* 0x000000001a087348 */ /* 0x000fea0003c00000 */
[----:B------:R-:W-:Y:S01]  /*bb50*/  VOTE.ANY P0, P0 ;  /* 0x0000000000ff7806 */ /* 0x000fe20000000100 */
[----:B------:R-:W-:-:S12]  /*bb60*/  ENDCOLLECTIVE ;  /* 0x000000000000791b */ /* 0x000fd80003800000 */
.L_x_973:
[----:B------:R-:W-:Y:S05]  /*bb70*/  BSYNC B0 ;  /* 0x0000000000007941 */ /* 0x000fea0003800000 */
.L_x_972:
[----:B------:R-:W-:Y:S05]  /*bb80*/  BRA `(.L_x_974) ;  /* 0xffffff8000607947 */ /* 0x000fea000383ffff */
.L_x_855:
[----:B------:R-:W0:Y:S01]  /*bb90*/  S2R R20, SR_GEMASK ;  /* 0x0000000000147919 */ /* 0x000e220000003c00 */
[----:B------:R-:W-:Y:S01]  /*bba0*/  BSSY B0, `(.L_x_975) ;  /* 0x0000007000007945 */ /* 0x000fe20003800000 */
[----:B------:R-:W-:Y:S01]  /*bbb0*/  ISETP.NE.AND P0, PT, R24, 0x65, PT ;  /* 0x000000651800780c */ /* 0x000fe20003f05270 */
[----:B------:R-:W-:Y:S01]  /*bbc0*/  IMAD.MOV.U32 R26, RZ, RZ, -0x1 ;  /* 0xffffffffff1a7424 */ /* 0x000fe200078e00ff */
[----:B------:R-:W-:-:S13]  /*bbd0*/  PLOP3.LUT P2, PT, P2, PT, PT, 0x8, 0x80 ;  /* 0x000000000080781c */ /* 0x000fda000174e170 */
[----:B0-----:R-:W-:Y:S05]  /*bbe0*/  WARPSYNC.COLLECTIVE R26, `(.L_x_976) ;  /* 0x000000001a087348 */ /* 0x001fea0003c00000 */
[----:B------:R-:W-:Y:S01]  /*bbf0*/  VOTE.ANY R26, PT, P2 ;  /* 0x00000000001a7806 */ /* 0x000fe200010e0100 */
[----:B0-----:R-:W-:Y:S06]  /*bc00*/  ENDCOLLECTIVE ;  /* 0x000000000000791b */ /* 0x001fec0003800000 */
.L_x_976:
[----:B------:R-:W-:Y:S05]  /*bc10*/  BSYNC B0 ;  /* 0x0000000000007941 */ /* 0x000fea0003800000 */
.L_x_975:
[----:B------:R-:W-:Y:S01]  /*bc20*/  LOP3.LUT R26, R26, 0x80000000, R20, 0xec, !PT ;  /* 0x800000001a1a7812 */ /* 0x000fe200078eec14 */
[----:B------:R-:W-:Y:S02]  /*bc30*/  IMAD.MOV.U32 R27, RZ, RZ, 0x1 ;  /* 0x00000001ff1b7424 */ /* 0x000fe400078e00ff */
[----:B------:R-:W-:Y:S02]  /*bc40*/  VIADD R87, R64, 0x2 ;  /* 0x0000000240577836 */ /* 0x000fe40000000000 */
[----:B------:R-:W-:Y:S02]  /*bc50*/  VIADD R23, R26, 0xffffffff ;  /* 0xffffffff1a177836 */ /* 0x000fe40000000000 */
        /* <DEDUP_REMOVED lines=8> */
.L_x_977:
        /* <DEDUP_REMOVED lines=8> */
.L_x_978:
[----:B------:R-:W-:Y:S01]  /*bd60*/  IMAD.MOV.U32 R27, RZ, RZ, 0x4 ;  /* 0x00000004ff1b7424 */ /* 0x000fe200078e00ff */
[----:B------:R-:W-:-:S04]  /*bd70*/  ISETP.GT.AND P2, PT, R87, R28, PT ;  /* 0x0000001c5700720c */ /* 0x000fc80003f44270 */
[----:B------:R-:W-:-:S05]  /*bd80*/  SEL R22, R29, RZ, !P2 ;  /* 0x000000ff1d167207 */ /* 0x000fca0005000000 */
[----:B------:R-:W-:Y:S02]  /*bd90*/  IMAD.IADD R93, R85, 0x1, R22 ;  /* 0x00000001555d7824 */ /* 0x000fe400078e0216 */
[----:B------:R-:W-:Y:S01]  /*bda0*/  VIADD R85, R64, 0x8 ;  /* 0x0000000840557836 */ /* 0x000fe20000000000 */
[----:B------:R-:W0:Y:S01]  /*bdb0*/  LDC.64 R22, c[0x0][0x3a8] ;  /* 0x0000ea00ff167b82 */ /* 0x000e220000000a00 */
[----:B------:R-:W-:-:S07]  /*bdc0*/  IMAD.MOV.U32 R25, RZ, RZ, R93 ;  /* 0x000000ffff197224 */ /* 0x000fce00078e005d */
[----:B0-----:R-:W-:Y:S05]  /*bdd0*/  WARPSYNC.COLLECTIVE R26, `(.L_x_979) ;  /* 0x000000001a087348 */ /* 0x001fea0003c00000 */
[----:B------:R1:W2:Y:S02]  /*bde0*/  SHFL.DOWN P2, R29, R25, R27, R28 ;  /* 0x0800001b191d7389 */ /* 0x0002a4000004001c */
[----:B012---:R-:W-:Y:S05]  /*bdf0*/  ENDCOLLECTIVE ;  /* 0x000000000000791b */ /* 0x007fea0003800000 */
.L_x_979:
        /* <DEDUP_REMOVED lines=8> */
.L_x_980:
        /* <DEDUP_REMOVED lines=8> */
.L_x_981:
[----:B------:R-:W-:Y:S05]  /*bf00*/  WARPSYNC.COLLECTIVE R26, `(.L_x_982) ;  /* 0x000000001a087348 */ /* 0x000fea0003c00000 */
[----:B------:R-:W-:Y:S01]  /*bf10*/  VOTE.ALL P0, P0 ;  /* 0x0000000000ff7806 */ /* 0x000fe20000000000 */
[----:B------:R-:W-:-:S12]  /*bf20*/  ENDCOLLECTIVE ;  /* 0x000000000000791b */ /* 0x000fd80003800000 */
.L_x_982:
[----:B------:R-:W-:-:S04]  /*bf30*/  ISETP.GT.AND P2, PT, R88, R28, PT ;  /* 0x0000001c5800720c */ /* 0x000fc80003f44270 */
[----:B------:R-:W-:Y:S02]  /*bf40*/  SEL R86, R29, RZ, !P2 ;  /* 0x000000ff1d567207 */ /* 0x000fe40005000000 */
[----:B------:R-:W-:-:S03]  /*bf50*/  IADD3 R22, P2, PT, R22, 0x100, RZ ;  /* 0x0000010016167810 */ /* 0x000fc60007f5e0ff */
[----:B------:R-:W-:Y:S02]  /*bf60*/  IMAD.IADD R86, R89, 0x1, R86 ;  /* 0x0000000159567824 */ /* 0x000fe400078e0256 */
[----:B------:R-:W-:Y:S01]  /*bf70*/  IMAD.X R23, RZ, RZ, R23, P2 ;  /* 0x000000ffff177224 */ /* 0x000fe200010e0617 */
[----:B------:R-:W-:Y:S07]  /*bf80*/  BRA `(.L_x_983) ;  /* 0xffffff7c00fc7947 */ /* 0x000fee000383ffff */
.L_x_857:
[----:B------:R-:W-:Y:S01]  /*bf90*/  BSSY B0, `(.L_x_984) ;  /* 0x0000006000007945 */ /* 0x000fe20003800000 */
[----:B------:R-:W-:Y:S01]  /*bfa0*/  PLOP3.LUT P0, PT, P0, PT, PT, 0x8, 0x80 ;  /* 0x000000000080781c */ /* 0x000fe2000070e170 */
[----:B------:R-:W-:-:S12]  /*bfb0*/  IMAD.MOV.U32 R26, RZ, RZ, -0x1 ;  /* 0xffffffffff1a7424 */ /* 0x000fd800078e00ff */
[----:B------:R-:W-:Y:S05]  /*bfc0*/  WARPSYNC.COLLECTIVE R26, `(.L_x_985) ;  /* 0x000000001a087348 */ /* 0x000fea0003c00000 */
[----:B------:R-:W-:Y:S01]  /*bfd0*/  VOTE.ANY P0, P0 ;  /* 0x0000000000ff7806 */ /* 0x000fe20000000100 */
[----:B------:R-:W-:-:S12]  /*bfe0*/  ENDCOLLECTIVE ;  /* 0x000000000000791b */ /* 0x000fd80003800000 */
.L_x_985:
[----:B------:R-:W-:Y:S05]  /*bff0*/  BSYNC B0 ;  /* 0x0000000000007941 */ /* 0x000fea0003800000 */
.L_x_984:
[----:B------:R-:W-:Y:S05]  /*c000*/  BRA `(.L_x_986) ;  /* 0xffffff8000047947 */ /* 0x000fea000383ffff */
.L_x_859:
[----:B------:R-:W-:Y:S01]  /*c010*/  BSSY B0, `(.L_x_987) ;  /* 0x0000006000007945 */ /* 0x000fe20003800000 */
[----:B------:R-:W-:Y:S01]  /*c020*/  PLOP3.LUT P0, PT, P0, PT, PT, 0x8, 0x80 ;  /* 0x000000000080781c */ /* 0x000fe2000070e170 */
[----:B------:R-:W-:-:S12]  /*c030*/  IMAD.MOV.U32 R26, RZ, RZ, -0x1 ;  /* 0xffffffffff1a7424 */ /* 0x000fd800078e00ff */
[----:B------:R-:W-:Y:S05]  /*c040*/  WARPSYNC.COLLECTIVE R26, `(.L_x_988) ;  /* 0x000000001a087348 */ /* 0x000fea0003c00000 */
[----:B------:R-:W-:Y:S01]  /*c050*/  VOTE.ANY P0, P0 ;  /* 0x0000000000ff7806 */ /* 0x000fe20000000100 */
[----:B------:R-:W-:-:S12]  /*c060*/  ENDCOLLECTIVE ;  /* 0x000000000000791b */ /* 0x000fd80003800000 */
.L_x_988:
[----:B------:R-:W-:Y:S05]  /*c070*/  BSYNC B0 ;  /* 0x0000000000007941 */ /* 0x000fea0003800000 */
.L_x_987:
[----:B------:R-:W-:Y:S05]  /*c080*/  BRA `(.L_x_989) ;  /* 0xffffff8000607947 */ /* 0x000fea000383ffff */
.L_x_861:
[----:B------:R-:W-:Y:S01]  /*c090*/  BSSY B0, `(.L_x_990) ;  /* 0x0000006000007945 */ /* 0x000fe20003800000 */
[----:B------:R-:W-:Y:S01]  /*c0a0*/  PLOP3.LUT P2, PT, P0, PT, PT, 0x8, 0x80 ;  /* 0x000000000080781c */ /* 0x000fe2000074e170 */
[----:B------:R-:W-:-:S12]  /*c0b0*/  IMAD.MOV.U32 R26, RZ, RZ, -0x1 ;  /* 0xffffffffff1a7424 */ /* 0x000fd800078e00ff */
[----:B------:R-:W-:Y:S05]  /*c0c0*/  WARPSYNC.COLLECTIVE R26, `(.L_x_991) ;  /* 0x000000001a087348 */ /* 0x000fea0003c00000 */
[----:B------:R-:W-:Y:S01]  /*c0d0*/  VOTE.ANY R26, PT, P2 ;  /* 0x00000000001a7806 */ /* 0x000fe200010e0100 */
[----:B------:R-:W-:Y:S06]  /*c0e0*/  ENDCOLLECTIVE ;  /* 0x000000000000791b */ /* 0x000fec0003800000 */
.L_x_991:
[----:B------:R-:W-:Y:S05]  /*c0f0*/  BSYNC B0 ;  /* 0x0000000000007941 */ /* 0x000fea0003800000 */
.L_x_990:
        /* <DEDUP_REMOVED lines=10> */
.L_x_992:
        /* <DEDUP_REMOVED lines=9> */
.L_x_993:
        /* <DEDUP_REMOVED lines=8> */
.L_x_994:
[----:B------:R-:W-:Y:S01]  /*c2b0*/  IMAD.MOV.U32 R27, RZ, RZ, 0x8 ;  /* 0x00000008ff1b7424 */ /* 0x000fe200078e00ff */
[----:B------:R-:W-:Y:S02]  /*c2c0*/  SEL R29, R29, RZ, !P0 ;  /* 0x000000ff1d1d7207 */ /* 0x000fe40004000000 */
[----:B------:R-:W-:-:S03]  /*c2d0*/  ISETP.GT.AND P0, PT, R85, R28, PT ;  /* 0x0000001c5500720c */ /* 0x000fc60003f04270 */
[----:B------:R-:W-:-:S10]  /*c2e0*/  IMAD.IADD R25, R92, 0x1, R29 ;  /* 0x000000015c197824 */ /* 0x000fd400078e021d */
[----:B------:R-:W-:Y:S05]  /*c2f0*/  WARPSYNC.COLLECTIVE R26, `(.L_x_995) ;  /* 0x000000001a087348 */ /* 0x000fea0003c00000 */
[----:B------:R0:W1:Y:S02]  /*c300*/  SHFL.DOWN P2, R29, R25, R27, R28 ;  /* 0x0800001b191d7389 */ /* 0x000064000004001c */
[----:B01----:R-:W-:Y:S05]  /*c310*/  ENDCOLLECTIVE ;  /* 0x000000000000791b */ /* 0x003fea0003800000 */
.L_x_995:
        /* <DEDUP_REMOVED lines=8> */
.L_x_996:
[----:B------:R-:W-:Y:S02]  /*c3a0*/  SEL R29, R29, RZ, !P0 ;  /* 0x000000ff1d1d7207 */ /* 0x000fe40004000000 */
[----:B------:R-:W-:Y:S02]  /*c3b0*/  ISETP.NE.AND P0, PT, R24, 0x65, PT ;  /* 0x000000651800780c */ /* 0x000fe40003f05270 */
[----:B------:R-:W-:-:S11]  /*c3c0*/  IADD3 R86, PT, PT, R93, R29, R86 ;  /* 0x0000001d5d567210 */ /* 0x000fd60007ffe056 */
[----:B------:R-:W-:Y:S05]  /*c3d0*/  WARPSYNC.COLLECTIVE R26, `(.L_x_997) ;  /* 0x000000001a087348 */ /* 0x000fea0003c00000 */
[----:B------:R-:W-:Y:S01]  /*c3e0*/  VOTE.ALL P0, P0 ;  /* 0x0000000000ff7806 */ /* 0x000fe20000000000 */
[----:B------:R-:W-:-:S12]  /*c3f0*/  ENDCOLLECTIVE ;  /* 0x000000000000791b */ /* 0x000fd80003800000 */
.L_x_997:
[----:B------:R-:W-:Y:S05]  /*c400*/  BRA `(.L_x_998) ;  /* 0xffffff8000007947 */ /* 0x000fea000383ffff */
.L_x_921:
[----:B------:R-:W-:Y:S01]  /*c410*/  BSSY B1, `(.L_x_999) ;  /* 0x0000006000017945 */ /* 0x000fe20003800000 */
[----:B------:R-:W-:Y:S01]  /*c420*/  PLOP3.LUT P0, PT, P0, PT, PT, 0x8, 0x80 ;  /* 0x000000000080781c */ /* 0x000fe2000070e170 */
[----:B------:R-:W-:-:S12]  /*c430*/  IMAD.MOV.U32 R26, RZ, RZ, -0x1 ;  /* 0xffffffffff1a7424 */ /* 0x000fd800078e00ff */
[----:B------:R-:W-:Y:S05]  /*c440*/  WARPSYNC.COLLECTIVE R26, `(.L_x_1000) ;  /* 0x000000001a087348 */ /* 0x000fea0003c00000 */
[----:B------:R-:W-:Y:S01]  /*c450*/  VOTE.ANY P0, P0 ;  /* 0x0000000000ff7806 */ /* 0x000fe20000000100 */
[----:B------:R-:W-:-:S12]  /*c460*/  ENDCOLLECTIVE ;  /* 0x000000000000791b */ /* 0x000fd80003800000 */
.L_x_1000:
[----:B------:R-:W-:Y:S05]  /*c470*/  BSYNC B1 ;  /* 0x0000000000017941 */ /* 0x000fea0003800000 */
.L_x_999:
[----:B------:R-:W-:Y:S05]  /*c480*/  BRA `(.L_x_1001) ;  /* 0xffffffd400887947 */ /* 0x000fea000383ffff */
.L_x_923:
[----:B------:R-:W-:Y:S01]  /*c490*/  BSSY B1, `(.L_x_1002) ;  /* 0x0000006000017945 */ /* 0x000fe20003800000 */
[----:B------:R-:W-:Y:S01]  /*c4a0*/  PLOP3.LUT P0, PT, P0, PT, PT, 0x8, 0x80 ;  /* 0x000000000080781c */ /* 0x000fe2000070e170 */
[----:B------:R-:W-:-:S12]  /*c4b0*/  IMAD.MOV.U32 R26, RZ, RZ, -0x1 ;  /* 0xffffffffff1a7424 */ /* 0x000fd800078e00ff */
[----:B------:R-:W-:Y:S05]  /*c4c0*/  WARPSYNC.COLLECTIVE R26, `(.L_x_1003) ;  /* 0x000000001a087348 */ /* 0x000fea0003c00000 */
[----:B------:R-:W-:Y:S01]  /*c4d0*/  VOTE.ANY P0, P0 ;  /* 0x0000000000ff7806 */ /* 0x000fe20000000100 */
[----:B------:R-:W-:-:S12]  /*c4e0*/  ENDCOLLECTIVE ;  /* 0x000000000000791b */ /* 0x000fd80003800000 */
.L_x_1003:
[----:B------:R-:W-:Y:S05]  /*c4f0*/  BSYNC B1 ;  /* 0x0000000000017941 */ /* 0x000fea0003800000 */
.L_x_1002:
[----:B------:R-:W-:Y:S05]  /*c500*/  BRA `(.L_x_1004) ;  /* 0xffffffd400e47947 */ /* 0x000fea000383ffff */
.L_x_925:
[----:B------:R-:W0:Y:S01]  /*c510*/  S2R R50, SR_GEMASK ;  /* 0x0000000000327919 */ /* 0x000e220000003c00 */
[----:B------:R-:W-:Y:S01]  /*c520*/  BSSY B1, `(.L_x_1005) ;  /* 0x0000006000017945 */ /* 0x000fe20003800000 */
[----:B------:R-:W-:Y:S01]  /*c530*/  PLOP3.LUT P2, PT, P0, PT, PT, 0x8, 0x80 ;  /* 0x000000000080781c */ /* 0x000fe2000074e170 */
[----:B------:R-:W-:-:S12]  /*c540*/  IMAD.MOV.U32 R26, RZ, RZ, -0x1 ;  /* 0xffffffffff1a7424 */ /* 0x000fd800078e00ff */
[----:B0-----:R-:W-:Y:S05]  /*c550*/  WARPSYNC.COLLECTIVE R26, `(.L_x_1006) ;  /* 0x000000001a087348 */ /* 0x001fea0003c00000 */
[----:B------:R-:W-:Y:S01]  /*c560*/  VOTE.ANY R26, PT, P2 ;  /* 0x00000000001a7806 */ /* 0x000fe200010e0100 */
[----:B0-----:R-:W-:Y:S06]  /*c570*/  ENDCOLLECTIVE ;  /* 0x000000000000791b */ /* 0x001fec0003800000 */
.L_x_1006:
[----:B------:R-:W-:Y:S05]  /*c580*/  BSYNC B1 ;  /* 0x0000000000017941 */ /* 0x000fea0003800000 */
.L_x_1005:
        /* <DEDUP_REMOVED lines=10> */
.L_x_1007:
[----:B------:R-:W-:Y:S01]  /*c630*/  ISETP.GE.AND P0, PT, R71, R28, PT ;  /* 0x0000001c4700720c */ /* 0x000fe20003f06270 */
[----:B------:R-:W-:-:S03]  /*c640*/  IMAD.MOV.U32 R27, RZ, RZ, 0x2 ;  /* 0x00000002ff1b7424 */ /* 0x000fc600078e00ff */
[----:B------:R-:W-:-:S05]  /*c650*/  SEL R76, R29, RZ, !P0 ;  /* 0x000000ff1d4c7207 */ /* 0x000fca0004000000 */
[----:B------:R-:W-:Y:S02]  /*c660*/  IMAD.IADD R77, R76, 0x1, R25 ;  /* 0x000000014c4d7824 */ /* 0x000fe400078e0219 */
[----:B------:R-:W-:Y:S02]  /*c670*/  VIADD R76, R71, 0x2 ;  /* 0x00000002474c7836 */ /* 0x000fe40000000000 */
[----:B------:R-:W-:-:S03]  /*c680*/  IMAD.MOV.U32 R25, RZ, RZ, R77 ;  /* 0x000000ffff197224 */ /* 0x000fc600078e004d */
[----:B------:R-:W-:-:S13]  /*c690*/  ISETP.GT.AND P0, PT, R76, R28, PT ;  /* 0x0000001c4c00720c */ /* 0x000fda0003f04270 */
[----:B------:R-:W-:Y:S05]  /*c6a0*/  WARPSYNC.COLLECTIVE R26, `(.L_x_1008) ;  /* 0x000000001a087348 */ /* 0x000fea0003c00000 */
[----:B------:R0:W1:Y:S02]  /*c6b0*/  SHFL.DOWN P2, R29, R25, R27, R28 ;  /* 0x0800001b191d7389 */ /* 0x000064000004001c */
[----:B01----:R-:W-:Y:S05]  /*c6c0*/  ENDCOLLECTIVE ;  /* 0x000000000000791b */ /* 0x003fea0003800000 */
.L_x_1008:
[----:B------:R-:W-:Y:S01]  /*c6d0*/  IMAD.MOV.U32 R27, RZ, RZ, 0x4 ;  /* 0x00000004ff1b7424 */ /* 0x000fe200078e00ff */
[----:B------:R-:W-:Y:S02]  /*c6e0*/  SEL R74, R29, RZ, !P0 ;  /* 0x000000ff1d4a7207 */ /* 0x000fe40004000000 */
[----:B------:R-:W-:-:S03]  /*c6f0*/  ISETP.GT.AND P0, PT, R75, R28, PT ;  /* 0x0000001c4b00720c */ /* 0x000fc60003f04270 */
[----:B------:R-:W-:Y:S02]  /*c700*/  IMAD.IADD R79, R77, 0x1, R74 ;  /* 0x000000014d4f7824 */ /* 0x000fe400078e024a */
[----:B------:R-:W-:Y:S02]  /*c710*/  VIADD R77, R71, 0x10 ;  /* 0x00000010474d7836 */ /* 0x000fe40000000000 */
[----:B------:R-:W-:-:S07]  /*c720*/  IMAD.MOV.U32 R25, RZ, RZ, R79 ;  /* 0x000000ffff197224 */ /* 0x000fce00078e004f */
[----:B------:R-:W-:Y:S05]  /*c730*/  WARPSYNC.COLLECTIVE R26, `(.L_x_1009) ;  /* 0x000000001a087348 */ /* 0x000fea0003c00000 */
[----:B------:R0:W1:Y:S02]  /*c740*/  SHFL.DOWN P2, R29, R25, R27, R28 ;  /* 0x0800001b191d7389 */ /* 0x000064000004001c */
[----:B01----:R-:W-:Y:S05]  /*c750*/  ENDCOLLECTIVE ;  /* 0x000000000000791b */ /* 0x003fea0003800000 */
.L_x_1009:
[----:B------:R-:W-:Y:S01]  /*c760*/  IMAD.MOV.U32 R27, RZ, RZ, 0x8 ;  /* 0x00000008ff1b7424 */ /* 0x000fe200078e00ff */
        /* <DEDUP_REMOVED lines=8> */
.L_x_1010:
        /* <DEDUP_REMOVED lines=8> */
.L_x_1011:
[----:B------:R-:W-:Y:S05]  /*c870*/  WARPSYNC.COLLECTIVE R26, `(.L_x_1012) ;  /* 0x000000001a087348 */ /* 0x000fea0003c00000 */
[----:B------:R-:W-:Y:S01]  /*c880*/  VOTE.ALL P0, P0 ;  /* 0x0000000000ff7806 */ /* 0x000fe20000000000 */
[----:B------:R-:W-:-:S12]  /*c890*/  ENDCOLLECTIVE ;  /* 0x000000000000791b */ /* 0x000fd80003800000 */
.L_x_1012:
[----:B------:R-:W0:Y:S01]  /*c8a0*/  LDC.64 R24, c[0x0][0x3a8] ;  /* 0x0000ea00ff187b82 */ /* 0x000e220000000a00 */
[----:B------:R-:W-:-:S04]  /*c8b0*/  ISETP.GT.AND P2, PT, R77, R28, PT ;  /* 0x0000001c4d00720c */ /* 0x000fc80003f44270 */
[----:B------:R-:W-:-:S05]  /*c8c0*/  SEL R78, R29, RZ, !P2 ;  /* 0x000000ff1d4e7207 */ /* 0x000fca0005000000 */
[----:B------:R-:W-:Y:S01]  /*c8d0*/  IMAD.IADD R78, R83, 0x1, R78 ;  /* 0x00000001534e7824 */ /* 0x000fe200078e024e */
[----:B0-----:R-:W-:-:S05]  /*c8e0*/  IADD3 R79, P2, PT, R24, 0x100, RZ ;  /* 0x00000100184f7810 */ /* 0x001fca0007f5e0ff */
[----:B------:R-:W-:Y:S01]  /*c8f0*/  IMAD.X R80, RZ, RZ, R25, P2 ;  /* 0x000000ffff507224 */ /* 0x000fe200010e0619 */
[----:B------:R-:W-:Y:S07]  /*c900*/  BRA `(.L_x_1013) ;  /* 0xffffffd400807947 */ /* 0x000fee000383ffff */
.L_x_927:
[----:B------:R-:W-:Y:S01]  /*c910*/  BSSY B1, `(.L_x_1014) ;  /* 0x0000006000017945 */ /* 0x000fe20003800000 */
[----:B------:R-:W-:Y:S01]  /*c920*/  PLOP3.LUT P0, PT, P0, PT, PT, 0x8, 0x80 ;  /* 0x000000000080781c */ /* 0x000fe2000070e170 */
[----:B------:R-:W-:-:S12]  /*c930*/  IMAD.MOV.U32 R26, RZ, RZ, -0x1 ;  /* 0xffffffffff1a7424 */ /* 0x000fd800078e00ff */
[----:B------:R-:W-:Y:S05]  /*c940*/  WARPSYNC.COLLECTIVE R26, `(.L_x_1015) ;  /* 0x000000001a087348 */ /* 0x000fea0003c00000 */
[----:B------:R-:W-:Y:S01]  /*c950*/  VOTE.ANY P0, P0 ;  /* 0x0000000000ff7806 */ /* 0x000fe20000000100 */
[----:B------:R-:W-:-:S12]  /*c960*/  ENDCOLLECTIVE ;  /* 0x000000000000791b */ /* 0x000fd80003800000 */
.L_x_1015:
[----:B------:R-:W-:Y:S05]  /*c970*/  BSYNC B1 ;  /* 0x0000000000017941 */ /* 0x000fea0003800000 */
.L_x_1014:
[----:B------:R-:W-:Y:S05]  /*c980*/  BRA `(.L_x_1016) ;  /* 0xffffffd400907947 */ /* 0x000fea000383ffff */
.L_x_929:
[----:B------:R-:W-:Y:S01]  /*c990*/  BSSY B1, `(.L_x_1017) ;  /* 0x0000006000017945 */ /* 0x000fe20003800000 */
[----:B------:R-:W-:Y:S01]  /*c9a0*/  PLOP3.LUT P0, PT, P0, PT, PT, 0x8, 0x80 ;  /* 0x000000000080781c */ /* 0x000fe2000070e170 */
[----:B------:R-:W-:-:S12]  /*c9b0*/  IMAD.MOV.U32 R26, RZ, RZ, -0x1 ;  /* 0xffffffffff1a7424 */ /* 0x000fd800078e00ff */
[----:B------:R-:W-:Y:S05]  /*c9c0*/  WARPSYNC.COLLECTIVE R26, `(.L_x_1018) ;  /* 0x000000001a087348 */ /* 0x000fea0003c00000 */
[----:B------:R-:W-:Y:S01]  /*c9d0*/  VOTE.ANY P0, P0 ;  /* 0x0000000000ff7806 */ /* 0x000fe20000000100 */
[----:B------:R-:W-:-:S12]  /*c9e0*/  ENDCOLLECTIVE ;  /* 0x000000000000791b */ /* 0x000fd80003800000 */
.L_x_1018:
[----:B------:R-:W-:Y:S05]  /*c9f0*/  BSYNC B1 ;  /* 0x0000000000017941 */ /* 0x000fea0003800000 */
.L_x_1017:
[----:B------:R-:W-:Y:S05]  /*ca00*/  BRA `(.L_x_1019) ;  /* 0xffffffd400ec7947 */ /* 0x000fea000383ffff */
.L_x_931:
[----:B------:R-:W-:Y:S01]  /*ca10*/  BSSY B1, `(.L_x_1020) ;  /* 0x0000006000017945 */ /* 0x000fe20003800000 */
[----:B------:R-:W-:Y:S01]  /*ca20*/  PLOP3.LUT P2, PT, P0, PT, PT, 0x8, 0x80 ;  /* 0x000000000080781c */ /* 0x000fe2000074e170 */
[----:B------:R-:W-:-:S12]  /*ca30*/  IMAD.MOV.U32 R26, RZ, RZ, -0x1 ;  /* 0xffffffffff1a7424 */ /* 0x000fd800078e00ff */
[----:B------:R-:W-:Y:S05]  /*ca40*/  WARPSYNC.COLLECTIVE R26, `(.L_x_1021) ;  /* 0x000000001a087348 */ /* 0x000fea0003c00000 */
[----:B------:R-:W-:Y:S01]  /*ca50*/  VOTE.ANY R26, PT, P2 ;  /* 0x00000000001a7806 */ /* 0x000fe200010e0100 */
[----:B------:R-:W-:Y:S06]  /*ca60*/  ENDCOLLECTIVE ;  /* 0x000000000000791b */ /* 0x000fec0003800000 */
.L_x_1021:
[----:B------:R-:W-:Y:S05]  /*ca70*/  BSYNC B1 ;  /* 0x0000000000017941 */ /* 0x000fea0003800000 */
.L_x_1020:
        /* <DEDUP_REMOVED lines=10> */
.L_x_1022:
        /* <DEDUP_REMOVED lines=9> */
.L_x_1023:
        /* <DEDUP_REMOVED lines=8> */
.L_x_1024:
        /* <DEDUP_REMOVED lines=8> */
.L_x_1025:
        /* <DEDUP_REMOVED lines=8> */
.L_x_1026:
[----:B------:R-:W-:Y:S02]  /*cd30*/  SEL R29, R29, RZ, !P0 ;  /* 0x000000ff1d1d7207 */ /* 0x000fe40004000000 */
[----:B------:R-:W-:Y:S02]  /*cd40*/  ISETP.NE.AND P0, PT, R24, 0x65, PT ;  /* 0x000000651800780c */ /* 0x000fe40003f05270 */
[----:B------:R-:W-:-:S11]  /*cd50*/  IADD3 R78, PT, PT, R83, R29, R78 ;  /* 0x0000001d534e7210 */ /* 0x000fd60007ffe04e */
[----:B------:R-:W-:Y:S05]  /*cd60*/  WARPSYNC.COLLECTIVE R26, `(.L_x_1027) ;  /* 0x000000001a087348 */ /* 0x000fea0003c00000 */
[----:B------:R-:W-:Y:S01]  /*cd70*/  VOTE.ALL P0, P0 ;  /* 0x0000000000ff7806 */ /* 0x000fe20000000000 */
[----:B------:R-:W-:-:S12]  /*cd80*/  ENDCOLLECTIVE ;  /* 0x000000000000791b */ /* 0x000fd80003800000 */
.L_x_1027:
[----:B------:R-:W-:Y:S05]  /*cd90*/  BRA `(.L_x_1028) ;  /* 0xffffffd400887947 */ /* 0x000fea000383ffff */
.L_x_1029:
        /* <DEDUP_REMOVED lines=14> */
.L_x_1038:


//--------------------- .text._ZN3cub18CUB_300001_SM_10006detail4scan23DeviceCompactInitKernelINS0_13ScanTileStateIiLb1EEEPlEEvT_iT0_ --------------------------
	.section	.text._ZN3cub18CUB_300001_SM_10006detail4scan23DeviceCompactInitKernelINS0_13ScanTileStateIiLb1EEEPlEEvT_iT0_,"ax",@progbits
	.align	128
        .global         _ZN3cub18CUB_300001_SM_10006detail4scan23DeviceCompactInitKernelINS0_13ScanTileStateIiLb1EEEPlEEvT_iT0_
        .type           _ZN3cub18CUB_300001_SM_10006detail4scan23DeviceCompactInitKernelINS0_13ScanTileStateIiLb1EEEPlEEvT_iT0_,@function
        .size           _ZN3cub18CUB_300001_SM_10006detail4scan23DeviceCompactInitKernelINS0_13ScanTileStateIiLb1EEEPlEEvT_iT0_,(.L_x_1039 - _ZN3cub18CUB_300001_SM_10006detail4scan23DeviceCompactInitKernelINS0_13ScanTileStateIiLb1EEEPlEEvT_iT0_)
        .other          _ZN3cub18CUB_300001_SM_10006detail4scan23DeviceCompactInitKernelINS0_13ScanTileStateIiLb1EEEPlEEvT_iT0_,@"STO_CUDA_ENTRY STV_DEFAULT"
_ZN3cub18CUB_300001_SM_10006detail4scan23DeviceCompactInitKernelINS0_13ScanTileStateIiLb1EEEPlEEvT_iT0_:
.text._ZN3cub18CUB_300001_SM_10006detail4scan23DeviceCompactInitKernelINS0_13ScanTileStateIiLb1EEEPlEEvT_iT0_:
[----:B------:R-:W-:Y:S01]  /*0000*/  LDC R1, c[0x0][0x37c] ;  /* 0x0000df00ff017b82 */ /* 0x000fe20000000800 */
[----:B------:R-:W0:Y:S07]  /*0010*/  S2R R0, SR_TID.X ;  /* 0x0000000000007919 */ /* 0x000e2e0000002100 */
[----:B------:R-:W1:Y:S01]  /*0020*/  S2UR UR6, SR_CTAID.X ;  /* 0x00000000000679c3 */ /* 0x000e620000002500 */
[----:B------:R-:W2:Y:S07]  /*0030*/  LDCU UR4, c[0x0][0x388] ;  /* 0x00007100ff0477ac */ /* 0x000eae0008000800 */
[----:B------:R-:W1:Y:S01]  /*0040*/  LDC R7, c[0x0][0x360] ;  /* 0x0000d800ff077b82 */ /* 0x000e620000000800 */
[C---:B0-----:R-:W-:Y:S01]  /*0050*/  ISETP.GT.U32.AND P0, PT, R0.reuse, 0x1f, PT ;  /* 0x0000001f0000780c */ /* 0x041fe20003f04070 */
[----:B-1----:R-:W-:Y:S01]  /*0060*/  IMAD R7, R7, UR6, R0 ;  /* 0x0000000607077c24 */ /* 0x002fe2000f8e0200 */
[----:B------:R-:W-:-:S02]  /*0070*/  LOP3.LUT P2, RZ, R0, UR6, RZ, 0xfc, !PT ;  /* 0x0000000600ff7c12 */ /* 0x000fc4000f84fcff */
[----:B------:R-:W-:Y:S02]  /*0080*/  ISETP.NE.OR P0, PT, RZ, UR6, P0 ;  /* 0x00000006ff007c0c */ /* 0x000fe40008705670 */
[----:B--2---:R-:W-:Y:S01]  /*0090*/  ISETP.GE.AND P1, PT, R7, UR4, PT ;  /* 0x0000000407007c0c */ /* 0x004fe2000bf26270 */
[----:B------:R-:W0:Y:S10]  /*00a0*/  LDCU.64 UR4, c[0x0][0x358] ;  /* 0x00006b00ff0477ac */ /* 0x000e340008000a00 */
[----:B------:R-:W1:Y:S02]  /*00b0*/  @!P0 LDC.64 R4, c[0x0][0x380] ;  /* 0x0000e000ff048b82 */ /* 0x000e640000000a00 */
[----:B------:R-:W-:-:S06]  /*00c0*/  @!P1 MOV R6, 0x63 ;  /* 0x0000006300069802 */ /* 0x000fcc0000000f00 */
[----:B------:R-:W2:Y:S01]  /*00d0*/  @!P1 LDC.64 R2, c[0x0][0x380] ;  /* 0x0000e000ff029b82 */ /* 0x000ea20000000a00 */
[----:B-1----:R-:W-:-:S04]  /*00e0*/  @!P0 IMAD.WIDE.U32 R4, R0, 0x8, R4 ;  /* 0x0000000800048825 */ /* 0x002fc800078e0004 */
[----:B--2---:R-:W-:-:S04]  /*00f0*/  @!P1 IMAD.WIDE R2, R7, 0x8, R2 ;  /* 0x0000000807029825 */ /* 0x004fc800078e0202 */
[----:B------:R-:W-:-:S05]  /*0100*/  IMAD.MOV.U32 R7, RZ, RZ, RZ ;  /* 0x000000ffff077224 */ /* 0x000fca00078e00ff */
[----:B0-----:R0:W-:Y:S04]  /*0110*/  @!P1 STG.E.64 desc[UR4][R2.64+0x100], R6 ;  /* 0x0001000602009986 */ /* 0x0011e8000c101b04 */
[----:B------:R0:W-:Y:S01]  /*0120*/  @!P0 STG.E.64 desc[UR4][R4.64], RZ ;  /* 0x000000ff04008986 */ /* 0x0001e2000c101b04 */
[----:B------:R-:W-:Y:S05]  /*0130*/  @P2 EXIT ;  /* 0x000000000000294d */ /* 0x000fea0003800000 */
[----:B0-----:R-:W0:Y:S02]  /*0140*/  LDC.64 R2, c[0x0][0x390] ;  /* 0x0000e400ff027b82 */ /* 0x001e240000000a00 */
[----:B0-----:R-:W-:Y:S01]  /*0150*/  STG.E.64 desc[UR4][R2.64], RZ ;  /* 0x000000ff02007986 */ /* 0x001fe2000c101b04 */
[----:B------:R-:W-:Y:S05]  /*0160*/  EXIT ;  /* 0x000000000000794d */ /* 0x000fea0003800000 */
.L_x_1030:
        /* <DEDUP_REMOVED lines=9> */
.L_x_1039:


//--------------------- .text._ZN3cub18CUB_300001_SM_10006detail4scan23DeviceCompactInitKernelINS0_13ScanTileStateIiLb1EEEPiEEvT_iT0_ --------------------------
	.section	.text._ZN3cub18CUB_300001_SM_10006detail4scan23DeviceCompactInitKernelINS0_13ScanTileStateIiLb1EEEPiEEvT_iT0_,"ax",@progbits
	.align	128
        .global         _ZN3cub18CUB_300001_SM_10006detail4scan23DeviceCompactInitKernelINS0_13ScanTileStateIiLb1EEEPiEEvT_iT0_
        .type           _ZN3cub18CUB_300001_SM_10006detail4scan23DeviceCompactInitKernelINS0_13ScanTileStateIiLb1EEEPiEEvT_iT0_,@function
        .size           _ZN3cub18CUB_300001_SM_10006detail4scan23DeviceCompactInitKernelINS0_13ScanTileStateIiLb1EEEPiEEvT_iT0_,(.L_x_1040 - _ZN3cub18CUB_300001_SM_10006detail4scan23DeviceCompactInitKernelINS0_13ScanTileStateIiLb1EEEPiEEvT_iT0_)
        .other          _ZN3cub18CUB_300001_SM_10006detail4scan23DeviceCompactInitKernelINS0_13ScanTileStateIiLb1EEEPiEEvT_iT0_,@"STO_CUDA_ENTRY STV_DEFAULT"
_ZN3cub18CUB_300001_SM_10006detail4scan23DeviceCompactInitKernelINS0_13ScanTileStateIiLb1EEEPiEEvT_iT0_:
.text._ZN3cub18CUB_300001_SM_10006detail4scan23DeviceCompactInitKernelINS0_13ScanTileStateIiLb1EEEPiEEvT_iT0_:
        /* <DEDUP_REMOVED lines=21> */
[----:B0-----:R-:W-:Y:S01]  /*0150*/  STG.E desc[UR4][R2.64], RZ ;  /* 0x000000ff02007986 */ /* 0x001fe2000c101904 */
[----:B------:R-:W-:Y:S05]  /*0160*/  EXIT ;  /* 0x000000000000794d */ /* 0x000fea0003800000 */
.L_x_1031:
        /* <DEDUP_REMOVED lines=9> */
.L_x_1040:


//--------------------- .text._ZN3cub18CUB_300001_SM_10006detail8for_each13static_kernelINS2_12policy_hub_t12policy_500_tEmN6thrust24THRUST_300001_SM_1000_NS8cuda_cub20__uninitialized_fill7functorINS7_10device_ptrIiEEiEEEEvT0_T1_ --------------------------
	.section	.text._ZN3cub18CUB_300001_SM_10006detail8for_each13static_kernelINS2_12policy_hub_t12policy_500_tEmN6thrust24THRUST_300001_SM_1000_NS8cuda_cub20__uninitialized_fill7functorINS7_10device_ptrIiEEiEEEEvT0_T1_,"ax",@progbits
	.align	128
        .global         _ZN3cub18CUB_300001_SM_10006detail8for_each13static_kernelINS2_12policy_hub_t12policy_500_tEmN6thrust24THRUST_300001_SM_1000_NS8cuda_cub20__uninitialized_fill7functorINS7_10device_ptrIiEEiEEEEvT0_T1_
        .type           _ZN3cub18CUB_300001_SM_10006detail8for_each13static_kernelINS2_12policy_hub_t12policy_500_tEmN6thrust24THRUST_300001_SM_1000_NS8cuda_cub20__uninitialized_fill7functorINS7_10device_ptrIiEEiEEEEvT0_T1_,@function
        .size           _ZN3cub18CUB_300001_SM_10006detail8for_each13static_kernelINS2_12policy_hub_t12policy_500_tEmN6thrust24THRUST_300001_SM_1000_NS8cuda_cub20__uninitialized_fill7functorINS7_10device_ptrIiEEiEEEEvT0_T1_,(.L_x_1041 - _ZN3cub18CUB_300001_SM_10006detail8for_each13static_kernelINS2_12policy_hub_t12policy_500_tEmN6thrust24THRUST_300001_SM_1000_NS8cuda_cub20__uninitialized_fill7functorINS7_10device_ptrIiEEiEEEEvT0_T1_)
        .other          _ZN3cub18CUB_300001_SM_10006detail8for_each13static_kernelINS2_12policy_hub_t12policy_500_tEmN6thrust24THRUST_300001_SM_1000_NS8cuda_cub20__uninitialized_fill7functorINS7_10device_ptrIiEEiEEEEvT0_T1_,@"STO_CUDA_ENTRY STV_DEFAULT"
_ZN3cub18CUB_300001_SM_10006detail8for_each13static_kernelINS2_12policy_hub_t12policy_500_tEmN6thrust24THRUST_300001_SM_1000_NS8cuda_cub20__uninitialized_fill7functorINS7_10device_ptrIiEEiEEEEvT0_T1_:
.text._ZN3cub18CUB_300001_SM_10006detail8for_each13static_kernelINS2_12policy_hub_t12policy_500_tEmN6thrust24THRUST_300001_SM_1000_NS8cuda_cub20__uninitialized_fill7functorINS7_10device_ptrIiEEiEEEEvT0_T1_:
[----:B------:R-:W-:Y:S08]  /*0000*/  LDC R1, c[0x0][0x37c] ;  /* 0x0000df00ff017b82 */ /* 0x000ff00000000800 */
[----:B------:R-:W0:Y:S01]  /*0010*/  S2UR UR4, SR_CTAID.X ;  /* 0x00000000000479c3 */ /* 0x000e220000002500 */
[----:B------:R-:W1:Y:S01]  /*0020*/  LDCU.64 UR6, c[0x0][0x380] ;  /* 0x00007000ff0677ac */ /* 0x000e620008000a00 */
[----:B------:R-:W2:Y:S01]  /*0030*/  LDCU.64 UR8, c[0x0][0x358] ;  /* 0x00006b00ff0877ac */ /* 0x000ea20008000a00 */
[----:B0-----:R-:W-:-:S04]  /*0040*/  UIMAD.WIDE.U32 UR4, UR4, 0x200, URZ ;  /* 0x00000200040478a5 */ /* 0x001fc8000f8e00ff */
[----:B-1----:R-:W-:-:S04]  /*0050*/  UIADD3 UR6, UP0, UPT, -UR4, UR6, URZ ;  /* 0x0000000604067290 */ /* 0x002fc8000ff1e1ff */
[----:B------:R-:W-:Y:S02]  /*0060*/  UIADD3.X UR7, UPT, UPT, ~UR5, UR7, URZ, UP0, !UPT ;  /* 0x0000000705077290 */ /* 0x000fe400087fe5ff */
[----:B------:R-:W-:-:S04]  /*0070*/  UISETP.GE.U32.AND UP0, UPT, UR6, 0x200, UPT ;  /* 0x000002000600788c */ /* 0x000fc8000bf06070 */
[----:B------:R-:W-:-:S09]  /*0080*/  UISETP.GE.U32.AND.EX UP0, UPT, UR7, URZ, UPT, UP0 ;  /* 0x000000ff0700728c */ /* 0x000fd2000bf06100 */
[----:B--2---:R-:W-:Y:S05]  /*0090*/  BRA.U !UP0, `(.L_x_1032) ;  /* 0x0000000108287547 */ /* 0x004fea000b800000 */
[----:B------:R-:W0:Y:S01]  /*00a0*/  S2R R0, SR_TID.X ;  /* 0x0000000000007919 */ /* 0x000e220000002100 */
[----:B------:R-:W1:Y:S01]  /*00b0*/  LDCU.64 UR6, c[0x0][0x388] ;  /* 0x00007100ff0677ac */ /* 0x000e620008000a00 */
[----:B------:R-:W2:Y:S01]  /*00c0*/  LDC R5, c[0x0][0x390] ;  /* 0x0000e400ff057b82 */ /* 0x000ea20000000800 */
[----:B0-----:R-:W-:-:S05]  /*00d0*/  IADD3 R0, P0, PT, R0, UR4, RZ ;  /* 0x0000000400007c10 */ /* 0x001fca000ff1e0ff */
[----:B------:R-:W-:Y:S01]  /*00e0*/  IMAD.X R3, RZ, RZ, UR5, P0 ;  /* 0x00000005ff037e24 */ /* 0x000fe200080e06ff */
[----:B-1----:R-:W-:-:S04]  /*00f0*/  LEA R2, P0, R0, UR6, 0x2 ;  /* 0x0000000600027c11 */ /* 0x002fc8000f8010ff */
[----:B------:R-:W-:-:S05]  /*0100*/  LEA.HI.X R3, R0, UR7, R3, 0x2, P0 ;  /* 0x0000000700037c11 */ /* 0x000fca00080f1403 */
[----:B--2---:R-:W-:Y:S04]  /*0110*/  STG.E desc[UR8][R2.64], R5 ;  /* 0x0000000502007986 */ /* 0x004fe8000c101908 */
[----:B------:R-:W-:Y:S01]  /*0120*/  STG.E desc[UR8][R2.64+0x400], R5 ;  /* 0x0004000502007986 */ /* 0x000fe2000c101908 */
[----:B------:R-:W-:Y:S05]  /*0130*/  EXIT ;  /* 0x000000000000794d */ /* 0x000fea0003800000 */
.L_x_1032:
[----:B------:R-:W0:Y:S01]  /*0140*/  S2R R0, SR_TID.X ;  /* 0x0000000000007919 */ /* 0x000e220000002100 */
[----:B------:R-:W-:Y:S01]  /*0150*/  IMAD.U32 R2, RZ, RZ, UR7 ;  /* 0x00000007ff027e24 */ /* 0x000fe2000f8e00ff */
[----:B------:R-:W1:Y:S01]  /*0160*/  LDCU.64 UR10, c[0x0][0x388] ;  /* 0x00007100ff0a77ac */ /* 0x000e620008000a00 */
[----:B------:R-:W-:Y:S01]  /*0170*/  IMAD.U32 R4, RZ, RZ, UR7 ;  /* 0x00000007ff047e24 */ /* 0x000fe2000f8e00ff */
[----:B0-----:R-:W-:-:S04]  /*0180*/  ISETP.LT.U32.AND P0, PT, R0, UR6, PT ;  /* 0x0000000600007c0c */ /* 0x001fc8000bf01070 */
[----:B------:R-:W-:Y:S01]  /*0190*/  ISETP.GT.U32.AND.EX P0, PT, R2, RZ, PT, P0 ;  /* 0x000000ff0200720c */ /* 0x000fe20003f04100 */
[C---:B------:R-:W-:Y:S01]  /*01a0*/  VIADD R2, R0.reuse, 0x100 ;  /* 0x0000010000027836 */ /* 0x040fe20000000000 */
[----:B------:R-:W-:-:S04]  /*01b0*/  IADD3 R0, P2, PT, R0, UR4, RZ ;  /* 0x0000000400007c10 */ /* 0x000fc8000ff5e0ff */
[----:B------:R-:W-:Y:S01]  /*01c0*/  ISETP.LT.U32.AND P1, PT, R2, UR6, PT ;  /* 0x0000000602007c0c */ /* 0x000fe2000bf21070 */
[----:B------:R-:W-:Y:S01]  /*01d0*/  IMAD.X R3, RZ, RZ, UR5, P2 ;  /* 0x00000005ff037e24 */ /* 0x000fe200090e06ff */
[----:B-1----:R-:W-:Y:S02]  /*01e0*/  LEA R2, P2, R0, UR10, 0x2 ;  /* 0x0000000a00027c11 */ /* 0x002fe4000f8410ff */
[----:B------:R-:W-:Y:S02]  /*01f0*/  ISETP.GT.U32.AND.EX P1, PT, R4, RZ, PT, P1 ;  /* 0x000000ff0400720c */ /* 0x000fe40003f24110 */
[----:B------:R-:W-:Y:S01]  /*0200*/  LEA.HI.X R3, R0, UR11, R3, 0x2, P2 ;  /* 0x0000000b00037c11 */ /* 0x000fe200090f1403 */
[----:B------:R-:W0:Y:S04]  /*0210*/  @P0 LDC R5, c[0x0][0x390] ;  /* 0x0000e400ff050b82 */ /* 0x000e280000000800 */
[----:B0-----:R0:W-:Y:S06]  /*0220*/  @P0 STG.E desc[UR8][R2.64], R5 ;  /* 0x0000000502000986 */ /* 0x0011ec000c101908 */
[----:B------:R-:W-:Y:S05]  /*0230*/  @!P1 EXIT ;  /* 0x000000000000994d */ /* 0x000fea0003800000 */
[----:B0-----:R-:W0:Y:S02]  /*0240*/  LDC R5, c[0x0][0x390] ;  /* 0x0000e400ff057b82 */ /* 0x001e240000000800 */
[----:B0-----:R-:W-:Y:S01]  /*0250*/  STG.E desc[UR8][R2.64+0x400], R5 ;  /* 0x0004000502007986 */ /* 0x001fe2000c101908 */
[----:B------:R-:W-:Y:S05]  /*0260*/  EXIT ;  /* 0x000000000000794d */ /* 0x000fea0003800000 */
.L_x_1033:
        /* <DEDUP_REMOVED lines=9> */
.L_x_1041:


//--------------------- .text._ZN3cub18CUB_300001_SM_10006detail11EmptyKernelIvEEvv --------------------------
	.section	.text._ZN3cub18CUB_300001_SM_10006detail11EmptyKernelIvEEvv,"ax",@progbits
	.align	128
        .global         _ZN3cub18CUB_300001_SM_10006detail11EmptyKernelIvEEvv
        .type           _ZN3cub18CUB_300001_SM_10006detail11EmptyKernelIvEEvv,@function
        .size           _ZN3cub18CUB_300001_SM_10006detail11EmptyKernelIvEEvv,(.L_x_1042 - _ZN3cub18CUB_300001_SM_10006detail11EmptyKernelIvEEvv)
        .other          _ZN3cub18CUB_300001_SM_10006detail11EmptyKernelIvEEvv,@"STO_CUDA_ENTRY STV_DEFAULT"
_ZN3cub18CUB_300001_SM_10006detail11EmptyKernelIvEEvv:
.text._ZN3cub18CUB_300001_SM_10006detail11EmptyKernelIvEEvv:
[----:B------:R-:W-:Y:S01]  /*0000*/  LDC R1, c[0x0][0x37c] ;  /* 0x0000df00ff017b82 */ /* 0x000fe20000000800 */
[----:B------:R-:W-:Y:S05]  /*0010*/  EXIT ;  /* 0x000000000000794d */ /* 0x000fea0003800000 */
.L_x_1034:
        /* <DEDUP_REMOVED lines=14> */
.L_x_1042:


//--------------------- .nv.shared._ZN3cub18CUB_300001_SM_10006detail6select23DeviceSelectSweepKernelINS2_10policy_hubIiilLb1ELNS0_10SelectImplE2EE10Policy1000EN6thrust24THRUST_300001_SM_1000_NS6detail15normal_iteratorINS9_10device_ptrIiEEEESE_NS2_27partition_distinct_output_tISE_SE_EEPlNS0_13ScanTileStateIiLb1EEE7is_evenNS0_8NullTypeEiNS2_19streaming_context_tIlLb1EEELS5_2EEEvT0_T1_T2_T3_T4_T5_T6_T7_iT8_NS1_7vsmem_tE --------------------------
	.section	.nv.shared._ZN3cub18CUB_300001_SM_10006detail6select23DeviceSelectSweepKernelINS2_10policy_hubIiilLb1ELNS0_10SelectImplE2EE10Policy1000EN6thrust24THRUST_300001_SM_1000_NS6detail15normal_iteratorINS9_10device_ptrIiEEEESE_NS2_27partition_distinct_output_tISE_SE_EEPlNS0_13ScanTileStateIiLb1EEE7is_evenNS0_8NullTypeEiNS2_19streaming_context_tIlLb1EEELS5_2EEEvT0_T1_T2_T3_T4_T5_T6_T7_iT8_NS1_7vsmem_tE,"aw",@nobits
	.sectionflags	@""
	.align	16
.nv.shared._ZN3cub18CUB_300001_SM_10006detail6select23DeviceSelectSweepKernelINS2_10policy_hubIiilLb1ELNS0_10SelectImplE2EE10Policy1000EN6thrust24THRUST_300001_SM_1000_NS6detail15normal_iteratorINS9_10device_ptrIiEEEESE_NS2_27partition_distinct_output_tISE_SE_EEPlNS0_13ScanTileStateIiLb1EEE7is_evenNS0_8NullTypeEiNS2_19streaming_context_tIlLb1EEELS5_2EEEvT0_T1_T2_T3_T4_T5_T6_T7_iT8_NS1_7vsmem_tE:
	.zero		36864


//--------------------- .nv.shared.reserved.0     --------------------------
	.section	.nv.shared.reserved.0,"aw",@nobits
	.weak		__nv_reservedSMEM_offset_0_alias
	.size		__nv_reservedSMEM_offset_0_alias, 0, 64
	.other		__nv_reservedSMEM_offset_0_alias,@"STO_CUDA_RESERVED_SHARED STV_DEFAULT"
__nv_reservedSMEM_offset_0_alias:
	.zero		0
	.zero		64


//--------------------- .nv.global                --------------------------
	.section	.nv.global,"aw",@nobits
.nv.global:
	.type		_ZN34_INTERNAL_d8572021_4_k_cu__Z4testv6thrust24THRUST_300001_SM_1000_NS12placeholders2_8E,@object
	.size		_ZN34_INTERNAL_d8572021_4_k_cu__Z4testv6thrust24THRUST_300001_SM_1000_NS12placeholders2_8E,(_ZN34_INTERNAL_d8572021_4_k_cu__Z4testv4cuda3std3__436_GLOBAL__N__d8572021_4_k_cu__Z4testv6ignoreE - _ZN34_INTERNAL_d8572021_4_k_cu__Z4testv6thrust24THRUST_300001_SM_1000_NS12placeholders2_8E)
_ZN34_INTERNAL_d8572021_4_k_cu__Z4testv6thrust24THRUST_300001_SM_1000_NS12placeholders2_8E:
	.zero		1
	.type		_ZN34_INTERNAL_d8572021_4_k_cu__Z4testv4cuda3std3__436_GLOBAL__N__d8572021_4_k_cu__Z4testv6ignoreE,@object
	.size		_ZN34_INTERNAL_d8572021_4_k_cu__Z4testv4cuda3std3__436_GLOBAL__N__d8572021_4_k_cu__Z4testv6ignoreE,(_ZN34_INTERNAL_d8572021_4_k_cu__Z4testv4cuda3std6ranges3__45__cpo4dataE - _ZN34_INTERNAL_d8572021_4_k_cu__Z4testv4cuda3std3__436_GLOBAL__N__d8572021_4_k_cu__Z4testv6ignoreE)
_ZN34_INTERNAL_d8572021_4_k_cu__Z4testv4cuda3std3__436_GLOBAL__N__d8572021_4_k_cu__Z4testv6ignoreE:
	.zero		1
	.type		_ZN34_INTERNAL_d8572021_4_k_cu__Z4testv4cuda3std6ranges3__45__cpo4dataE,@object
	.size		_ZN34_INTERNAL_d8572021_4_k_cu__Z4testv4cuda3std6ranges3__45__cpo4dataE,(_ZN34_INTERNAL_d8572021_4_k_cu__Z4testv6thrust24THRUST_300001_SM_1000_NS6system3cpp3parE - _ZN34_INTERNAL_d8572021_4_k_cu__Z4testv4cuda3std6ranges3__45__cpo4dataE)
_ZN34_INTERNAL_d8572021_4_k_cu__Z4testv4cuda3std6ranges3__45__cpo4dataE:
	.zero		1
	.type		_ZN34_INTERNAL_d8572021_4_k_cu__Z4testv6thrust24THRUST_300001_SM_1000_NS6system3cpp3parE,@object
	.size		_ZN34_INTERNAL_d8572021_4_k_cu__Z4testv6thrust24THRUST_300001_SM_1000_NS6system3cpp3parE,(_ZN34_INTERNAL_d8572021_4_k_cu__Z4testv4cuda3std3__45__cpo5beginE - _ZN34_INTERNAL_d8572021_4_k_cu__Z4testv6thrust24THRUST_300001_SM_1000_NS6system3cpp3parE)
_ZN34_INTERNAL_d8572021_4_k_cu__Z4testv6thrust24THRUST_300001_SM_1000_NS6system3cpp3parE:
	.zero		1
	.type		_ZN34_INTERNAL_d8572021_4_k_cu__Z4testv4cuda3std3__45__cpo5beginE,@object
	.size		_ZN34_INTERNAL_d8572021_4_k_cu__Z4testv4cuda3std3__45__cpo5beginE,(_ZN34_INTERNAL_d8572021_4_k_cu__Z4testv4cuda3std6ranges3__45__cpo5beginE - _ZN34_INTERNAL_d8572021_4_k_cu__Z4testv4cuda3std3__45__cpo5beginE)
_ZN34_INTERNAL_d8572021_4_k_cu__Z4testv4cuda3std3__45__cpo5beginE:
	.zero		1
	.type		_ZN34_INTERNAL_d8572021_4_k_cu__Z4testv4cuda3std6ranges3__45__cpo5beginE,@object
	.size		_ZN34_INTERNAL_d8572021_4_k_cu__Z4testv4cuda3std6ranges3__45__cpo5beginE,(_ZN34_INTERNAL_d8572021_4_k_cu__Z4testv6thrust24THRUST_300001_SM_1000_NS6deviceE - _ZN34_INTERNAL_d8572021_4_k_cu__Z4testv4cuda3std6ranges3__45__cpo5beginE)
_ZN34_INTERNAL_d8572021_4_k_cu__Z4testv4cuda3std6ranges3__45__cpo5beginE:
	.zero		1
	.type		_ZN34_INTERNAL_d8572021_4_k_cu__Z4testv6thrust24THRUST_300001_SM_1000_NS6deviceE,@object
	.size		_ZN34_INTERNAL_d8572021_4_k_cu__Z4testv6thrust24THRUST_300001_SM_1000_NS6deviceE,(_ZN34_INTERNAL_d8572021_4_k_cu__Z4testv4cuda3std3__47nulloptE - _ZN34_INTERNAL_d8572021_4_k_cu__Z4testv6thrust24THRUST_300001_SM_1000_NS6deviceE)
_ZN34_INTERNAL_d8572021_4_k_cu__Z4testv6thrust24THRUST_300001_SM_1000_NS6deviceE:
	.zero		1
	.type		_ZN34_INTERNAL_d8572021_4_k_cu__Z4testv4cuda3std3__47nulloptE,@object
	.size		_ZN34_INTERNAL_d8572021_4_k_cu__Z4testv4cuda3std3__47nulloptE,(_ZN34_INTERNAL_d8572021_4_k_cu__Z4testv4cuda3std6ranges3__45__cpo8distanceE - _ZN34_INTERNAL_d8572021_4_k_cu__Z4testv4cuda3std3__47nulloptE)
_ZN34_INTERNAL_d8572021_4_k_cu__Z4testv4cuda3std3__47nulloptE:
	.zero		1
	.type		_ZN34_INTERNAL_d8572021_4_k_cu__Z4testv4cuda3std6ranges3__45__cpo8distanceE,@object
	.size		_ZN34_INTERNAL_d8572021_4_k_cu__Z4testv4cuda3std6ranges3__45__cpo8distanceE,(_ZN34_INTERNAL_d8572021_4_k_cu__Z4testv6thrust24THRUST_300001_SM_1000_NS12placeholders2_4E - _ZN34_INTERNAL_d8572021_4_k_cu__Z4testv4cuda3std6ranges3__45__cpo8distanceE)
_ZN34_INTERNAL_d8572021_4_k_cu__Z4testv4cuda3std6ranges3__45__cpo8distanceE:
	.zero		1
	.type		_ZN34_INTERNAL_d8572021_4_k_cu__Z4testv6thrust24THRUST_300001_SM_1000_NS12placeholders2_4E,@object
	.size		_ZN34_INTERNAL_d8572021_4_k_cu__Z4testv6thrust24THRUST_300001_SM_1000_NS12placeholders2_4E,(_ZN34_INTERNAL_d8572021_4_k_cu__Z4testv4cuda3std3__45__cpo6rbeginE - _ZN34_INTERNAL_d8572021_4_k_cu__Z4testv6thrust24THRUST_300001_SM_1000_NS12placeholders2_4E)
_ZN34_INTERNAL_d8572021_4_k_cu__Z4testv6thrust24THRUST_300001_SM_1000_NS12placeholders2_4E:
	.zero		1
	.type		_ZN34_INTERNAL_d8572021_4_k_cu__Z4testv4cuda3std3__45__cpo6rbeginE,@object
	.size		_ZN34_INTERNAL_d8572021_4_k_cu__Z4testv4cuda3std3__45__cpo6rbeginE,(_ZN34_INTERNAL_d8572021_4_k_cu__Z4testv4cuda3std6ranges3__45__cpo7advanceE - _ZN34_INTERNAL_d8572021_4_k_cu__Z4testv4cuda3std3__45__cpo6rbeginE)
_ZN34_INTERNAL_d8572021_4_k_cu__Z4testv4cuda3std3__45__cpo6rbeginE:
	.zero		1
	.type		_ZN34_INTERNAL_d8572021_4_k_cu__Z4testv4cuda3std6ranges3__45__cpo7advanceE,@object
	.size		_ZN34_INTERNAL_d8572021_4_k_cu__Z4testv4cuda3std6ranges3__45__cpo7advanceE,(_ZN34_INTERNAL_d8572021_4_k_cu__Z4testv6thrust24THRUST_300001_SM_1000_NS12placeholders3_10E - _ZN34_INTERNAL_d8572021_4_k_cu__Z4testv4cuda3std6ranges3__45__cpo7advanceE)
_ZN34_INTERNAL_d8572021_4_k_cu__Z4testv4cuda3std6ranges3__45__cpo7advanceE:
	.zero		1
	.type		_ZN34_INTERNAL_d8572021_4_k_cu__Z4testv6thrust24THRUST_300001_SM_1000_NS12placeholders3_10E,@object
	.size		_ZN34_INTERNAL_d8572021_4_k_cu__Z4testv6thrust24THRUST_300001_SM_1000_NS12placeholders3_10E,(_ZN34_INTERNAL_d8572021_4_k_cu__Z4testv4cuda3std3__48in_placeE - _ZN34_INTERNAL_d8572021_4_k_cu__Z4testv6thrust24THRUST_300001_SM_1000_NS12placeholders3_10E)
_ZN34_INTERNAL_d8572021_4_k_cu__Z4testv6thrust24THRUST_300001_SM_1000_NS12placeholders3_10E:
	.zero		1
	.type		_ZN34_INTERNAL_d8572021_4_k_cu__Z4testv4cuda3std3__48in_placeE,@object
	.size		_ZN34_INTERNAL_d8572021_4_k_cu__Z4testv4cuda3std3__48in_placeE,(_ZN34_INTERNAL_d8572021_4_k_cu__Z4testv4cuda3std6ranges3__45__cpo4sizeE - _ZN34_INTERNAL_d8572021_4_k_cu__Z4testv4cuda3std3__48in_placeE)
_ZN34_INTERNAL_d8572021_4_k_cu__Z4testv4cuda3std3__48in_placeE:
	.zero		1
	.type		_ZN34_INTERNAL_d8572021_4_k_cu__Z4testv4cuda3std6ranges3__45__cpo4sizeE,@object
	.size		_ZN34_INTERNAL_d8572021_4_k_cu__Z4testv4cuda3std6ranges3__45__cpo4sizeE,(_ZN34_INTERNAL_d8572021_4_k_cu__Z4testv6thrust24THRUST_300001_SM_1000_NS12placeholders2_2E - _ZN34_INTERNAL_d8572021_4_k_cu__Z4testv4cuda3std6ranges3__45__cpo4sizeE)
_ZN34_INTERNAL_d8572021_4_k_cu__Z4testv4cuda3std6ranges3__45__cpo4sizeE:
	.zero		1
	.type		_ZN34_INTERNAL_d8572021_4_k_cu__Z4testv6thrust24THRUST_300001_SM_1000_NS12placeholders2_2E,@object
	.size		_ZN34_INTERNAL_d8572021_4_k_cu__Z4testv6thrust24THRUST_300001_SM_1000_NS12placeholders2_2E,(_ZN34_INTERNAL_d8572021_4_k_cu__Z4testv4cuda3std3__45__cpo6cbeginE - _ZN34_INTERNAL_d8572021_4_k_cu__Z4testv6thrust24THRUST_300001_SM_1000_NS12placeholders2_2E)
_ZN34_INTERNAL_d8572021_4_k_cu__Z4testv6thrust24THRUST_300001_SM_1000_NS12placeholders2_2E:
	.zero		1
	.type		_ZN34_INTERNAL_d8572021_4_k_cu__Z4testv4cuda3std3__45__cpo6cbeginE,@object
	.size		_ZN34_INTERNAL_d8572021_4_k_cu__Z4testv4cuda3std3__45__cpo6cbeginE,(_ZN34_INTERNAL_d8572021_4_k_cu__Z4testv4cuda3std6ranges3__45__cpo6cbeginE - _ZN34_INTERNAL_d8572021_4_k_cu__Z4testv4cuda3std3__45__cpo6cbeginE)
_ZN34_INTERNAL_d8572021_4_k_cu__Z4testv4cuda3std3__45__cpo6cbeginE:
	.zero		1
	.type		_ZN34_INTERNAL_d8572021_4_k_cu__Z4testv4cuda3std6ranges3__45__cpo6cbeginE,@object
	.size		_ZN34_INTERNAL_d8572021_4_k_cu__Z4testv4cuda3std6ranges3__45__cpo6cbeginE,(_ZN34_INTERNAL_d8572021_4_k_cu__Z4testv6thrust24THRUST_300001_SM_1000_NS12placeholders2_6E - _ZN34_INTERNAL_d8572021_4_k_cu__Z4testv4cuda3std6ranges3__45__cpo6cbeginE)
_ZN34_INTERNAL_d8572021_4_k_cu__Z4testv4cuda3std6ranges3__45__cpo6cbeginE:
	.zero		1
	.type		_ZN34_INTERNAL_d8572021_4_k_cu__Z4testv6thrust24THRUST_300001_SM_1000_NS12placeholders2_6E,@object
	.size		_ZN34_INTERNAL_d8572021_4_k_cu__Z4testv6thrust24THRUST_300001_SM_1000_NS12placeholders2_6E,(_ZN34_INTERNAL_d8572021_4_k_cu__Z4testv4cuda3std3__45__cpo7crbeginE - _ZN34_INTERNAL_d8572021_4_k_cu__Z4testv6thrust24THRUST_300001_SM_1000_NS12placeholders2_6E)
_ZN34_INTERNAL_d8572021_4_k_cu__Z4testv6thrust24THRUST_300001_SM_1000_NS12placeholders2_6E:
	.zero		1
	.type		_ZN34_INTERNAL_d8572021_4_k_cu__Z4testv4cuda3std3__45__cpo7crbeginE,@object
	.size		_ZN34_INTERNAL_d8572021_4_k_cu__Z4testv4cuda3std3__45__cpo7crbeginE,(_ZN34_INTERNAL_d8572021_4_k_cu__Z4testv4cuda3std6ranges3__45__cpo4nextE - _ZN34_INTERNAL_d8572021_4_k_cu__Z4testv4cuda3std3__45__cpo7crbeginE)
_ZN34_INTERNAL_d8572021_4_k_cu__Z4testv4cuda3std3__45__cpo7crbeginE:
	.zero		1
	.type		_ZN34_INTERNAL_d8572021_4_k_cu__Z4testv4cuda3std6ranges3__45__cpo4nextE,@object
	.size		_ZN34_INTERNAL_d8572021_4_k_cu__Z4testv4cuda3std6ranges3__45__cpo4nextE,(_ZN34_INTERNAL_d8572021_4_k_cu__Z4testv4cuda3std6ranges3__45__cpo4swapE - _ZN34_INTERNAL_d8572021_4_k_cu__Z4testv4cuda3std6ranges3__45__cpo4nextE)
_ZN34_INTERNAL_d8572021_4_k_cu__Z4testv4cuda3std6ranges3__45__cpo4nextE:
	.zero		1
	.type		_ZN34_INTERNAL_d8572021_4_k_cu__Z4testv4cuda3std6ranges3__45__cpo4swapE,@object
	.size		_ZN34_INTERNAL_d8572021_4_k_cu__Z4testv4cuda3std6ranges3__45__cpo4swapE,(_ZN34_INTERNAL_d8572021_4_k_cu__Z4testv6thrust24THRUST_300001_SM_1000_NS8cuda_cub10par_nosyncE - _ZN34_INTERNAL_d8572021_4_k_cu__Z4testv4cuda3std6ranges3__45__cpo4swapE)
_ZN34_INTERNAL_d8572021_4_k_cu__Z4testv4cuda3std6ranges3__45__cpo4swapE:
	.zero		1
	.type		_ZN34_INTERNAL_d8572021_4_k_cu__Z4testv6thrust24THRUST_300001_SM_1000_NS8cuda_cub10par_nosyncE,@object
	.size		_ZN34_INTERNAL_d8572021_4_k_cu__Z4testv6thrust24THRUST_300001_SM_1000_NS8cuda_cub10par_nosyncE,(_ZN34_INTERNAL_d8572021_4_k_cu__Z4testv6thrust24THRUST_300001_SM_1000_NS3seqE - _ZN34_INTERNAL_d8572021_4_k_cu__Z4testv6thrust24THRUST_300001_SM_1000_NS8cuda_cub10par_nosyncE)
_ZN34_INTERNAL_d8572021_4_k_cu__Z4testv6thrust24THRUST_300001_SM_1000_NS8cuda_cub10par_nosyncE:
	.zero		1
	.type		_ZN34_INTERNAL_d8572021_4_k_cu__Z4testv6thrust24THRUST_300001_SM_1000_NS3seqE,@object
	.size		_ZN34_INTERNAL_d8572021_4_k_cu__Z4testv6thrust24THRUST_300001_SM_1000_NS3seqE,(_ZN34_INTERNAL_d8572021_4_k_cu__Z4testv4cuda3std3__420unreachable_sentinelE - _ZN34_INTERNAL_d8572021_4_k_cu__Z4testv6thrust24THRUST_300001_SM_1000_NS3seqE)
_ZN34_INTERNAL_d8572021_4_k_cu__Z4testv6thrust24THRUST_300001_SM_1000_NS3seqE:
	.zero		1
	.type		_ZN34_INTERNAL_d8572021_4_k_cu__Z4testv4cuda3std3__420unreachable_sentinelE,@object
	.size		_ZN34_INTERNAL_d8572021_4_k_cu__Z4testv4cuda3std3__420unreachable_sentinelE,(_ZN34_INTERNAL_d8572021_4_k_cu__Z4testv4cuda3std6ranges3__45__cpo5ssizeE - _ZN34_INTERNAL_d8572021_4_k_cu__Z4testv4cuda3std3__420unreachable_sentinelE)
_ZN34_INTERNAL_d8572021_4_k_cu__Z4testv4cuda3std3__420unreachable_sentinelE:
	.zero		1
	.type		_ZN34_INTERNAL_d8572021_4_k_cu__Z4testv4cuda3std6ranges3__45__cpo5ssizeE,@object
	.size		_ZN34_INTERNAL_d8572021_4_k_cu__Z4testv4cuda3std6ranges3__45__cpo5ssizeE,(_ZN34_INTERNAL_d8572021_4_k_cu__Z4testv6thrust24THRUST_300001_SM_1000_NS12placeholders2_3E - _ZN34_INTERNAL_d8572021_4_k_cu__Z4testv4cuda3std6ranges3__45__cpo5ssizeE)
_ZN34_INTERNAL_d8572021_4_k_cu__Z4testv4cuda3std6ranges3__45__cpo5ssizeE:
	.zero		1
	.type		_ZN34_INTERNAL_d8572021_4_k_cu__Z4testv6thrust24THRUST_300001_SM_1000_NS12placeholders2_3E,@object
	.size		_ZN34_INTERNAL_d8572021_4_k_cu__Z4testv6thrust24THRUST_300001_SM_1000_NS12placeholders2_3E,(_ZN34_INTERNAL_d8572021_4_k_cu__Z4testv4cuda3std3__45__cpo4cendE - _ZN34_INTERNAL_d8572021_4_k_cu__Z4testv6thrust24THRUST_300001_SM_1000_NS12placeholders2_3E)
_ZN34_INTERNAL_d8572021_4_k_cu__Z4testv6thrust24THRUST_300001_SM_1000_NS12placeholders2_3E:
	.zero		1
	.type		_ZN34_INTERNAL_d8572021_4_k_cu__Z4testv4cuda3std3__45__cpo4cendE,@object
	.size		_ZN34_INTERNAL_d8572021_4_k_cu__Z4testv4cuda3std3__45__cpo4cendE,(_ZN34_INTERNAL_d8572021_4_k_cu__Z4testv4cuda3std6ranges3__45__cpo4cendE - _ZN34_INTERNAL_d8572021_4_k_cu__Z4testv4cuda3std3__45__cpo4cendE)
_ZN34_INTERNAL_d8572021_4_k_cu__Z4testv4cuda3std3__45__cpo4cendE:
	.zero		1
	.type		_ZN34_INTERNAL_d8572021_4_k_cu__Z4testv4cuda3std6ranges3__45__cpo4cendE,@object
	.size		_ZN34_INTERNAL_d8572021_4_k_cu__Z4testv4cuda3std6ranges3__45__cpo4cendE,(_ZN34_INTERNAL_d8572021_4_k_cu__Z4testv6thrust24THRUST_300001_SM_1000_NS12placeholders2_7E - _ZN34_INTERNAL_d8572021_4_k_cu__Z4testv4cuda3std6ranges3__45__cpo4cendE)
_ZN34_INTERNAL_d8572021_4_k_cu__Z4testv4cuda3std6ranges3__45__cpo4cendE:
	.zero		1
	.type		_ZN34_INTERNAL_d8572021_4_k_cu__Z4testv6thrust24THRUST_300001_SM_1000_NS12placeholders2_7E,@object
	.size		_ZN34_INTERNAL_d8572021_4_k_cu__Z4testv6thrust24THRUST_300001_SM_1000_NS12placeholders2_7E,(_ZN34_INTERNAL_d8572021_4_k_cu__Z4testv4cuda3std3__45__cpo5crendE - _ZN34_INTERNAL_d8572021_4_k_cu__Z4testv6thrust24THRUST_300001_SM_1000_NS12placeholders2_7E)
_ZN34_INTERNAL_d8572021_4_k_cu__Z4testv6thrust24THRUST_300001_SM_1000_NS12placeholders2_7E:
	.zero		1
	.type		_ZN34_INTERNAL_d8572021_4_k_cu__Z4testv4cuda3std3__45__cpo5crendE,@object
	.size		_ZN34_INTERNAL_d8572021_4_k_cu__Z4testv4cuda3std3__45__cpo5crendE,(_ZN34_INTERNAL_d8572021_4_k_cu__Z4testv4cuda3std6ranges3__45__cpo4prevE - _ZN34_INTERNAL_d8572021_4_k_cu__Z4testv4cuda3std3__45__cpo5crendE)
_ZN34_INTERNAL_d8572021_4_k_cu__Z4testv4cuda3std3__45__cpo5crendE:
	.zero		1
	.type		_ZN34_INTERNAL_d8572021_4_k_cu__Z4testv4cuda3std6ranges3__45__cpo4prevE,@object
	.size		_ZN34_INTERNAL_d8572021_4_k_cu__Z4testv4cuda3std6ranges3__45__cpo4prevE,(_ZN34_INTERNAL_d8572021_4_k_cu__Z4testv4cuda3std6ranges3__45__cpo9iter_moveE - _ZN34_INTERNAL_d8572021_4_k_cu__Z4testv4cuda3std6ranges3__45__cpo4prevE)
_ZN34_INTERNAL_d8572021_4_k_cu__Z4testv4cuda3std6ranges3__45__cpo4prevE:
	.zero		1
	.type		_ZN34_INTERNAL_d8572021_4_k_cu__Z4testv4cuda3std6ranges3__45__cpo9iter_moveE,@object
	.size		_ZN34_INTERNAL_d8572021_4_k_cu__Z4testv4cuda3std6ranges3__45__cpo9iter_moveE,(_ZN34_INTERNAL_d8572021_4_k_cu__Z4testv6thrust24THRUST_300001_SM_1000_NS6system6detail10sequential3seqE - _ZN34_INTERNAL_d8572021_4_k_cu__Z4testv4cuda3std6ranges3__45__cpo9iter_moveE)
_ZN34_INTERNAL_d8572021_4_k_cu__Z4testv4cuda3std6ranges3__45__cpo9iter_moveE:
	.zero		1
	.type		_ZN34_INTERNAL_d8572021_4_k_cu__Z4testv6thrust24THRUST_300001_SM_1000_NS6system6detail10sequential3seqE,@object
	.size		_ZN34_INTERNAL_d8572021_4_k_cu__Z4testv6thrust24THRUST_300001_SM_1000_NS6system6detail10sequential3seqE,(_ZN34_INTERNAL_d8572021_4_k_cu__Z4testv6thrust24THRUST_300001_SM_1000_NS12placeholders2_9E - _ZN34_INTERNAL_d8572021_4_k_cu__Z4testv6thrust24THRUST_300001_SM_1000_NS6system6detail10sequential3seqE)
_ZN34_INTERNAL_d8572021_4_k_cu__Z4testv6thrust24THRUST_300001_SM_1000_NS6system6detail10sequential3seqE:
	.zero		1
	.type		_ZN34_INTERNAL_d8572021_4_k_cu__Z4testv6thrust24THRUST_300001_SM_1000_NS12placeholders2_9E,@object
	.size		_ZN34_INTERNAL_d8572021_4_k_cu__Z4testv6thrust24THRUST_300001_SM_1000_NS12placeholders2_9E,(_ZN34_INTERNAL_d8572021_4_k_cu__Z4testv4cuda3std3__419piecewise_constructE - _ZN34_INTERNAL_d8572021_4_k_cu__Z4testv6thrust24THRUST_300001_SM_1000_NS12placeholders2_9E)
_ZN34_INTERNAL_d8572021_4_k_cu__Z4testv6thrust24THRUST_300001_SM_1000_NS12placeholders2_9E:
	.zero		1
	.type		_ZN34_INTERNAL_d8572021_4_k_cu__Z4testv4cuda3std3__419piecewise_constructE,@object
	.size		_ZN34_INTERNAL_d8572021_4_k_cu__Z4testv4cuda3std3__419piecewise_constructE,(_ZN34_INTERNAL_d8572021_4_k_cu__Z4testv4cuda3std6ranges3__45__cpo5cdataE - _ZN34_INTERNAL_d8572021_4_k_cu__Z4testv4cuda3std3__419piecewise_constructE)
_ZN34_INTERNAL_d8572021_4_k_cu__Z4testv4cuda3std3__419piecewise_constructE:
	.zero		1
	.type		_ZN34_INTERNAL_d8572021_4_k_cu__Z4testv4cuda3std6ranges3__45__cpo5cdataE,@object
	.size		_ZN34_INTERNAL_d8572021_4_k_cu__Z4testv4cuda3std6ranges3__45__cpo5cdataE,(_ZN34_INTERNAL_d8572021_4_k_cu__Z4testv6thrust24THRUST_300001_SM_1000_NS12placeholders2_1E - _ZN34_INTERNAL_d8572021_4_k_cu__Z4testv4cuda3std6ranges3__45__cpo5cdataE)
_ZN34_INTERNAL_d8572021_4_k_cu__Z4testv4cuda3std6ranges3__45__cpo5cdataE:
	.zero		1
	.type		_ZN34_INTERNAL_d8572021_4_k_cu__Z4testv6thrust24THRUST_300001_SM_1000_NS12placeholders2_1E,@object
	.size		_ZN34_INTERNAL_d8572021_4_k_cu__Z4testv6thrust24THRUST_300001_SM_1000_NS12placeholders2_1E,(_ZN34_INTERNAL_d8572021_4_k_cu__Z4testv4cuda3std3__45__cpo3endE - _ZN34_INTERNAL_d8572021_4_k_cu__Z4testv6thrust24THRUST_300001_SM_1000_NS12placeholders2_1E)
_ZN34_INTERNAL_d8572021_4_k_cu__Z4testv6thrust24THRUST_300001_SM_1000_NS12placeholders2_1E:
	.zero		1
	.type		_ZN34_INTERNAL_d8572021_4_k_cu__Z4testv4cuda3std3__45__cpo3endE,@object
	.size		_ZN34_INTERNAL_d8572021_4_k_cu__Z4testv4cuda3std3__45__cpo3endE,(_ZN34_INTERNAL_d8572021_4_k_cu__Z4testv4cuda3std6ranges3__45__cpo3endE - _ZN34_INTERNAL_d8572021_4_k_cu__Z4testv4cuda3std3__45__cpo3endE)
_ZN34_INTERNAL_d8572021_4_k_cu__Z4testv4cuda3std3__45__cpo3endE:
	.zero		1
	.type		_ZN34_INTERNAL_d8572021_4_k_cu__Z4testv4cuda3std6ranges3__45__cpo3endE,@object
	.size		_ZN34_INTERNAL_d8572021_4_k_cu__Z4testv4cuda3std6ranges3__45__cpo3endE,(_ZN34_INTERNAL_d8572021_4_k_cu__Z4testv6thrust24THRUST_300001_SM_1000_NS12placeholders2_5E - _ZN34_INTERNAL_d8572021_4_k_cu__Z4testv4cuda3std6ranges3__45__cpo3endE)
_ZN34_INTERNAL_d8572021_4_k_cu__Z4testv4cuda3std6ranges3__45__cpo3endE:
	.zero		1
	.type		_ZN34_INTERNAL_d8572021_4_k_cu__Z4testv6thrust24THRUST_300001_SM_1000_NS12placeholders2_5E,@object
	.size		_ZN34_INTERNAL_d8572021_4_k_cu__Z4testv6thrust24THRUST_300001_SM_1000_NS12placeholders2_5E,(_ZN34_INTERNAL_d8572021_4_k_cu__Z4testv4cuda3std3__45__cpo4rendE - _ZN34_INTERNAL_d8572021_4_k_cu__Z4testv6thrust24THRUST_300001_SM_1000_NS12placeholders2_5E)
_ZN34_INTERNAL_d8572021_4_k_cu__Z4testv6thrust24THRUST_300001_SM_1000_NS12placeholders2_5E:
	.zero		1
	.type		_ZN34_INTERNAL_d8572021_4_k_cu__Z4testv4cuda3std3__45__cpo4rendE,@object
	.size		_ZN34_INTERNAL_d8572021_4_k_cu__Z4testv4cuda3std3__45__cpo4rendE,(_ZN34_INTERNAL_d8572021_4_k_cu__Z4testv4cuda3std6ranges3__45__cpo9iter_swapE - _ZN34_INTERNAL_d8572021_4_k_cu__Z4testv4cuda3std3__45__cpo4rendE)
_ZN34_INTERNAL_d8572021_4_k_cu__Z4testv4cuda3std3__45__cpo4rendE:
	.zero		1
	.type		_ZN34_INTERNAL_d8572021_4_k_cu__Z4testv4cuda3std6ranges3__45__cpo9iter_swapE,@object
	.size		_ZN34_INTERNAL_d8572021_4_k_cu__Z4testv4cuda3std6ranges3__45__cpo9iter_swapE,(_ZN34_INTERNAL_d8572021_4_k_cu__Z4testv4cuda3std3__48unexpectE - _ZN34_INTERNAL_d8572021_4_k_cu__Z4testv4cuda3std6ranges3__45__cpo9iter_swapE)
_ZN34_INTERNAL_d8572021_4_k_cu__Z4testv4cuda3std6ranges3__45__cpo9iter_swapE:
	.zero		1
	.type		_ZN34_INTERNAL_d8572021_4_k_cu__Z4testv4cuda3std3__48unexpectE,@object
	.size		_ZN34_INTERNAL_d8572021_4_k_cu__Z4testv4cuda3std3__48unexpectE,(_ZN34_INTERNAL_d8572021_4_k_cu__Z4testv6thrust24THRUST_300001_SM_1000_NS8cuda_cub3parE - _ZN34_INTERNAL_d8572021_4_k_cu__Z4testv4cuda3std3__48unexpectE)
_ZN34_INTERNAL_d8572021_4_k_cu__Z4testv4cuda3std3__48unexpectE:
	.zero		1
	.type		_ZN34_INTERNAL_d8572021_4_k_cu__Z4testv6thrust24THRUST_300001_SM_1000_NS8cuda_cub3parE,@object
	.size		_ZN34_INTERNAL_d8572021_4_k_cu__Z4testv6thrust24THRUST_300001_SM_1000_NS8cuda_cub3parE,(.L_29 - _ZN34_INTERNAL_d8572021_4_k_cu__Z4testv6thrust24THRUST_300001_SM_1000_NS8cuda_cub3parE)
_ZN34_INTERNAL_d8572021_4_k_cu__Z4testv6thrust24THRUST_300001_SM_1000_NS8cuda_cub3parE:
	.zero		1
.L_29:


//--------------------- .nv.shared._ZN3cub18CUB_300001_SM_10006detail6select23DeviceSelectSweepKernelINS2_10policy_hubIiiiLb1ELNS0_10SelectImplE2EE10Policy1000EN6thrust24THRUST_300001_SM_1000_NS6detail15normal_iteratorINS9_10device_ptrIiEEEESE_NS2_27partition_distinct_output_tISE_SE_EEPiNS0_13ScanTileStateIiLb1EEE7is_evenNS0_8NullTypeEiNS2_19streaming_context_tIiLb0EEELS5_2EEEvT0_T1_T2_T3_T4_T5_T6_T7_iT8_NS1_7vsmem_tE --------------------------
	.section	.nv.shared._ZN3cub18CUB_300001_SM_10006detail6select23DeviceSelectSweepKernelINS2_10policy_hubIiiiLb1ELNS0_10SelectImplE2EE10Policy1000EN6thrust24THRUST_300001_SM_1000_NS6detail15normal_iteratorINS9_10device_ptrIiEEEESE_NS2_27partition_distinct_output_tISE_SE_EEPiNS0_13ScanTileStateIiLb1EEE7is_evenNS0_8NullTypeEiNS2_19streaming_context_tIiLb0EEELS5_2EEEvT0_T1_T2_T3_T4_T5_T6_T7_iT8_NS1_7vsmem_tE,"aw",@nobits
	.sectionflags	@""
	.align	16
.nv.shared._ZN3cub18CUB_300001_SM_10006detail6select23DeviceSelectSweepKernelINS2_10policy_hubIiiiLb1ELNS0_10SelectImplE2EE10Policy1000EN6thrust24THRUST_300001_SM_1000_NS6detail15normal_iteratorINS9_10device_ptrIiEEEESE_NS2_27partition_distinct_output_tISE_SE_EEPiNS0_13ScanTileStateIiLb1EEE7is_evenNS0_8NullTypeEiNS2_19streaming_context_tIiLb0EEELS5_2EEEvT0_T1_T2_T3_T4_T5_T6_T7_iT8_NS1_7vsmem_tE:
	.zero		21504


//--------------------- .nv.shared._ZN3cub18CUB_300001_SM_10006detail6select23DeviceSelectSweepKernelINS2_10policy_hubIiNS0_8NullTypeElLb1ELNS0_10SelectImplE2EE10Policy1000EN6thrust24THRUST_300001_SM_1000_NS6detail15normal_iteratorINSA_10device_ptrIiEEEEPS5_NS2_27partition_distinct_output_tISF_SF_EEPlNS0_13ScanTileStateIiLb1EEE7is_evenS5_iNS2_19streaming_context_tIlLb1EEELS6_2EEEvT0_T1_T2_T3_T4_T5_T6_T7_iT8_NS1_7vsmem_tE --------------------------
	.section	.nv.shared._ZN3cub18CUB_300001_SM_10006detail6select23DeviceSelectSweepKernelINS2_10policy_hubIiNS0_8NullTypeElLb1ELNS0_10SelectImplE2EE10Policy1000EN6thrust24THRUST_300001_SM_1000_NS6detail15normal_iteratorINSA_10device_ptrIiEEEEPS5_NS2_27partition_distinct_output_tISF_SF_EEPlNS0_13ScanTileStateIiLb1EEE7is_evenS5_iNS2_19streaming_context_tIlLb1EEELS6_2EEEvT0_T1_T2_T3_T4_T5_T6_T7_iT8_NS1_7vsmem_tE,"aw",@nobits
	.sectionflags	@""
	.align	16
.nv.shared._ZN3cub18CUB_300001_SM_10006detail6select23DeviceSelectSweepKernelINS2_10policy_hubIiNS0_8NullTypeElLb1ELNS0_10SelectImplE2EE10Policy1000EN6thrust24THRUST_300001_SM_1000_NS6detail15normal_iteratorINSA_10device_ptrIiEEEEPS5_NS2_27partition_distinct_output_tISF_SF_EEPlNS0_13ScanTileStateIiLb1EEE7is_evenS5_iNS2_19streaming_context_tIlLb1EEELS6_2EEEvT0_T1_T2_T3_T4_T5_T6_T7_iT8_NS1_7vsmem_tE:
	.zero		44800


//--------------------- .nv.shared._ZN3cub18CUB_300001_SM_10006detail6select23DeviceSelectSweepKernelINS2_10policy_hubIiNS0_8NullTypeEiLb1ELNS0_10SelectImplE2EE10Policy1000EN6thrust24THRUST_300001_SM_1000_NS6detail15normal_iteratorINSA_10device_ptrIiEEEEPS5_NS2_27partition_distinct_output_tISF_SF_EEPiNS0_13ScanTileStateIiLb1EEE7is_evenS5_iNS2_19streaming_context_tIiLb0EEELS6_2EEEvT0_T1_T2_T3_T4_T5_T6_T7_iT8_NS1_7vsmem_tE --------------------------
	.section	.nv.shared._ZN3cub18CUB_300001_SM_10006detail6select23DeviceSelectSweepKernelINS2_10policy_hubIiNS0_8NullTypeEiLb1ELNS0_10SelectImplE2EE10Policy1000EN6thrust24THRUST_300001_SM_1000_NS6detail15normal_iteratorINSA_10device_ptrIiEEEEPS5_NS2_27partition_distinct_output_tISF_SF_EEPiNS0_13ScanTileStateIiLb1EEE7is_evenS5_iNS2_19streaming_context_tIiLb0EEELS6_2EEEvT0_T1_T2_T3_T4_T5_T6_T7_iT8_NS1_7vsmem_tE,"aw",@nobits
	.sectionflags	@""
	.align	16
.nv.shared._ZN3cub18CUB_300001_SM_10006detail6select23DeviceSelectSweepKernelINS2_10policy_hubIiNS0_8NullTypeEiLb1ELNS0_10SelectImplE2EE10Policy1000EN6thrust24THRUST_300001_SM_1000_NS6detail15normal_iteratorINSA_10device_ptrIiEEEEPS5_NS2_27partition_distinct_output_tISF_SF_EEPiNS0_13ScanTileStateIiLb1EEE7is_evenS5_iNS2_19streaming_context_tIiLb0EEELS6_2EEEvT0_T1_T2_T3_T4_T5_T6_T7_iT8_NS1_7vsmem_tE:
	.zero		25344


//--------------------- .nv.constant0._ZN3cub18CUB_300001_SM_10006detail6select23DeviceSelectSweepKernelINS2_10policy_hubIiilLb1ELNS0_10SelectImplE2EE10Policy1000EN6thrust24THRUST_300001_SM_1000_NS6detail15normal_iteratorINS9_10device_ptrIiEEEESE_NS2_27partition_distinct_output_tISE_SE_EEPlNS0_13ScanTileStateIiLb1EEE7is_evenNS0_8NullTypeEiNS2_19streaming_context_tIlLb1EEELS5_2EEEvT0_T1_T2_T3_T4_T5_T6_T7_iT8_NS1_7vsmem_tE --------------------------
	.section	.nv.constant0._ZN3cub18CUB_300001_SM_10006detail6select23DeviceSelectSweepKernelINS2_10policy_hubIiilLb1ELNS0_10SelectImplE2EE10Policy1000EN6thrust24THRUST_300001_SM_1000_NS6detail15normal_iteratorINS9_10device_ptrIiEEEESE_NS2_27partition_distinct_output_tISE_SE_EEPlNS0_13ScanTileStateIiLb1EEE7is_evenNS0_8NullTypeEiNS2_19streaming_context_tIlLb1EEELS5_2EEEvT0_T1_T2_T3_T4_T5_T6_T7_iT8_NS1_7vsmem_tE,"a",@progbits
	.sectionflags	@""
	.align	4
.nv.constant0._ZN3cub18CUB_300001_SM_10006detail6select23DeviceSelectSweepKernelINS2_10policy_hubIiilLb1ELNS0_10SelectImplE2EE10Policy1000EN6thrust24THRUST_300001_SM_1000_NS6detail15normal_iteratorINS9_10device_ptrIiEEEESE_NS2_27partition_distinct_output_tISE_SE_EEPlNS0_13ScanTileStateIiLb1EEE7is_evenNS0_8NullTypeEiNS2_19streaming_context_tIlLb1EEELS5_2EEEvT0_T1_T2_T3_T4_T5_T6_T7_iT8_NS1_7vsmem_tE:
	.zero		1008


//--------------------- .nv.constant0._ZN3cub18CUB_300001_SM_10006detail6select23DeviceSelectSweepKernelINS2_10policy_hubIiiiLb1ELNS0_10SelectImplE2EE10Policy1000EN6thrust24THRUST_300001_SM_1000_NS6detail15normal_iteratorINS9_10device_ptrIiEEEESE_NS2_27partition_distinct_output_tISE_SE_EEPiNS0_13ScanTileStateIiLb1EEE7is_evenNS0_8NullTypeEiNS2_19streaming_context_tIiLb0EEELS5_2EEEvT0_T1_T2_T3_T4_T5_T6_T7_iT8_NS1_7vsmem_tE --------------------------
	.section	.nv.constant0._ZN3cub18CUB_300001_SM_10006detail6select23DeviceSelectSweepKernelINS2_10policy_hubIiiiLb1ELNS0_10SelectImplE2EE10Policy1000EN6thrust24THRUST_300001_SM_1000_NS6detail15normal_iteratorINS9_10device_ptrIiEEEESE_NS2_27partition_distinct_output_tISE_SE_EEPiNS0_13ScanTileStateIiLb1EEE7is_evenNS0_8NullTypeEiNS2_19streaming_context_tIiLb0EEELS5_2EEEvT0_T1_T2_T3_T4_T5_T6_T7_iT8_NS1_7vsmem_tE,"a",@progbits
	.sectionflags	@""
	.align	4
.nv.constant0._ZN3cub18CUB_300001_SM_10006detail6select23DeviceSelectSweepKernelINS2_10policy_hubIiiiLb1ELNS0_10SelectImplE2EE10Policy1000EN6thrust24THRUST_300001_SM_1000_NS6detail15normal_iteratorINS9_10device_ptrIiEEEESE_NS2_27partition_distinct_output_tISE_SE_EEPiNS0_13ScanTileStateIiLb1EEE7is_evenNS0_8NullTypeEiNS2_19streaming_context_tIiLb0EEELS5_2EEEvT0_T1_T2_T3_T4_T5_T6_T7_iT8_NS1_7vsmem_tE:
	.zero		968


//--------------------- .nv.constant0._ZN3cub18CUB_300001_SM_10006detail6select23DeviceSelectSweepKernelINS2_10policy_hubIiNS0_8NullTypeElLb1ELNS0_10SelectImplE2EE10Policy1000EN6thrust24THRUST_300001_SM_1000_NS6detail15normal_iteratorINSA_10device_ptrIiEEEEPS5_NS2_27partition_distinct_output_tISF_SF_EEPlNS0_13ScanTileStateIiLb1EEE7is_evenS5_iNS2_19streaming_context_tIlLb1EEELS6_2EEEvT0_T1_T2_T3_T4_T5_T6_T7_iT8_NS1_7vsmem_tE --------------------------
	.section	.nv.constant0._ZN3cub18CUB_300001_SM_10006detail6select23DeviceSelectSweepKernelINS2_10policy_hubIiNS0_8NullTypeElLb1ELNS0_10SelectImplE2EE10Policy1000EN6thrust24THRUST_300001_SM_1000_NS6detail15normal_iteratorINSA_10device_ptrIiEEEEPS5_NS2_27partition_distinct_output_tISF_SF_EEPlNS0_13ScanTileStateIiLb1EEE7is_evenS5_iNS2_19streaming_context_tIlLb1EEELS6_2EEEvT0_T1_T2_T3_T4_T5_T6_T7_iT8_NS1_7vsmem_tE,"a",@progbits
	.sectionflags	@""
	.align	4
.nv.constant0._ZN3cub18CUB_300001_SM_10006detail6select23DeviceSelectSweepKernelINS2_10policy_hubIiNS0_8NullTypeElLb1ELNS0_10SelectImplE2EE10Policy1000EN6thrust24THRUST_300001_SM_1000_NS6detail15normal_iteratorINSA_10device_ptrIiEEEEPS5_NS2_27partition_distinct_output_tISF_SF_EEPlNS0_13ScanTileStateIiLb1EEE7is_evenS5_iNS2_19streaming_context_tIlLb1EEELS6_2EEEvT0_T1_T2_T3_T4_T5_T6_T7_iT8_NS1_7vsmem_tE:
	.zero		1008


//--------------------- .nv.constant0._ZN3cub18CUB_300001_SM_10006detail6select23DeviceSelectSweepKernelINS2_10policy_hubIiNS0_8NullTypeEiLb1ELNS0_10SelectImplE2EE10Policy1000EN6thrust24THRUST_300001_SM_1000_NS6detail15normal_iteratorINSA_10device_ptrIiEEEEPS5_NS2_27partition_distinct_output_tISF_SF_EEPiNS0_13ScanTileStateIiLb1EEE7is_evenS5_iNS2_19streaming_context_tIiLb0EEELS6_2EEEvT0_T1_T2_T3_T4_T5_T6_T7_iT8_NS1_7vsmem_tE --------------------------
	.section	.nv.constant0._ZN3cub18CUB_300001_SM_10006detail6select23DeviceSelectSweepKernelINS2_10policy_hubIiNS0_8NullTypeEiLb1ELNS0_10SelectImplE2EE10Policy1000EN6thrust24THRUST_300001_SM_1000_NS6detail15normal_iteratorINSA_10device_ptrIiEEEEPS5_NS2_27partition_distinct_output_tISF_SF_EEPiNS0_13ScanTileStateIiLb1EEE7is_evenS5_iNS2_19streaming_context_tIiLb0EEELS6_2EEEvT0_T1_T2_T3_T4_T5_T6_T7_iT8_NS1_7vsmem_tE,"a",@progbits
	.sectionflags	@""
	.align	4
.nv.constant0._ZN3cub18CUB_300001_SM_10006detail6select23DeviceSelectSweepKernelINS2_10policy_hubIiNS0_8NullTypeEiLb1ELNS0_10SelectImplE2EE10Policy1000EN6thrust24THRUST_300001_SM_1000_NS6detail15normal_iteratorINSA_10device_ptrIiEEEEPS5_NS2_27partition_distinct_output_tISF_SF_EEPiNS0_13ScanTileStateIiLb1EEE7is_evenS5_iNS2_19streaming_context_tIiLb0EEELS6_2EEEvT0_T1_T2_T3_T4_T5_T6_T7_iT8_NS1_7vsmem_tE:
	.zero		968


//--------------------- .nv.constant0._ZN3cub18CUB_300001_SM_10006detail4scan23DeviceCompactInitKernelINS0_13ScanTileStateIiLb1EEEPlEEvT_iT0_ --------------------------
	.section	.nv.constant0._ZN3cub18CUB_300001_SM_10006detail4scan23DeviceCompactInitKernelINS0_13ScanTileStateIiLb1EEEPlEEvT_iT0_,"a",@progbits
	.sectionflags	@""
	.align	4
.nv.constant0._ZN3cub18CUB_300001_SM_10006detail4scan23DeviceCompactInitKernelINS0_13ScanTileStateIiLb1EEEPlEEvT_iT0_:
	.zero		920


//--------------------- .nv.constant0._ZN3cub18CUB_300001_SM_10006detail4scan23DeviceCompactInitKernelINS0_13ScanTileStateIiLb1EEEPiEEvT_iT0_ --------------------------
	.section	.nv.constant0._ZN3cub18CUB_300001_SM_10006detail4scan23DeviceCompactInitKernelINS0_13ScanTileStateIiLb1EEEPiEEvT_iT0_,"a",@progbits
	.sectionflags	@""
	.align	4
.nv.constant0._ZN3cub18CUB_300001_SM_10006detail4scan23DeviceCompactInitKernelINS0_13ScanTileStateIiLb1EEEPiEEvT_iT0_:
	.zero		920


//--------------------- .nv.constant0._ZN3cub18CUB_300001_SM_10006detail8for_each13static_kernelINS2_12policy_hub_t12policy_500_tEmN6thrust24THRUST_300001_SM_1000_NS8cuda_cub20__uninitialized_fill7functorINS7_10device_ptrIiEEiEEEEvT0_T1_ --------------------------
	.section	.nv.constant0._ZN3cub18CUB_300001_SM_10006detail8for_each13static_kernelINS2_12policy_hub_t12policy_500_tEmN6thrust24THRUST_300001_SM_1000_NS8cuda_cub20__uninitialized_fill7functorINS7_10device_ptrIiEEiEEEEvT0_T1_,"a",@progbits
	.sectionflags	@""
	.align	4
.nv.constant0._ZN3cub18CUB_300001_SM_10006detail8for_each13static_kernelINS2_12policy_hub_t12policy_500_tEmN6thrust24THRUST_300001_SM_1000_NS8cuda_cub20__uninitialized_fill7functorINS7_10device_ptrIiEEiEEEEvT0_T1_:
	.zero		920


//--------------------- .nv.constant0._ZN3cub18CUB_300001_SM_10006detail11EmptyKernelIvEEvv --------------------------
	.section	.nv.constant0._ZN3cub18CUB_300001_SM_10006detail11EmptyKernelIvEEvv,"a",@progbits
	.sectionflags	@""
	.align	4
.nv.constant0._ZN3cub18CUB_300001_SM_10006detail11EmptyKernelIvEEvv:
	.zero		896


//--------------------- SYMBOLS --------------------------

	.type		.nv.reservedSmem.offset0,@object
	.size		.nv.reservedSmem.offset0,0x4
	.type		.nv.reservedSmem.cap,@object
	.size		.nv.reservedSmem.cap,0x4
